	.target	sm_100a

	.elftype	@"ET_EXEC"


//--------------------- .note.nv.tkinfo           --------------------------
	.section	.note.nv.tkinfo,"",@"SHT_NOTE"
	.sectionflags	@"SHF_NOTE_NV_TKINFO"
	.tkinfo
        /*0018*/ 	.word	0x00000002
        /*0030*/ 	.string	""
        /*0030*/ 	.string	"ptxas"
        /*0030*/ 	.string	"Cuda compilation tools, release 13.0, V13.0.88"
        /*0030*/ 	.string	"Build cuda_13.0.r13.0/compiler.36424714_0"
        /*0030*/ 	.string	"-arch sm_100a -m 64 "



//--------------------- .note.nv.cuinfo           --------------------------
	.section	.note.nv.cuinfo,"",@"SHT_NOTE"
	.sectionflags	@"SHF_NOTE_NV_CUINFO"
        /*0018*/ 	.short	0x0002
        /*001a*/ 	.short	0x0064
        /*001c*/ 	.short	0x0082
	.zero		2


//--------------------- .nv.info                  --------------------------
	.section	.nv.info,"",@"SHT_CUDA_INFO"
	.align	4


	//----- nvinfo : EIATTR_REGCOUNT
	.align		4
        /*0000*/ 	.byte	0x04, 0x2f
        /*0002*/ 	.short	(.L_19 - .L_18)
	.align		4
.L_18:
        /*0004*/ 	.word	index@(_ZN7cutlass13device_kernelINS_4gemm6kernel13GemmUniversalIN4cute5tupleIJiiiiEEENS1_10collective13CollectiveMmaINS1_46MainloopSm100TmaUmmaWarpSpecializedBlockScaledILi3ELi2ELi2ENS5_IJNS4_1CILi4EEENSA_ILi2EEENSA_ILi1EEEEEEEENS5_IJNSA_ILi128EEESG_NSA_ILi256EEEEEENS5_IJNS_12float_e5m2_tENS_13float_ue8m0_tEEEENS5_IJNS5_IJlSD_lEEENS4_6LayoutINS5_IJNS5_IJNS5_IJNSA_ILi32EEESB_EEEiEEESQ_NS5_IJSD_iEEEEEENS5_IJNS5_IJNS5_IJNSA_ILi16EEESB_EEEiEEENS5_IJNS5_IJNSA_ILi0EEESD_EEENSA_ILi512EEEEEENS5_IJSW_iEEEEEEEEEEESL_S13_NS4_8TiledMMAINS4_8MMA_AtomIJNS4_21SM100_MMA_MXF8F6F4_SSISJ_SJ_fSK_Li128ELi128ELNS4_4UMMA5MajorE0ELS18_0ELNS17_7ScaleInE0ELS19_0EEEEEENSN_INS5_IJSD_SD_SD_EEENS5_IJSW_SW_SW_EEEEENS5_IJNS4_10UnderscoreES1F_S1F_EEEEENS5_IJNS4_23SM90_TMA_LOAD_MULTICASTES1I_EEENS5_IJNS4_14ComposedLayoutINS4_7SwizzleILi3ELi4ELi3EEENS4_18smem_ptr_flag_bitsILi8EEENSN_INS5_IJNSA_ILi8EEESG_EEENS5_IJSG_SD_EEEEEEENSN_INS5_IJNS5_IJNS5_IJSP_SD_EEENS5_IJSO_SD_EEEEEESD_NS5_IJSB_SC_EEEEEENS5_IJNS5_IJNS5_IJSU_SY_EEESX_EEESW_NS5_IJSD_SY_EEEEEEEEEEEvNS4_8identityES1J_S24_vS25_EENS_8epilogue10collective18CollectiveEpilogueINS27_23Sm100TmaWarpSpecializedILi4ELi2ELi16ELb1ELb0EEEJNS5_IJNSA_ILi64EEESG_SH_EEENS5_IJNSN_IS2C_SD_EENSN_INS5_IJST_SC_EEENS5_IJSD_S2C_EEEEEEEENS_10bfloat16_tESM_S2J_SM_NS27_6fusion15FusionCallbacksIS2B_NS2K_17LinearCombinationIS2J_fS2J_fLNS_15FloatRoundStyleE2EEES2D_S2I_JEEENS4_5SM1004TMEM4LOAD26SM100_TMEM_LOAD_32dp32b16xENS4_13SM90_TMA_LOADENS1K_INS1L_ILi1ELi4ELi3EEENS1N_ILi16EEENSN_INS5_IJS1P_ST_EEENS5_IJST_SD_EEEEEEENS4_39AutoVectorizingCopyWithAssumedAlignmentILi128EEENS4_14SM90_TMA_STOREES30_S32_S32_EEEvvEEEEvNT_6ParamsE)
        /*0008*/ 	.word	0x0000007e


	//----- nvinfo : EIATTR_FRAME_SIZE
	.align		4
.L_19:
        /*000c*/ 	.byte	0x04, 0x11
        /*000e*/ 	.short	(.L_21 - .L_20)
	.align		4
.L_20:
        /*0010*/ 	.word	index@($__internal_2_$__cuda_sm10x_tcgen05_guardrail_trap_unallocated_columns_being_dealloced)
        /*0014*/ 	.word	0x00000000


	//----- nvinfo : EIATTR_FRAME_SIZE
	.align		4
.L_21:
        /*0018*/ 	.byte	0x04, 0x11
        /*001a*/ 	.short	(.L_23 - .L_22)
	.align		4
.L_22:
        /*001c*/ 	.word	index@($__internal_1_$__cuda_sm10x_tcgen05_guardrail_trap_phase_invalid_during_alloc)
        /*0020*/ 	.word	0x00000000


	//----- nvinfo : EIATTR_FRAME_SIZE
	.align		4
.L_23:
        /*0024*/ 	.byte	0x04, 0x11
        /*0026*/ 	.short	(.L_25 - .L_24)
	.align		4
.L_24:
        /*0028*/ 	.word	index@($__internal_0_$__cuda_sm10x_tcgen05_guardrail_trap_col_being_dealloced_not_returned_by_alloc)
        /*002c*/ 	.word	0x00000000


	//----- nvinfo : EIATTR_FRAME_SIZE
	.align		4
.L_25:
        /*0030*/ 	.byte	0x04, 0x11
        /*0032*/ 	.short	(.L_27 - .L_26)
	.align		4
.L_26:
        /*0034*/ 	.word	index@(_ZN7cutlass13device_kernelINS_4gemm6kernel13GemmUniversalIN4cute5tupleIJiiiiEEENS1_10collective13CollectiveMmaINS1_46MainloopSm100TmaUmmaWarpSpecializedBlockScaledILi3ELi2ELi2ENS5_IJNS4_1CILi4EEENSA_ILi2EEENSA_ILi1EEEEEEEENS5_IJNSA_ILi128EEESG_NSA_ILi256EEEEEENS5_IJNS_12float_e5m2_tENS_13float_ue8m0_tEEEENS5_IJNS5_IJlSD_lEEENS4_6LayoutINS5_IJNS5_IJNS5_IJNSA_ILi32EEESB_EEEiEEESQ_NS5_IJSD_iEEEEEENS5_IJNS5_IJNS5_IJNSA_ILi16EEESB_EEEiEEENS5_IJNS5_IJNSA_ILi0EEESD_EEENSA_ILi512EEEEEENS5_IJSW_iEEEEEEEEEEESL_S13_NS4_8TiledMMAINS4_8MMA_AtomIJNS4_21SM100_MMA_MXF8F6F4_SSISJ_SJ_fSK_Li128ELi128ELNS4_4UMMA5MajorE0ELS18_0ELNS17_7ScaleInE0ELS19_0EEEEEENSN_INS5_IJSD_SD_SD_EEENS5_IJSW_SW_SW_EEEEENS5_IJNS4_10UnderscoreES1F_S1F_EEEEENS5_IJNS4_23SM90_TMA_LOAD_MULTICASTES1I_EEENS5_IJNS4_14ComposedLayoutINS4_7SwizzleILi3ELi4ELi3EEENS4_18smem_ptr_flag_bitsILi8EEENSN_INS5_IJNSA_ILi8EEESG_EEENS5_IJSG_SD_EEEEEEENSN_INS5_IJNS5_IJNS5_IJSP_SD_EEENS5_IJSO_SD_EEEEEESD_NS5_IJSB_SC_EEEEEENS5_IJNS5_IJNS5_IJSU_SY_EEESX_EEESW_NS5_IJSD_SY_EEEEEEEEEEEvNS4_8identityES1J_S24_vS25_EENS_8epilogue10collective18CollectiveEpilogueINS27_23Sm100TmaWarpSpecializedILi4ELi2ELi16ELb1ELb0EEEJNS5_IJNSA_ILi64EEESG_SH_EEENS5_IJNSN_IS2C_SD_EENSN_INS5_IJST_SC_EEENS5_IJSD_S2C_EEEEEEEENS_10bfloat16_tESM_S2J_SM_NS27_6fusion15FusionCallbacksIS2B_NS2K_17LinearCombinationIS2J_fS2J_fLNS_15FloatRoundStyleE2EEES2D_S2I_JEEENS4_5SM1004TMEM4LOAD26SM100_TMEM_LOAD_32dp32b16xENS4_13SM90_TMA_LOADENS1K_INS1L_ILi1ELi4ELi3EEENS1N_ILi16EEENSN_INS5_IJS1P_ST_EEENS5_IJST_SD_EEEEEEENS4_39AutoVectorizingCopyWithAssumedAlignmentILi128EEENS4_14SM90_TMA_STOREES30_S32_S32_EEEvvEEEEvNT_6ParamsE)
        /*0038*/ 	.word	0x00000000


	//----- nvinfo : EIATTR_MIN_STACK_SIZE
	.align		4
.L_27:
        /*003c*/ 	.byte	0x04, 0x12
        /*003e*/ 	.short	(.L_29 - .L_28)
	.align		4
.L_28:
        /*0040*/ 	.word	index@(_ZN7cutlass13device_kernelINS_4gemm6kernel13GemmUniversalIN4cute5tupleIJiiiiEEENS1_10collective13CollectiveMmaINS1_46MainloopSm100TmaUmmaWarpSpecializedBlockScaledILi3ELi2ELi2ENS5_IJNS4_1CILi4EEENSA_ILi2EEENSA_ILi1EEEEEEEENS5_IJNSA_ILi128EEESG_NSA_ILi256EEEEEENS5_IJNS_12float_e5m2_tENS_13float_ue8m0_tEEEENS5_IJNS5_IJlSD_lEEENS4_6LayoutINS5_IJNS5_IJNS5_IJNSA_ILi32EEESB_EEEiEEESQ_NS5_IJSD_iEEEEEENS5_IJNS5_IJNS5_IJNSA_ILi16EEESB_EEEiEEENS5_IJNS5_IJNSA_ILi0EEESD_EEENSA_ILi512EEEEEENS5_IJSW_iEEEEEEEEEEESL_S13_NS4_8TiledMMAINS4_8MMA_AtomIJNS4_21SM100_MMA_MXF8F6F4_SSISJ_SJ_fSK_Li128ELi128ELNS4_4UMMA5MajorE0ELS18_0ELNS17_7ScaleInE0ELS19_0EEEEEENSN_INS5_IJSD_SD_SD_EEENS5_IJSW_SW_SW_EEEEENS5_IJNS4_10UnderscoreES1F_S1F_EEEEENS5_IJNS4_23SM90_TMA_LOAD_MULTICASTES1I_EEENS5_IJNS4_14ComposedLayoutINS4_7SwizzleILi3ELi4ELi3EEENS4_18smem_ptr_flag_bitsILi8EEENSN_INS5_IJNSA_ILi8EEESG_EEENS5_IJSG_SD_EEEEEEENSN_INS5_IJNS5_IJNS5_IJSP_SD_EEENS5_IJSO_SD_EEEEEESD_NS5_IJSB_SC_EEEEEENS5_IJNS5_IJNS5_IJSU_SY_EEESX_EEESW_NS5_IJSD_SY_EEEEEEEEEEEvNS4_8identityES1J_S24_vS25_EENS_8epilogue10collective18CollectiveEpilogueINS27_23Sm100TmaWarpSpecializedILi4ELi2ELi16ELb1ELb0EEEJNS5_IJNSA_ILi64EEESG_SH_EEENS5_IJNSN_IS2C_SD_EENSN_INS5_IJST_SC_EEENS5_IJSD_S2C_EEEEEEEENS_10bfloat16_tESM_S2J_SM_NS27_6fusion15FusionCallbacksIS2B_NS2K_17LinearCombinationIS2J_fS2J_fLNS_15FloatRoundStyleE2EEES2D_S2I_JEEENS4_5SM1004TMEM4LOAD26SM100_TMEM_LOAD_32dp32b16xENS4_13SM90_TMA_LOADENS1K_INS1L_ILi1ELi4ELi3EEENS1N_ILi16EEENSN_INS5_IJS1P_ST_EEENS5_IJST_SD_EEEEEEENS4_39AutoVectorizingCopyWithAssumedAlignmentILi128EEENS4_14SM90_TMA_STOREES30_S32_S32_EEEvvEEEEvNT_6ParamsE)
        /*0044*/ 	.word	0x00000000
.L_29:


//--------------------- .nv.compat                --------------------------
	.section	.nv.compat,"",@"SHT_CUDA_COMPAT_INFO"
	.align	4
        /*0000*/ 	.byte	0x02, 0x09, 0x01, 0x00, 0x02, 0x02, 0x02, 0x00, 0x02, 0x05, 0x05, 0x00, 0x03, 0x07, 0x01, 0x01
        /*0010*/ 	.byte	0x02, 0x03, 0x01, 0x00, 0x02, 0x06, 0x01, 0x00, 0x04, 0x0b, 0x08, 0x00, 0x09, 0x00, 0x00, 0x00
        /*0020*/ 	.byte	0x00, 0x00, 0x00, 0x00


//--------------------- .nv.info._ZN7cutlass13device_kernelINS_4gemm6kernel13GemmUniversalIN4cute5tupleIJiiiiEEENS1_10collective13CollectiveMmaINS1_46MainloopSm100TmaUmmaWarpSpecializedBlockScaledILi3ELi2ELi2ENS5_IJNS4_1CILi4EEENSA_ILi2EEENSA_ILi1EEEEEEEENS5_IJNSA_ILi128EEESG_NSA_ILi256EEEEEENS5_IJNS_12float_e5m2_tENS_13float_ue8m0_tEEEENS5_IJNS5_IJlSD_lEEENS4_6LayoutINS5_IJNS5_IJNS5_IJNSA_ILi32EEESB_EEEiEEESQ_NS5_IJSD_iEEEEEENS5_IJNS5_IJNS5_IJNSA_ILi16EEESB_EEEiEEENS5_IJNS5_IJNSA_ILi0EEESD_EEENSA_ILi512EEEEEENS5_IJSW_iEEEEEEEEEEESL_S13_NS4_8TiledMMAINS4_8MMA_AtomIJNS4_21SM100_MMA_MXF8F6F4_SSISJ_SJ_fSK_Li128ELi128ELNS4_4UMMA5MajorE0ELS18_0ELNS17_7ScaleInE0ELS19_0EEEEEENSN_INS5_IJSD_SD_SD_EEENS5_IJSW_SW_SW_EEEEENS5_IJNS4_10UnderscoreES1F_S1F_EEEEENS5_IJNS4_23SM90_TMA_LOAD_MULTICASTES1I_EEENS5_IJNS4_14ComposedLayoutINS4_7SwizzleILi3ELi4ELi3EEENS4_18smem_ptr_flag_bitsILi8EEENSN_INS5_IJNSA_ILi8EEESG_EEENS5_IJSG_SD_EEEEEEENSN_INS5_IJNS5_IJNS5_IJSP_SD_EEENS5_IJSO_SD_EEEEEESD_NS5_IJSB_SC_EEEEEENS5_IJNS5_IJNS5_IJSU_SY_EEESX_EEESW_NS5_IJSD_SY_EEEEEEEEEEEvNS4_8identityES1J_S24_vS25_EENS_8epilogue10collective18CollectiveEpilogueINS27_23Sm100TmaWarpSpecializedILi4ELi2ELi16ELb1ELb0EEEJNS5_IJNSA_ILi64EEESG_SH_EEENS5_IJNSN_IS2C_SD_EENSN_INS5_IJST_SC_EEENS5_IJSD_S2C_EEEEEEEENS_10bfloat16_tESM_S2J_SM_NS27_6fusion15FusionCallbacksIS2B_NS2K_17LinearCombinationIS2J_fS2J_fLNS_15FloatRoundStyleE2EEES2D_S2I_JEEENS4_5SM1004TMEM4LOAD26SM100_TMEM_LOAD_32dp32b16xENS4_13SM90_TMA_LOADENS1K_INS1L_ILi1ELi4ELi3EEENS1N_ILi16EEENSN_INS5_IJS1P_ST_EEENS5_IJST_SD_EEEEEEENS4_39AutoVectorizingCopyWithAssumedAlignmentILi128EEENS4_14SM90_TMA_STOREES30_S32_S32_EEEvvEEEEvNT_6ParamsE --------------------------
	.section	.nv.info._ZN7cutlass13device_kernelINS_4gemm6kernel13GemmUniversalIN4cute5tupleIJiiiiEEENS1_10collective13CollectiveMmaINS1_46MainloopSm100TmaUmmaWarpSpecializedBlockScaledILi3ELi2ELi2ENS5_IJNS4_1CILi4EEENSA_ILi2EEENSA_ILi1EEEEEEEENS5_IJNSA_ILi128EEESG_NSA_ILi256EEEEEENS5_IJNS_12float_e5m2_tENS_13float_ue8m0_tEEEENS5_IJNS5_IJlSD_lEEENS4_6LayoutINS5_IJNS5_IJNS5_IJNSA_ILi32EEESB_EEEiEEESQ_NS5_IJSD_iEEEEEENS5_IJNS5_IJNS5_IJNSA_ILi16EEESB_EEEiEEENS5_IJNS5_IJNSA_ILi0EEESD_EEENSA_ILi512EEEEEENS5_IJSW_iEEEEEEEEEEESL_S13_NS4_8TiledMMAINS4_8MMA_AtomIJNS4_21SM100_MMA_MXF8F6F4_SSISJ_SJ_fSK_Li128ELi128ELNS4_4UMMA5MajorE0ELS18_0ELNS17_7ScaleInE0ELS19_0EEEEEENSN_INS5_IJSD_SD_SD_EEENS5_IJSW_SW_SW_EEEEENS5_IJNS4_10UnderscoreES1F_S1F_EEEEENS5_IJNS4_23SM90_TMA_LOAD_MULTICASTES1I_EEENS5_IJNS4_14ComposedLayoutINS4_7SwizzleILi3ELi4ELi3EEENS4_18smem_ptr_flag_bitsILi8EEENSN_INS5_IJNSA_ILi8EEESG_EEENS5_IJSG_SD_EEEEEEENSN_INS5_IJNS5_IJNS5_IJSP_SD_EEENS5_IJSO_SD_EEEEEESD_NS5_IJSB_SC_EEEEEENS5_IJNS5_IJNS5_IJSU_SY_EEESX_EEESW_NS5_IJSD_SY_EEEEEEEEEEEvNS4_8identityES1J_S24_vS25_EENS_8epilogue10collective18CollectiveEpilogueINS27_23Sm100TmaWarpSpecializedILi4ELi2ELi16ELb1ELb0EEEJNS5_IJNSA_ILi64EEESG_SH_EEENS5_IJNSN_IS2C_SD_EENSN_INS5_IJST_SC_EEENS5_IJSD_S2C_EEEEEEEENS_10bfloat16_tESM_S2J_SM_NS27_6fusion15FusionCallbacksIS2B_NS2K_17LinearCombinationIS2J_fS2J_fLNS_15FloatRoundStyleE2EEES2D_S2I_JEEENS4_5SM1004TMEM4LOAD26SM100_TMEM_LOAD_32dp32b16xENS4_13SM90_TMA_LOADENS1K_INS1L_ILi1ELi4ELi3EEENS1N_ILi16EEENSN_INS5_IJS1P_ST_EEENS5_IJST_SD_EEEEEEENS4_39AutoVectorizingCopyWithAssumedAlignmentILi128EEENS4_14SM90_TMA_STOREES30_S32_S32_EEEvvEEEEvNT_6ParamsE,"",@"SHT_CUDA_INFO"
	.sectionflags	@""
	.align	4


	//----- nvinfo : EIATTR_CUDA_API_VERSION
	.align		4
        /*0000*/ 	.byte	0x04, 0x37
        /*0002*/ 	.short	(.L_31 - .L_30)
.L_30:
        /*0004*/ 	.word	0x00000082


	//----- nvinfo : EIATTR_KPARAM_INFO
	.align		4
.L_31:
        /*0008*/ 	.byte	0x04, 0x17
        /*000a*/ 	.short	(.L_33 - .L_32)
.L_32:
        /*000c*/ 	.word	0x00000000
        /*0010*/ 	.short	0x0000
        /*0012*/ 	.short	0x0000
        /*0014*/ 	.byte	0x00, 0xf0, 0x01, 0x30


	//----- nvinfo : EIATTR_AT_ENTRY_FRAGMENTS
	.align		4
.L_33:
        /*0018*/ 	.byte	0x04, 0x4f
        /*001a*/ 	.short	(.L_35 - .L_34)


	//   ....[0]....
.L_34:
        /*001c*/ 	.word	0x00000006


	//----- nvinfo : EIATTR_RESERVED_SMEM_USED
	.align		4
.L_35:
        /*0020*/ 	.byte	0x01, 0x41
	.zero		2


	//----- nvinfo : EIATTR_SPARSE_MMA_MASK
	.align		4
        /*0024*/ 	.byte	0x03, 0x50
        /*0026*/ 	.short	0x0000


	//----- nvinfo : EIATTR_TCGEN05_1CTA_USED
	.align		4
        /*0028*/ 	.byte	0x01, 0x51
	.zero		2


	//----- nvinfo : EIATTR_MAXREG_COUNT
	.align		4
        /*002c*/ 	.byte	0x03, 0x1b
        /*002e*/ 	.short	0x00ff


	//----- nvinfo : EIATTR_NUM_BARRIERS
	.align		4
        /*0030*/ 	.byte	0x02, 0x4c
        /*0032*/ 	.byte	0x07
	.zero		1


	//----- nvinfo : EIATTR_EXTERNS
	.align		4
        /*0034*/ 	.byte	0x04, 0x0f
        /*0036*/ 	.short	(.L_37 - .L_36)


	//   ....[0]....
	.align		4
.L_36:
        /*0038*/ 	.word	index@(__assertfail)


	//----- nvinfo : EIATTR_MERCURY_ISA_VERSION
	.align		4
.L_37:
        /*003c*/ 	.byte	0x03, 0x5f
        /*003e*/ 	.short	0x0101


	//----- nvinfo : EIATTR_INT_WARP_WIDE_INSTR_OFFSETS
	.align		4
        /*0040*/ 	.byte	0x04, 0x31
        /*0042*/ 	.short	(.L_39 - .L_38)


	//   ....[0]....
.L_38:
        /*0044*/ 	.word	0x00002870


	//   ....[1]....
        /*0048*/ 	.word	0x00004a60


	//   ....[2]....
        /*004c*/ 	.word	0x00004a90


	//   ....[3]....
        /*0050*/ 	.word	0x00004ab0


	//   ....[4]....
        /*0054*/ 	.word	0x00005380


	//   ....[5]....
        /*0058*/ 	.word	0x000053a0


	//   ....[6]....
        /*005c*/ 	.word	0x00005410


	//   ....[7]....
        /*0060*/ 	.word	0x00005530


	//   ....[8]....
        /*0064*/ 	.word	0x00005550


	//   ....[9]....
        /*0068*/ 	.word	0x00005610


	//   ....[10]....
        /*006c*/ 	.word	0x00005710


	//   ....[11]....
        /*0070*/ 	.word	0x00005750


	//   ....[12]....
        /*0074*/ 	.word	0x000057f0


	//   ....[13]....
        /*0078*/ 	.word	0x000058f0


	//   ....[14]....
        /*007c*/ 	.word	0x00005910


	//   ....[15]....
        /*0080*/ 	.word	0x000059e0


	//   ....[16]....
        /*0084*/ 	.word	0x00005ae0


	//   ....[17]....
        /*0088*/ 	.word	0x00005b20


	//   ....[18]....
        /*008c*/ 	.word	0x00005be0


	//   ....[19]....
        /*0090*/ 	.word	0x00005cc0


	//   ....[20]....
        /*0094*/ 	.word	0x00005ce0


	//   ....[21]....
        /*0098*/ 	.word	0x00005da0


	//   ....[22]....
        /*009c*/ 	.word	0x00005ea0


	//   ....[23]....
        /*00a0*/ 	.word	0x00005f10


	//   ....[24]....
        /*00a4*/ 	.word	0x00005fe0


	//   ....[25]....
        /*00a8*/ 	.word	0x00006170


	//   ....[26]....
        /*00ac*/ 	.word	0x00006190


	//   ....[27]....
        /*00b0*/ 	.word	0x00006280


	//----- nvinfo : EIATTR_COOP_GROUP_MASK_REGIDS
	.align		4
.L_39:
        /*00b4*/ 	.byte	0x04, 0x29
        /*00b6*/ 	.short	(.L_41 - .L_40)


	//   ....[0]....
.L_40:
        /*00b8*/ 	.word	0xffffffff


	//   ....[1]....
        /*00bc*/ 	.word	0xffffffff


	//   ....[2]....
        /*00c0*/ 	.word	0xffffffff


	//   ....[3]....
        /*00c4*/ 	.word	0xffffffff


	//   ....[4]....
        /*00c8*/ 	.word	0xffffffff


	//   ....[5]....
        /*00cc*/ 	.word	0xffffffff


	//   ....[6]....
        /*00d0*/ 	.word	0xffffffff


	//   ....[7]....
        /*00d4*/ 	.word	0xffffffff


	//   ....[8]....
        /*00d8*/ 	.word	0xffffffff


	//   ....[9]....
        /*00dc*/ 	.word	0xffffffff


	//   ....[10]....
        /*00e0*/ 	.word	0xffffffff


	//   ....[11]....
        /*00e4*/ 	.word	0xffffffff


	//   ....[12]....
        /*00e8*/ 	.word	0xffffffff


	//   ....[13]....
        /*00ec*/ 	.word	0xffffffff


	//----- nvinfo : EIATTR_COOP_GROUP_INSTR_OFFSETS
	.align		4
.L_41:
        /*00f0*/ 	.byte	0x04, 0x28
        /*00f2*/ 	.short	(.L_43 - .L_42)


	//   ....[0]....
.L_42:
        /*00f4*/ 	.word	0x00000090


	//   ....[1]....
        /*00f8*/ 	.word	0x00000530


	//   ....[2]....
        /*00fc*/ 	.word	0x000006c0


	//   ....[3]....
        /*0100*/ 	.word	0x00000860


	//   ....[4]....
        /*0104*/ 	.word	0x00000960


	//   ....[5]....
        /*0108*/ 	.word	0x00000ad0


	//   ....[6]....
        /*010c*/ 	.word	0x00000c30


	//   ....[7]....
        /*0110*/ 	.word	0x00000de0


	//   ....[8]....
        /*0114*/ 	.word	0x00002750


	//   ....[9]....
        /*0118*/ 	.word	0x000034d0


	//   ....[10]....
        /*011c*/ 	.word	0x000036e0


	//   ....[11]....
        /*0120*/ 	.word	0x00003710


	//   ....[12]....
        /*0124*/ 	.word	0x00004940


	//   ....[13]....
        /*0128*/ 	.word	0x00004b70


	//----- nvinfo : EIATTR_VRC_CTA_INIT_COUNT
	.align		4
.L_43:
        /*012c*/ 	.byte	0x02, 0x4a
        /*012e*/ 	.byte	0x80
	.zero		1


	//----- nvinfo : EIATTR_SYSCALL_OFFSETS
	.align		4
        /*0130*/ 	.byte	0x04, 0x46
        /*0132*/ 	.short	(.L_45 - .L_44)


	//   ....[0]....
.L_44:
        /*0134*/ 	.word	0x00006da0


	//   ....[1]....
        /*0138*/ 	.word	0x00006e90


	//   ....[2]....
        /*013c*/ 	.word	0x00007780


	//   ....[3]....
        /*0140*/ 	.word	0x000078f0


	//   ....[4]....
        /*0144*/ 	.word	0x00008610


	//   ....[5]....
        /*0148*/ 	.word	0x00008780


	//   ....[6]....
        /*014c*/ 	.word	0x00009490


	//   ....[7]....
        /*0150*/ 	.word	0x00009600


	//   ....[8]....
        /*0154*/ 	.word	0x0000a340


	//   ....[9]....
        /*0158*/ 	.word	0x0000a4b0


	//   ....[10]....
        /*015c*/ 	.word	0x0000b210


	//   ....[11]....
        /*0160*/ 	.word	0x0000b380


	//   ....[12]....
        /*0164*/ 	.word	0x0000c0e0


	//   ....[13]....
        /*0168*/ 	.word	0x0000c250


	//   ....[14]....
        /*016c*/ 	.word	0x0000cfb0


	//   ....[15]....
        /*0170*/ 	.word	0x0000d120


	//   ....[16]....
        /*0174*/ 	.word	0x0000de10


	//   ....[17]....
        /*0178*/ 	.word	0x0000df80


	//----- nvinfo : EIATTR_MBARRIER_INSTR_OFFSETS
	.align		4
.L_45:
        /*017c*/ 	.byte	0x04, 0x39
        /*017e*/ 	.short	(.L_47 - .L_46)


	//   ....[0]....
.L_46:
        /*0180*/ 	.word	0x00000650
        /*0184*/ 	.word	0x000000ff
        /*0188*/ 	.word	0x00000000
        /*018c*/ 	.short	0x0100
        /*018e*/ 	.byte	0x04
	.zero		1


	//   ....[1]....
        /*0190*/ 	.word	0x00000660
        /*0194*/ 	.word	0x000000ff
        /*0198*/ 	.word	0x00000018
        /*019c*/ 	.short	0x0100
        /*019e*/ 	.byte	0x04
	.zero		1


	//   ....[2]....
        /*01a0*/ 	.word	0x00000670
        /*01a4*/ 	.word	0x000000ff
        /*01a8*/ 	.word	0x00000008
        /*01ac*/ 	.short	0x0100
        /*01ae*/ 	.byte	0x04
	.zero		1


	//   ....[3]....
        /*01b0*/ 	.word	0x00000680
        /*01b4*/ 	.word	0x000000ff
        /*01b8*/ 	.word	0x00000020
        /*01bc*/ 	.short	0x0100
        /*01be*/ 	.byte	0x04
	.zero		1


	//   ....[4]....
        /*01c0*/ 	.word	0x00000690
        /*01c4*/ 	.word	0x000000ff
        /*01c8*/ 	.word	0x00000010
        /*01cc*/ 	.short	0x0100
        /*01ce*/ 	.byte	0x04
	.zero		1


	//   ....[5]....
        /*01d0*/ 	.word	0x000006a0
        /*01d4*/ 	.word	0x000000ff
        /*01d8*/ 	.word	0x00000028
        /*01dc*/ 	.short	0x0100
        /*01de*/ 	.byte	0x04
	.zero		1


	//   ....[6]....
        /*01e0*/ 	.word	0x000007d0
        /*01e4*/ 	.word	0x000000ff
        /*01e8*/ 	.word	0x00000030
        /*01ec*/ 	.short	0x0100
        /*01ee*/ 	.byte	0x04
	.zero		1


	//   ....[7]....
        /*01f0*/ 	.word	0x000007e0
        /*01f4*/ 	.word	0x000000ff
        /*01f8*/ 	.word	0x00000050
        /*01fc*/ 	.short	0x0100
        /*01fe*/ 	.byte	0x04
	.zero		1


	//   ....[8]....
        /*0200*/ 	.word	0x000007f0
        /*0204*/ 	.word	0x000000ff
        /*0208*/ 	.word	0x00000038
        /*020c*/ 	.short	0x0100
        /*020e*/ 	.byte	0x04
	.zero		1


	//   ....[9]....
        /*0210*/ 	.word	0x00000800
        /*0214*/ 	.word	0x000000ff
        /*0218*/ 	.word	0x00000058
        /*021c*/ 	.short	0x0100
        /*021e*/ 	.byte	0x04
	.zero		1


	//   ....[10]....
        /*0220*/ 	.word	0x00000810
        /*0224*/ 	.word	0x000000ff
        /*0228*/ 	.word	0x00000040
        /*022c*/ 	.short	0x0100
        /*022e*/ 	.byte	0x04
	.zero		1


	//   ....[11]....
        /*0230*/ 	.word	0x00000820
        /*0234*/ 	.word	0x000000ff
        /*0238*/ 	.word	0x00000060
        /*023c*/ 	.short	0x0100
        /*023e*/ 	.byte	0x04
	.zero		1


	//   ....[12]....
        /*0240*/ 	.word	0x00000830
        /*0244*/ 	.word	0x000000ff
        /*0248*/ 	.word	0x00000048
        /*024c*/ 	.short	0x0100
        /*024e*/ 	.byte	0x04
	.zero		1


	//   ....[13]....
        /*0250*/ 	.word	0x00000840
        /*0254*/ 	.word	0x000000ff
        /*0258*/ 	.word	0x00000068
        /*025c*/ 	.short	0x0100
        /*025e*/ 	.byte	0x04
	.zero		1


	//   ....[14]....
        /*0260*/ 	.word	0x00000930
        /*0264*/ 	.word	0x000000ff
        /*0268*/ 	.word	0x00000070
        /*026c*/ 	.short	0x0100
        /*026e*/ 	.byte	0x06
	.zero		1


	//   ....[15]....
        /*0270*/ 	.word	0x00000940
        /*0274*/ 	.word	0x000000ff
        /*0278*/ 	.word	0x00000078
        /*027c*/ 	.short	0x0100
        /*027e*/ 	.byte	0x06
	.zero		1


	//   ....[16]....
        /*0280*/ 	.word	0x00000a80
        /*0284*/ 	.word	0x000000ff
        /*0288*/ 	.word	0x00000080
        /*028c*/ 	.short	0x0100
        /*028e*/ 	.byte	0x06
	.zero		1


	//   ....[17]....
        /*0290*/ 	.word	0x00000a90
        /*0294*/ 	.word	0x000000ff
        /*0298*/ 	.word	0x00000090
        /*029c*/ 	.short	0x0100
        /*029e*/ 	.byte	0x06
	.zero		1


	//   ....[18]....
        /*02a0*/ 	.word	0x00000aa0
        /*02a4*/ 	.word	0x000000ff
        /*02a8*/ 	.word	0x00000088
        /*02ac*/ 	.short	0x0100
        /*02ae*/ 	.byte	0x06
	.zero		1


	//   ....[19]....
        /*02b0*/ 	.word	0x00000ab0
        /*02b4*/ 	.word	0x000000ff
        /*02b8*/ 	.word	0x00000098
        /*02bc*/ 	.short	0x0100
        /*02be*/ 	.byte	0x06
	.zero		1


	//   ....[20]....
        /*02c0*/ 	.word	0x00000be0
        /*02c4*/ 	.word	0x000000ff
        /*02c8*/ 	.word	0x000000a0
        /*02cc*/ 	.short	0x0100
        /*02ce*/ 	.byte	0x04
	.zero		1


	//   ....[21]....
        /*02d0*/ 	.word	0x00000bf0
        /*02d4*/ 	.word	0x000000ff
        /*02d8*/ 	.word	0x000000b0
        /*02dc*/ 	.short	0x0100
        /*02de*/ 	.byte	0x04
	.zero		1


	//   ....[22]....
        /*02e0*/ 	.word	0x00000c00
        /*02e4*/ 	.word	0x000000ff
        /*02e8*/ 	.word	0x000000a8
        /*02ec*/ 	.short	0x0100
        /*02ee*/ 	.byte	0x04
	.zero		1


	//   ....[23]....
        /*02f0*/ 	.word	0x00000c10
        /*02f4*/ 	.word	0x000000ff
        /*02f8*/ 	.word	0x000000b8
        /*02fc*/ 	.short	0x0100
        /*02fe*/ 	.byte	0x04
	.zero		1


	//   ....[24]....
        /*0300*/ 	.word	0x00000d00
        /*0304*/ 	.word	0x000000ff
        /*0308*/ 	.word	0x000000c0
        /*030c*/ 	.short	0x0100
        /*030e*/ 	.byte	0x04
	.zero		1


	//   ....[25]....
        /*0310*/ 	.word	0x00000d10
        /*0314*/ 	.word	0x000000ff
        /*0318*/ 	.word	0x000000d0
        /*031c*/ 	.short	0x0100
        /*031e*/ 	.byte	0x04
	.zero		1


	//   ....[26]....
        /*0320*/ 	.word	0x00000d20
        /*0324*/ 	.word	0x000000ff
        /*0328*/ 	.word	0x000000c8
        /*032c*/ 	.short	0x0100
        /*032e*/ 	.byte	0x04
	.zero		1


	//   ....[27]....
        /*0330*/ 	.word	0x00000d30
        /*0334*/ 	.word	0x000000ff
        /*0338*/ 	.word	0x000000d8
        /*033c*/ 	.short	0x0100
        /*033e*/ 	.byte	0x04
	.zero		1


	//   ....[28]....
        /*0340*/ 	.word	0x00001ad0
        /*0344*/ 	.word	0x00000002
        /*0348*/ 	.word	0x000000d0
        /*034c*/ 	.short	0x010a
        /*034e*/ 	.byte	0xff
	.zero		1


	//   ....[29]....
        /*0350*/ 	.word	0x00001b00
        /*0354*/ 	.word	0x00000002
        /*0358*/ 	.word	0x000000c0
        /*035c*/ 	.short	0x0101
        /*035e*/ 	.byte	0xff
	.zero		1


	//   ....[30]....
        /*0360*/ 	.word	0x00001be0
        /*0364*/ 	.word	0x000000ff
        /*0368*/ 	.word	0x00000018
        /*036c*/ 	.short	0x010a
        /*036e*/ 	.byte	0x04
	.zero		1


	//   ....[31]....
        /*0370*/ 	.word	0x00001c70
        /*0374*/ 	.word	0x000000ff
        /*0378*/ 	.word	0x00000018
        /*037c*/ 	.short	0x010a
        /*037e*/ 	.byte	0x31
	.zero		1


	//   ....[32]....
        /*0380*/ 	.word	0x00001db0
        /*0384*/ 	.word	0x000000ff
        /*0388*/ 	.word	0x00000018
        /*038c*/ 	.short	0x010a
        /*038e*/ 	.byte	0x04
	.zero		1


	//   ....[33]....
        /*0390*/ 	.word	0x000021a0
        /*0394*/ 	.word	0x000000ff
        /*0398*/ 	.word	0x00000078
        /*039c*/ 	.short	0x0101
        /*039e*/ 	.byte	0x06
	.zero		1


	//   ....[34]....
        /*03a0*/ 	.word	0x000021c0
        /*03a4*/ 	.word	0x000000ff
        /*03a8*/ 	.word	0x00000018
        /*03ac*/ 	.short	0x010a
        /*03ae*/ 	.byte	0x04
	.zero		1


	//   ....[35]....
        /*03b0*/ 	.word	0x00002240
        /*03b4*/ 	.word	0x000000ff
        /*03b8*/ 	.word	0x00000018
        /*03bc*/ 	.short	0x010a
        /*03be*/ 	.byte	0x31
	.zero		1


	//   ....[36]....
        /*03c0*/ 	.word	0x00002380
        /*03c4*/ 	.word	0x000000ff
        /*03c8*/ 	.word	0x00000018
        /*03cc*/ 	.short	0x010a
        /*03ce*/ 	.byte	0x04
	.zero		1


	//   ....[37]....
        /*03d0*/ 	.word	0x00002780
        /*03d4*/ 	.word	0x00000002
        /*03d8*/ 	.word	0x00000080
        /*03dc*/ 	.short	0x010a
        /*03de*/ 	.byte	0xff
	.zero		1


	//   ....[38]....
        /*03e0*/ 	.word	0x00002840
        /*03e4*/ 	.word	0x00000002
        /*03e8*/ 	.word	0x00000000
        /*03ec*/ 	.short	0x0101
        /*03ee*/ 	.byte	0xff
	.zero		1


	//   ....[39]....
        /*03f0*/ 	.word	0x00002de0
        /*03f4*/ 	.word	0x000000ff
        /*03f8*/ 	.word	0x00000000
        /*03fc*/ 	.short	0x010a
        /*03fe*/ 	.byte	0x04
	.zero		1


	//   ....[40]....
        /*0400*/ 	.word	0x00002e70
        /*0404*/ 	.word	0x000000ff
        /*0408*/ 	.word	0x00000000
        /*040c*/ 	.short	0x010a
        /*040e*/ 	.byte	0x05
	.zero		1


	//   ....[41]....
        /*0410*/ 	.word	0x00002f10
        /*0414*/ 	.word	0x00000000
        /*0418*/ 	.word	0x00000000
        /*041c*/ 	.short	0x010a
        /*041e*/ 	.byte	0xff
	.zero		1


	//   ....[42]....
        /*0420*/ 	.word	0x00003030
        /*0424*/ 	.word	0x00000000
        /*0428*/ 	.word	0x000000c0
        /*042c*/ 	.short	0x010a
        /*042e*/ 	.byte	0xff
	.zero		1


	//   ....[43]....
        /*0430*/ 	.word	0x000030a0
        /*0434*/ 	.word	0x00000000
        /*0438*/ 	.word	0x00000000
        /*043c*/ 	.short	0x0101
        /*043e*/ 	.byte	0xff
	.zero		1


	//   ....[44]....
        /*0440*/ 	.word	0x000030c0
        /*0444*/ 	.word	0x000000ff
        /*0448*/ 	.word	0x00000090
        /*044c*/ 	.short	0x010a
        /*044e*/ 	.byte	0x04
	.zero		1


	//   ....[45]....
        /*0450*/ 	.word	0x000031e0
        /*0454*/ 	.word	0x00000000
        /*0458*/ 	.word	0x00000080
        /*045c*/ 	.short	0x010a
        /*045e*/ 	.byte	0xff
	.zero		1


	//   ....[46]....
        /*0460*/ 	.word	0x000032e0
        /*0464*/ 	.word	0x00000000
        /*0468*/ 	.word	0x00000000
        /*046c*/ 	.short	0x0101
        /*046e*/ 	.byte	0xff
	.zero		1


	//   ....[47]....
        /*0470*/ 	.word	0x00003370
        /*0474*/ 	.word	0x000000ff
        /*0478*/ 	.word	0x00000090
        /*047c*/ 	.short	0x0106
        /*047e*/ 	.byte	0x04
	.zero		1


	//   ....[48]....
        /*0480*/ 	.word	0x00003390
        /*0484*/ 	.word	0x000000ff
        /*0488*/ 	.word	0x00000090
        /*048c*/ 	.short	0x010a
        /*048e*/ 	.byte	0x04
	.zero		1


	//   ....[49]....
        /*0490*/ 	.word	0x00003420
        /*0494*/ 	.word	0x000000ff
        /*0498*/ 	.word	0x00000090
        /*049c*/ 	.short	0x0106
        /*049e*/ 	.byte	0x07
	.zero		1


	//   ....[50]....
        /*04a0*/ 	.word	0x00003460
        /*04a4*/ 	.word	0x00000000
        /*04a8*/ 	.word	0x00000090
        /*04ac*/ 	.short	0x010a
        /*04ae*/ 	.byte	0xff
	.zero		1


	//   ....[51]....
        /*04b0*/ 	.word	0x00003f80
        /*04b4*/ 	.word	0x00000000
        /*04b8*/ 	.word	0x00000080
        /*04bc*/ 	.short	0x010a
        /*04be*/ 	.byte	0xff
	.zero		1


	//   ....[52]....
        /*04c0*/ 	.word	0x000040b0
        /*04c4*/ 	.word	0x00000003
        /*04c8*/ 	.word	0x00000000
        /*04cc*/ 	.short	0x0101
        /*04ce*/ 	.byte	0xff
	.zero		1


	//   ....[53]....
        /*04d0*/ 	.word	0x000040c0
        /*04d4*/ 	.word	0x000000ff
        /*04d8*/ 	.word	0x00000000
        /*04dc*/ 	.short	0x010a
        /*04de*/ 	.byte	0x04
	.zero		1


	//   ....[54]....
        /*04e0*/ 	.word	0x000040e0
        /*04e4*/ 	.word	0x000000ff
        /*04e8*/ 	.word	0x000000b0
        /*04ec*/ 	.short	0x010a
        /*04ee*/ 	.byte	0x06
	.zero		1


	//   ....[55]....
        /*04f0*/ 	.word	0x000041b0
        /*04f4*/ 	.word	0x000000ff
        /*04f8*/ 	.word	0x00000000
        /*04fc*/ 	.short	0x010a
        /*04fe*/ 	.byte	0x07
	.zero		1


	//   ....[56]....
        /*0500*/ 	.word	0x00004330
        /*0504*/ 	.word	0x000000ff
        /*0508*/ 	.word	0x00000000
        /*050c*/ 	.short	0x010a
        /*050e*/ 	.byte	0x04
	.zero		1


	//   ....[57]....
        /*0510*/ 	.word	0x00004880
        /*0514*/ 	.word	0x000000ff
        /*0518*/ 	.word	0x00000000
        /*051c*/ 	.short	0x010a
        /*051e*/ 	.byte	0x04
	.zero		1


	//   ....[58]....
        /*0520*/ 	.word	0x00004920
        /*0524*/ 	.word	0x000000ff
        /*0528*/ 	.word	0x00000000
        /*052c*/ 	.short	0x010a
        /*052e*/ 	.byte	0x04
	.zero		1


	//   ....[59]....
        /*0530*/ 	.word	0x00004d30
        /*0534*/ 	.word	0x00000000
        /*0538*/ 	.word	0x00000080
        /*053c*/ 	.short	0x010a
        /*053e*/ 	.byte	0xff
	.zero		1


	//   ....[60]....
        /*0540*/ 	.word	0x00004e70
        /*0544*/ 	.word	0x00000000
        /*0548*/ 	.word	0x00000000
        /*054c*/ 	.short	0x0101
        /*054e*/ 	.byte	0xff
	.zero		1


	//   ....[61]....
        /*0550*/ 	.word	0x00005190
        /*0554*/ 	.word	0x000000ff
        /*0558*/ 	.word	0x00000078
        /*055c*/ 	.short	0x010a
        /*055e*/ 	.byte	0x04
	.zero		1


	//   ....[62]....
        /*0560*/ 	.word	0x00005300
        /*0564*/ 	.word	0x000000ff
        /*0568*/ 	.word	0x00000050
        /*056c*/ 	.short	0x010a
        /*056e*/ 	.byte	0x04
	.zero		1


	//   ....[63]....
        /*0570*/ 	.word	0x000054e0
        /*0574*/ 	.word	0x000000ff
        /*0578*/ 	.word	0x00000030
        /*057c*/ 	.short	0x010b
        /*057e*/ 	.byte	0x04
	.zero		1


	//   ....[64]....
        /*0580*/ 	.word	0x000054f0
        /*0584*/ 	.word	0x000000ff
        /*0588*/ 	.word	0x00000000
        /*058c*/ 	.short	0x0101
        /*058e*/ 	.byte	0x0d
	.zero		1


	//   ....[65]....
        /*0590*/ 	.word	0x00005500
        /*0594*/ 	.word	0x000000ff
        /*0598*/ 	.word	0x00000058
        /*059c*/ 	.short	0x010a
        /*059e*/ 	.byte	0x04
	.zero		1


	//   ....[66]....
        /*05a0*/ 	.word	0x000056c0
        /*05a4*/ 	.word	0x000000ff
        /*05a8*/ 	.word	0x00000038
        /*05ac*/ 	.short	0x010b
        /*05ae*/ 	.byte	0x04
	.zero		1


	//   ....[67]....
        /*05b0*/ 	.word	0x000056d0
        /*05b4*/ 	.word	0x000000ff
        /*05b8*/ 	.word	0x00000000
        /*05bc*/ 	.short	0x0101
        /*05be*/ 	.byte	0x0e
	.zero		1


	//   ....[68]....
        /*05c0*/ 	.word	0x000056e0
        /*05c4*/ 	.word	0x000000ff
        /*05c8*/ 	.word	0x00000060
        /*05cc*/ 	.short	0x010a
        /*05ce*/ 	.byte	0x04
	.zero		1


	//   ....[69]....
        /*05d0*/ 	.word	0x000058a0
        /*05d4*/ 	.word	0x000000ff
        /*05d8*/ 	.word	0x00000040
        /*05dc*/ 	.short	0x010b
        /*05de*/ 	.byte	0x04
	.zero		1


	//   ....[70]....
        /*05e0*/ 	.word	0x000058b0
        /*05e4*/ 	.word	0x000000ff
        /*05e8*/ 	.word	0x00000000
        /*05ec*/ 	.short	0x0101
        /*05ee*/ 	.byte	0x0f
	.zero		1


	//   ....[71]....
        /*05f0*/ 	.word	0x000058c0
        /*05f4*/ 	.word	0x000000ff
        /*05f8*/ 	.word	0x00000068
        /*05fc*/ 	.short	0x010a
        /*05fe*/ 	.byte	0x04
	.zero		1


	//   ....[72]....
        /*0600*/ 	.word	0x00005a90
        /*0604*/ 	.word	0x000000ff
        /*0608*/ 	.word	0x00000048
        /*060c*/ 	.short	0x010b
        /*060e*/ 	.byte	0x04
	.zero		1


	//   ....[73]....
        /*0610*/ 	.word	0x00005aa0
        /*0614*/ 	.word	0x000000ff
        /*0618*/ 	.word	0x00000000
        /*061c*/ 	.short	0x0101
        /*061e*/ 	.byte	0x15
	.zero		1


	//   ....[74]....
        /*0620*/ 	.word	0x00005ab0
        /*0624*/ 	.word	0x000000ff
        /*0628*/ 	.word	0x00000050
        /*062c*/ 	.short	0x010a
        /*062e*/ 	.byte	0x04
	.zero		1


	//   ....[75]....
        /*0630*/ 	.word	0x00005c70
        /*0634*/ 	.word	0x000000ff
        /*0638*/ 	.word	0x00000030
        /*063c*/ 	.short	0x010b
        /*063e*/ 	.byte	0x04
	.zero		1


	//   ....[76]....
        /*0640*/ 	.word	0x00005c80
        /*0644*/ 	.word	0x000000ff
        /*0648*/ 	.word	0x00000000
        /*064c*/ 	.short	0x0101
        /*064e*/ 	.byte	0x0d
	.zero		1


	//   ....[77]....
        /*0650*/ 	.word	0x00005c90
        /*0654*/ 	.word	0x000000ff
        /*0658*/ 	.word	0x00000058
        /*065c*/ 	.short	0x010a
        /*065e*/ 	.byte	0x04
	.zero		1


	//   ....[78]....
        /*0660*/ 	.word	0x00005e40
        /*0664*/ 	.word	0x000000ff
        /*0668*/ 	.word	0x00000038
        /*066c*/ 	.short	0x010b
        /*066e*/ 	.byte	0x04
	.zero		1


	//   ....[79]....
        /*0670*/ 	.word	0x00005e50
        /*0674*/ 	.word	0x000000ff
        /*0678*/ 	.word	0x00000000
        /*067c*/ 	.short	0x0101
        /*067e*/ 	.byte	0x0e
	.zero		1


	//   ....[80]....
        /*0680*/ 	.word	0x00005e60
        /*0684*/ 	.word	0x000000ff
        /*0688*/ 	.word	0x00000060
        /*068c*/ 	.short	0x010a
        /*068e*/ 	.byte	0x04
	.zero		1


	//   ....[81]....
        /*0690*/ 	.word	0x00006050
        /*0694*/ 	.word	0x000000ff
        /*0698*/ 	.word	0x00000040
        /*069c*/ 	.short	0x010b
        /*069e*/ 	.byte	0x04
	.zero		1


	//   ....[82]....
        /*06a0*/ 	.word	0x000060c0
        /*06a4*/ 	.word	0x000000ff
        /*06a8*/ 	.word	0x00000000
        /*06ac*/ 	.short	0x0101
        /*06ae*/ 	.byte	0x0f
	.zero		1


	//   ....[83]....
        /*06b0*/ 	.word	0x000060d0
        /*06b4*/ 	.word	0x000000ff
        /*06b8*/ 	.word	0x00000068
        /*06bc*/ 	.short	0x010a
        /*06be*/ 	.byte	0x04
	.zero		1


	//   ....[84]....
        /*06c0*/ 	.word	0x00006350
        /*06c4*/ 	.word	0x000000ff
        /*06c8*/ 	.word	0x00000048
        /*06cc*/ 	.short	0x010b
        /*06ce*/ 	.byte	0x04
	.zero		1


	//   ....[85]....
        /*06d0*/ 	.word	0x00006370
        /*06d4*/ 	.word	0x000000ff
        /*06d8*/ 	.word	0x00000000
        /*06dc*/ 	.short	0x0101
        /*06de*/ 	.byte	0x15
	.zero		1


	//   ....[86]....
        /*06e0*/ 	.word	0x000063e0
        /*06e4*/ 	.word	0x000000ff
        /*06e8*/ 	.word	0x00000050
        /*06ec*/ 	.short	0x010a
        /*06ee*/ 	.byte	0x04
	.zero		1


	//   ....[87]....
        /*06f0*/ 	.word	0x00006400
        /*06f4*/ 	.word	0x000000ff
        /*06f8*/ 	.word	0x00000058
        /*06fc*/ 	.short	0x010a
        /*06fe*/ 	.byte	0x04
	.zero		1


	//   ....[88]....
        /*0700*/ 	.word	0x00006420
        /*0704*/ 	.word	0x000000ff
        /*0708*/ 	.word	0x00000060
        /*070c*/ 	.short	0x010a
        /*070e*/ 	.byte	0x04
	.zero		1


	//   ....[89]....
        /*0710*/ 	.word	0x00006470
        /*0714*/ 	.word	0x00000002
        /*0718*/ 	.word	0x00000068
        /*071c*/ 	.short	0x010a
        /*071e*/ 	.byte	0xff
	.zero		1


	//   ....[90]....
        /*0720*/ 	.word	0x00006780
        /*0724*/ 	.word	0x00000000
        /*0728*/ 	.word	0x00000080
        /*072c*/ 	.short	0x010a
        /*072e*/ 	.byte	0xff
	.zero		1


	//   ....[91]....
        /*0730*/ 	.word	0x00006890
        /*0734*/ 	.word	0x00000000
        /*0738*/ 	.word	0x00000000
        /*073c*/ 	.short	0x0101
        /*073e*/ 	.byte	0xff
	.zero		1


	//   ....[92]....
        /*0740*/ 	.word	0x000072d0
        /*0744*/ 	.word	0x000000ff
        /*0748*/ 	.word	0x00000030
        /*074c*/ 	.short	0x010a
        /*074e*/ 	.byte	0x24
	.zero		1


	//   ....[93]....
        /*0750*/ 	.word	0x000072e0
        /*0754*/ 	.word	0x0000003a
        /*0758*/ 	.word	0x000000a0
        /*075c*/ 	.short	0x010a
        /*075e*/ 	.byte	0xff
	.zero		1


	//   ....[94]....
        /*0760*/ 	.word	0x00007450
        /*0764*/ 	.word	0x000000ff
        /*0768*/ 	.word	0x00000030
        /*076c*/ 	.short	0x010a
        /*076e*/ 	.byte	0x24
	.zero		1


	//   ....[95]....
        /*0770*/ 	.word	0x00007530
        /*0774*/ 	.word	0x0000003a
        /*0778*/ 	.word	0x000000a0
        /*077c*/ 	.short	0x010a
        /*077e*/ 	.byte	0xff
	.zero		1


	//   ....[96]....
        /*0780*/ 	.word	0x00008320
        /*0784*/ 	.word	0x00000000
        /*0788*/ 	.word	0x00000000
        /*078c*/ 	.short	0x0101
        /*078e*/ 	.byte	0xff
	.zero		1


	//   ....[97]....
        /*0790*/ 	.word	0x00008330
        /*0794*/ 	.word	0x00000002
        /*0798*/ 	.word	0x00000030
        /*079c*/ 	.short	0x010a
        /*079e*/ 	.byte	0xff
	.zero		1


	//   ....[98]....
        /*07a0*/ 	.word	0x000083f0
        /*07a4*/ 	.word	0x00000002
        /*07a8*/ 	.word	0x00000030
        /*07ac*/ 	.short	0x010a
        /*07ae*/ 	.byte	0xff
	.zero		1


	//   ....[99]....
        /*07b0*/ 	.word	0x000091d0
        /*07b4*/ 	.word	0x00000078
        /*07b8*/ 	.word	0x00000000
        /*07bc*/ 	.short	0x0101
        /*07be*/ 	.byte	0xff
	.zero		1


	//   ....[100]....
        /*07c0*/ 	.word	0x000091f0
        /*07c4*/ 	.word	0x00000000
        /*07c8*/ 	.word	0x00000030
        /*07cc*/ 	.short	0x010a
        /*07ce*/ 	.byte	0xff
	.zero		1


	//   ....[101]....
        /*07d0*/ 	.word	0x000092a0
        /*07d4*/ 	.word	0x00000000
        /*07d8*/ 	.word	0x00000030
        /*07dc*/ 	.short	0x010a
        /*07de*/ 	.byte	0xff
	.zero		1


	//   ....[102]....
        /*07e0*/ 	.word	0x0000a010
        /*07e4*/ 	.word	0x00000078
        /*07e8*/ 	.word	0x00000000
        /*07ec*/ 	.short	0x0101
        /*07ee*/ 	.byte	0xff
	.zero		1


	//   ....[103]....
        /*07f0*/ 	.word	0x0000a030
        /*07f4*/ 	.word	0x00000000
        /*07f8*/ 	.word	0x00000030
        /*07fc*/ 	.short	0x010a
        /*07fe*/ 	.byte	0xff
	.zero		1


	//   ....[104]....
        /*0800*/ 	.word	0x0000a0e0
        /*0804*/ 	.word	0x00000000
        /*0808*/ 	.word	0x00000030
        /*080c*/ 	.short	0x010a
        /*080e*/ 	.byte	0xff
	.zero		1


	//   ....[105]....
        /*0810*/ 	.word	0x0000af00
        /*0814*/ 	.word	0x00000075
        /*0818*/ 	.word	0x00000000
        /*081c*/ 	.short	0x0101
        /*081e*/ 	.byte	0xff
	.zero		1


	//   ....[106]....
        /*0820*/ 	.word	0x0000af20
        /*0824*/ 	.word	0x00000000
        /*0828*/ 	.word	0x00000030
        /*082c*/ 	.short	0x010a
        /*082e*/ 	.byte	0xff
	.zero		1


	//   ....[107]....
        /*0830*/ 	.word	0x0000afd0
        /*0834*/ 	.word	0x00000000
        /*0838*/ 	.word	0x00000030
        /*083c*/ 	.short	0x010a
        /*083e*/ 	.byte	0xff
	.zero		1


	//   ....[108]....
        /*0840*/ 	.word	0x0000bda0
        /*0844*/ 	.word	0x00000075
        /*0848*/ 	.word	0x00000000
        /*084c*/ 	.short	0x0101
        /*084e*/ 	.byte	0xff
	.zero		1


	//   ....[109]....
        /*0850*/ 	.word	0x0000bdc0
        /*0854*/ 	.word	0x00000000
        /*0858*/ 	.word	0x00000030
        /*085c*/ 	.short	0x010a
        /*085e*/ 	.byte	0xff
	.zero		1


	//   ....[110]....
        /*0860*/ 	.word	0x0000be70
        /*0864*/ 	.word	0x00000000
        /*0868*/ 	.word	0x00000030
        /*086c*/ 	.short	0x010a
        /*086e*/ 	.byte	0xff
	.zero		1


	//   ....[111]....
        /*0870*/ 	.word	0x0000cca0
        /*0874*/ 	.word	0x00000075
        /*0878*/ 	.word	0x00000000
        /*087c*/ 	.short	0x0101
        /*087e*/ 	.byte	0xff
	.zero		1


	//   ....[112]....
        /*0880*/ 	.word	0x0000ccc0
        /*0884*/ 	.word	0x00000000
        /*0888*/ 	.word	0x00000030
        /*088c*/ 	.short	0x010a
        /*088e*/ 	.byte	0xff
	.zero		1


	//   ....[113]....
        /*0890*/ 	.word	0x0000cd70
        /*0894*/ 	.word	0x00000000
        /*0898*/ 	.word	0x00000030
        /*089c*/ 	.short	0x010a
        /*089e*/ 	.byte	0xff
	.zero		1


	//   ....[114]....
        /*08a0*/ 	.word	0x0000db20
        /*08a4*/ 	.word	0x00000075
        /*08a8*/ 	.word	0x00000000
        /*08ac*/ 	.short	0x0101
        /*08ae*/ 	.byte	0xff
	.zero		1


	//   ....[115]....
        /*08b0*/ 	.word	0x0000db40
        /*08b4*/ 	.word	0x00000000
        /*08b8*/ 	.word	0x00000030
        /*08bc*/ 	.short	0x010a
        /*08be*/ 	.byte	0xff
	.zero		1


	//   ....[116]....
        /*08c0*/ 	.word	0x0000dbf0
        /*08c4*/ 	.word	0x00000000
        /*08c8*/ 	.word	0x00000030
        /*08cc*/ 	.short	0x010a
        /*08ce*/ 	.byte	0xff
	.zero		1


	//   ....[117]....
        /*08d0*/ 	.word	0x0000e460
        /*08d4*/ 	.word	0x000000ff
        /*08d8*/ 	.word	0x00000000
        /*08dc*/ 	.short	0x0101
        /*08de*/ 	.byte	0x04
	.zero		1


	//   ....[118]....
        /*08e0*/ 	.word	0x0000e9f0
        /*08e4*/ 	.word	0x00000000
        /*08e8*/ 	.word	0x00000000
        /*08ec*/ 	.short	0x0101
        /*08ee*/ 	.byte	0xff
	.zero		1


	//   ....[119]....
        /*08f0*/ 	.word	0x0000eca0
        /*08f4*/ 	.word	0x000000ff
        /*08f8*/ 	.word	0x00000000
        /*08fc*/ 	.short	0x0101
        /*08fe*/ 	.byte	0x04
	.zero		1


	//   ....[120]....
        /*0900*/ 	.word	0x0000ecc0
        /*0904*/ 	.word	0x00000002
        /*0908*/ 	.word	0x000000d0
        /*090c*/ 	.short	0x010a
        /*090e*/ 	.byte	0xff
	.zero		1


	//   ....[121]....
        /*0910*/ 	.word	0x0000ed20
        /*0914*/ 	.word	0x00000002
        /*0918*/ 	.word	0x00000018
        /*091c*/ 	.short	0x010a
        /*091e*/ 	.byte	0xff
	.zero		1


	//   ....[122]....
        /*0920*/ 	.word	0x0000ed80
        /*0924*/ 	.word	0x00000002
        /*0928*/ 	.word	0x00000018
        /*092c*/ 	.short	0x010a
        /*092e*/ 	.byte	0xff
	.zero		1


	//   ....[123]....
        /*0930*/ 	.word	0x0000edd0
        /*0934*/ 	.word	0x00000002
        /*0938*/ 	.word	0x00000080
        /*093c*/ 	.short	0x010a
        /*093e*/ 	.byte	0xff
	.zero		1


	//   ....[124]....
        /*0940*/ 	.word	0x0000ee30
        /*0944*/ 	.word	0x00000000
        /*0948*/ 	.word	0x00000000
        /*094c*/ 	.short	0x010a
        /*094e*/ 	.byte	0xff
	.zero		1


	//   ....[125]....
        /*0950*/ 	.word	0x0000ee90
        /*0954*/ 	.word	0x00000000
        /*0958*/ 	.word	0x00000000
        /*095c*/ 	.short	0x010a
        /*095e*/ 	.byte	0xff
	.zero		1


	//   ....[126]....
        /*0960*/ 	.word	0x0000eee0
        /*0964*/ 	.word	0x00000000
        /*0968*/ 	.word	0x000000c0
        /*096c*/ 	.short	0x010a
        /*096e*/ 	.byte	0xff
	.zero		1


	//   ....[127]....
        /*0970*/ 	.word	0x0000ef40
        /*0974*/ 	.word	0x00000000
        /*0978*/ 	.word	0x00000090
        /*097c*/ 	.short	0x010a
        /*097e*/ 	.byte	0xff
	.zero		1


	//   ....[128]....
        /*0980*/ 	.word	0x0000ef90
        /*0984*/ 	.word	0x00000000
        /*0988*/ 	.word	0x00000080
        /*098c*/ 	.short	0x010a
        /*098e*/ 	.byte	0xff
	.zero		1


	//   ....[129]....
        /*0990*/ 	.word	0x0000eff0
        /*0994*/ 	.word	0x00000000
        /*0998*/ 	.word	0x00000090
        /*099c*/ 	.short	0x010a
        /*099e*/ 	.byte	0xff
	.zero		1


	//   ....[130]....
        /*09a0*/ 	.word	0x0000f040
        /*09a4*/ 	.word	0x00000000
        /*09a8*/ 	.word	0x00000080
        /*09ac*/ 	.short	0x010a
        /*09ae*/ 	.byte	0xff
	.zero		1


	//   ....[131]....
        /*09b0*/ 	.word	0x0000f0b0
        /*09b4*/ 	.word	0x00000002
        /*09b8*/ 	.word	0x000000b0
        /*09bc*/ 	.short	0x010a
        /*09be*/ 	.byte	0xff
	.zero		1


	//   ....[132]....
        /*09c0*/ 	.word	0x0000f110
        /*09c4*/ 	.word	0x00000000
        /*09c8*/ 	.word	0x00000000
        /*09cc*/ 	.short	0x010a
        /*09ce*/ 	.byte	0xff
	.zero		1


	//   ....[133]....
        /*09d0*/ 	.word	0x0000f170
        /*09d4*/ 	.word	0x00000000
        /*09d8*/ 	.word	0x00000000
        /*09dc*/ 	.short	0x010a
        /*09de*/ 	.byte	0xff
	.zero		1


	//   ....[134]....
        /*09e0*/ 	.word	0x0000f1d0
        /*09e4*/ 	.word	0x00000000
        /*09e8*/ 	.word	0x00000000
        /*09ec*/ 	.short	0x010a
        /*09ee*/ 	.byte	0xff
	.zero		1


	//   ....[135]....
        /*09f0*/ 	.word	0x0000f220
        /*09f4*/ 	.word	0x00000000
        /*09f8*/ 	.word	0x00000080
        /*09fc*/ 	.short	0x010a
        /*09fe*/ 	.byte	0xff
	.zero		1


	//   ....[136]....
        /*0a00*/ 	.word	0x0000f280
        /*0a04*/ 	.word	0x00000000
        /*0a08*/ 	.word	0x00000078
        /*0a0c*/ 	.short	0x010a
        /*0a0e*/ 	.byte	0xff
	.zero		1


	//   ....[137]....
        /*0a10*/ 	.word	0x0000f2e0
        /*0a14*/ 	.word	0x00000000
        /*0a18*/ 	.word	0x00000050
        /*0a1c*/ 	.short	0x010a
        /*0a1e*/ 	.byte	0xff
	.zero		1


	//   ....[138]....
        /*0a20*/ 	.word	0x0000f340
        /*0a24*/ 	.word	0x00000000
        /*0a28*/ 	.word	0x00000058
        /*0a2c*/ 	.short	0x010a
        /*0a2e*/ 	.byte	0xff
	.zero		1


	//   ....[139]....
        /*0a30*/ 	.word	0x0000f3a0
        /*0a34*/ 	.word	0x00000000
        /*0a38*/ 	.word	0x00000060
        /*0a3c*/ 	.short	0x010a
        /*0a3e*/ 	.byte	0xff
	.zero		1


	//   ....[140]....
        /*0a40*/ 	.word	0x0000f400
        /*0a44*/ 	.word	0x00000000
        /*0a48*/ 	.word	0x00000068
        /*0a4c*/ 	.short	0x010a
        /*0a4e*/ 	.byte	0xff
	.zero		1


	//   ....[141]....
        /*0a50*/ 	.word	0x0000f460
        /*0a54*/ 	.word	0x00000000
        /*0a58*/ 	.word	0x00000050
        /*0a5c*/ 	.short	0x010a
        /*0a5e*/ 	.byte	0xff
	.zero		1


	//   ....[142]....
        /*0a60*/ 	.word	0x0000f4c0
        /*0a64*/ 	.word	0x00000000
        /*0a68*/ 	.word	0x00000058
        /*0a6c*/ 	.short	0x010a
        /*0a6e*/ 	.byte	0xff
	.zero		1


	//   ....[143]....
        /*0a70*/ 	.word	0x0000f520
        /*0a74*/ 	.word	0x00000000
        /*0a78*/ 	.word	0x00000060
        /*0a7c*/ 	.short	0x010a
        /*0a7e*/ 	.byte	0xff
	.zero		1


	//   ....[144]....
        /*0a80*/ 	.word	0x0000f580
        /*0a84*/ 	.word	0x00000000
        /*0a88*/ 	.word	0x00000068
        /*0a8c*/ 	.short	0x010a
        /*0a8e*/ 	.byte	0xff
	.zero		1


	//   ....[145]....
        /*0a90*/ 	.word	0x0000f5e0
        /*0a94*/ 	.word	0x00000000
        /*0a98*/ 	.word	0x00000050
        /*0a9c*/ 	.short	0x010a
        /*0a9e*/ 	.byte	0xff
	.zero		1


	//   ....[146]....
        /*0aa0*/ 	.word	0x0000f640
        /*0aa4*/ 	.word	0x00000000
        /*0aa8*/ 	.word	0x00000058
        /*0aac*/ 	.short	0x010a
        /*0aae*/ 	.byte	0xff
	.zero		1


	//   ....[147]....
        /*0ab0*/ 	.word	0x0000f6a0
        /*0ab4*/ 	.word	0x00000002
        /*0ab8*/ 	.word	0x00000060
        /*0abc*/ 	.short	0x010a
        /*0abe*/ 	.byte	0xff
	.zero		1


	//   ....[148]....
        /*0ac0*/ 	.word	0x0000f6f0
        /*0ac4*/ 	.word	0x00000000
        /*0ac8*/ 	.word	0x00000080
        /*0acc*/ 	.short	0x010a
        /*0ace*/ 	.byte	0xff
	.zero		1


	//   ....[149]....
        /*0ad0*/ 	.word	0x0000f750
        /*0ad4*/ 	.word	0x00000004
        /*0ad8*/ 	.word	0x00000030
        /*0adc*/ 	.short	0x010a
        /*0ade*/ 	.byte	0xff
	.zero		1


	//   ....[150]....
        /*0ae0*/ 	.word	0x0000f7a0
        /*0ae4*/ 	.word	0x0000003a
        /*0ae8*/ 	.word	0x000000a0
        /*0aec*/ 	.short	0x010a
        /*0aee*/ 	.byte	0xff
	.zero		1


	//   ....[151]....
        /*0af0*/ 	.word	0x0000f7f0
        /*0af4*/ 	.word	0x00000002
        /*0af8*/ 	.word	0x00000030
        /*0afc*/ 	.short	0x010a
        /*0afe*/ 	.byte	0xff
	.zero		1


	//   ....[152]....
        /*0b00*/ 	.word	0x0000f840
        /*0b04*/ 	.word	0x00000000
        /*0b08*/ 	.word	0x00000030
        /*0b0c*/ 	.short	0x010a
        /*0b0e*/ 	.byte	0xff
	.zero		1


	//   ....[153]....
        /*0b10*/ 	.word	0x0000f890
        /*0b14*/ 	.word	0x00000000
        /*0b18*/ 	.word	0x00000030
        /*0b1c*/ 	.short	0x010a
        /*0b1e*/ 	.byte	0xff
	.zero		1


	//   ....[154]....
        /*0b20*/ 	.word	0x0000f8e0
        /*0b24*/ 	.word	0x00000000
        /*0b28*/ 	.word	0x00000030
        /*0b2c*/ 	.short	0x010a
        /*0b2e*/ 	.byte	0xff
	.zero		1


	//   ....[155]....
        /*0b30*/ 	.word	0x0000f930
        /*0b34*/ 	.word	0x00000000
        /*0b38*/ 	.word	0x00000030
        /*0b3c*/ 	.short	0x010a
        /*0b3e*/ 	.byte	0xff
	.zero		1


	//   ....[156]....
        /*0b40*/ 	.word	0x0000f980
        /*0b44*/ 	.word	0x00000000
        /*0b48*/ 	.word	0x00000030
        /*0b4c*/ 	.short	0x010a
        /*0b4e*/ 	.byte	0xff
	.zero		1


	//   ....[157]....
        /*0b50*/ 	.word	0x0000f9d0
        /*0b54*/ 	.word	0x00000000
        /*0b58*/ 	.word	0x00000030
        /*0b5c*/ 	.short	0x010a
        /*0b5e*/ 	.byte	0xff
	.zero		1


	//----- nvinfo : EIATTR_NUM_MBARRIERS
	.align		4
.L_47:
        /*0b60*/ 	.byte	0x03, 0x38
        /*0b62*/ 	.short	0x001c


	//----- nvinfo : EIATTR_EXIT_INSTR_OFFSETS
	.align		4
        /*0b64*/ 	.byte	0x04, 0x1c
        /*0b66*/ 	.short	(.L_49 - .L_48)


	//   ....[0]....
.L_48:
        /*0b68*/ 	.word	0x00002f40


	//   ....[1]....
        /*0b6c*/ 	.word	0x00003430


	//   ....[2]....
        /*0b70*/ 	.word	0x00003490


	//   ....[3]....
        /*0b74*/ 	.word	0x00004b80


	//   ....[4]....
        /*0b78*/ 	.word	0x000064a0


	//   ....[5]....
        /*0b7c*/ 	.word	0x000064e0


	//   ....[6]....
        /*0b80*/ 	.word	0x0000eb90


	//   ....[7]....
        /*0b84*/ 	.word	0x0000ec10


	//   ....[8]....
        /*0b88*/ 	.word	0x0000ec40


	//   ....[9]....
        /*0b8c*/ 	.word	0x0000ecb0


	//----- nvinfo : EIATTR_MAX_THREADS
	.align		4
.L_49:
        /*0b90*/ 	.byte	0x04, 0x05
        /*0b92*/ 	.short	(.L_51 - .L_50)
.L_50:
        /*0b94*/ 	.word	0x00000100
        /*0b98*/ 	.word	0x00000001
        /*0b9c*/ 	.word	0x00000001


	//----- nvinfo : EIATTR_CRS_STACK_SIZE
	.align		4
.L_51:
        /*0ba0*/ 	.byte	0x04, 0x1e
        /*0ba2*/ 	.short	(.L_53 - .L_52)
.L_52:
        /*0ba4*/ 	.word	0x00000000


	//----- nvinfo : EIATTR_CBANK_PARAM_SIZE
	.align		4
.L_53:
        /*0ba8*/ 	.byte	0x03, 0x19
        /*0baa*/ 	.short	0x0c00


	//----- nvinfo : EIATTR_PARAM_CBANK
	.align		4
        /*0bac*/ 	.byte	0x04, 0x0a
        /*0bae*/ 	.short	(.L_55 - .L_54)
	.align		4
.L_54:
        /*0bb0*/ 	.word	index@(.nv.constant0._ZN7cutlass13device_kernelINS_4gemm6kernel13GemmUniversalIN4cute5tupleIJiiiiEEENS1_10collective13CollectiveMmaINS1_46MainloopSm100TmaUmmaWarpSpecializedBlockScaledILi3ELi2ELi2ENS5_IJNS4_1CILi4EEENSA_ILi2EEENSA_ILi1EEEEEEEENS5_IJNSA_ILi128EEESG_NSA_ILi256EEEEEENS5_IJNS_12float_e5m2_tENS_13float_ue8m0_tEEEENS5_IJNS5_IJlSD_lEEENS4_6LayoutINS5_IJNS5_IJNS5_IJNSA_ILi32EEESB_EEEiEEESQ_NS5_IJSD_iEEEEEENS5_IJNS5_IJNS5_IJNSA_ILi16EEESB_EEEiEEENS5_IJNS5_IJNSA_ILi0EEESD_EEENSA_ILi512EEEEEENS5_IJSW_iEEEEEEEEEEESL_S13_NS4_8TiledMMAINS4_8MMA_AtomIJNS4_21SM100_MMA_MXF8F6F4_SSISJ_SJ_fSK_Li128ELi128ELNS4_4UMMA5MajorE0ELS18_0ELNS17_7ScaleInE0ELS19_0EEEEEENSN_INS5_IJSD_SD_SD_EEENS5_IJSW_SW_SW_EEEEENS5_IJNS4_10UnderscoreES1F_S1F_EEEEENS5_IJNS4_23SM90_TMA_LOAD_MULTICASTES1I_EEENS5_IJNS4_14ComposedLayoutINS4_7SwizzleILi3ELi4ELi3EEENS4_18smem_ptr_flag_bitsILi8EEENSN_INS5_IJNSA_ILi8EEESG_EEENS5_IJSG_SD_EEEEEEENSN_INS5_IJNS5_IJNS5_IJSP_SD_EEENS5_IJSO_SD_EEEEEESD_NS5_IJSB_SC_EEEEEENS5_IJNS5_IJNS5_IJSU_SY_EEESX_EEESW_NS5_IJSD_SY_EEEEEEEEEEEvNS4_8identityES1J_S24_vS25_EENS_8epilogue10collective18CollectiveEpilogueINS27_23Sm100TmaWarpSpecializedILi4ELi2ELi16ELb1ELb0EEEJNS5_IJNSA_ILi64EEESG_SH_EEENS5_IJNSN_IS2C_SD_EENSN_INS5_IJST_SC_EEENS5_IJSD_S2C_EEEEEEEENS_10bfloat16_tESM_S2J_SM_NS27_6fusion15FusionCallbacksIS2B_NS2K_17LinearCombinationIS2J_fS2J_fLNS_15FloatRoundStyleE2EEES2D_S2I_JEEENS4_5SM1004TMEM4LOAD26SM100_TMEM_LOAD_32dp32b16xENS4_13SM90_TMA_LOADENS1K_INS1L_ILi1ELi4ELi3EEENS1N_ILi16EEENSN_INS5_IJS1P_ST_EEENS5_IJST_SD_EEEEEEENS4_39AutoVectorizingCopyWithAssumedAlignmentILi128EEENS4_14SM90_TMA_STOREES30_S32_S32_EEEvvEEEEvNT_6ParamsE)
        /*0bb4*/ 	.short	0x0380
        /*0bb6*/ 	.short	0x0c00


	//----- nvinfo : EIATTR_SW_WAR
	.align		4
.L_55:
        /*0bb8*/ 	.byte	0x04, 0x36
        /*0bba*/ 	.short	(.L_57 - .L_56)
.L_56:
        /*0bbc*/ 	.word	0x00000008
.L_57:


//--------------------- .nv.callgraph             --------------------------
	.section	.nv.callgraph,"",@"SHT_CUDA_CALLGRAPH"
	.align	4
	.sectionentsize	8
	.align		4
        /*0000*/ 	.word	0x00000000
	.align		4
        /*0004*/ 	.word	0xffffffff
	.align		4
        /*0008*/ 	.word	index@(_ZN7cutlass13device_kernelINS_4gemm6kernel13GemmUniversalIN4cute5tupleIJiiiiEEENS1_10collective13CollectiveMmaINS1_46MainloopSm100TmaUmmaWarpSpecializedBlockScaledILi3ELi2ELi2ENS5_IJNS4_1CILi4EEENSA_ILi2EEENSA_ILi1EEEEEEEENS5_IJNSA_ILi128EEESG_NSA_ILi256EEEEEENS5_IJNS_12float_e5m2_tENS_13float_ue8m0_tEEEENS5_IJNS5_IJlSD_lEEENS4_6LayoutINS5_IJNS5_IJNS5_IJNSA_ILi32EEESB_EEEiEEESQ_NS5_IJSD_iEEEEEENS5_IJNS5_IJNS5_IJNSA_ILi16EEESB_EEEiEEENS5_IJNS5_IJNSA_ILi0EEESD_EEENSA_ILi512EEEEEENS5_IJSW_iEEEEEEEEEEESL_S13_NS4_8TiledMMAINS4_8MMA_AtomIJNS4_21SM100_MMA_MXF8F6F4_SSISJ_SJ_fSK_Li128ELi128ELNS4_4UMMA5MajorE0ELS18_0ELNS17_7ScaleInE0ELS19_0EEEEEENSN_INS5_IJSD_SD_SD_EEENS5_IJSW_SW_SW_EEEEENS5_IJNS4_10UnderscoreES1F_S1F_EEEEENS5_IJNS4_23SM90_TMA_LOAD_MULTICASTES1I_EEENS5_IJNS4_14ComposedLayoutINS4_7SwizzleILi3ELi4ELi3EEENS4_18smem_ptr_flag_bitsILi8EEENSN_INS5_IJNSA_ILi8EEESG_EEENS5_IJSG_SD_EEEEEEENSN_INS5_IJNS5_IJNS5_IJSP_SD_EEENS5_IJSO_SD_EEEEEESD_NS5_IJSB_SC_EEEEEENS5_IJNS5_IJNS5_IJSU_SY_EEESX_EEESW_NS5_IJSD_SY_EEEEEEEEEEEvNS4_8identityES1J_S24_vS25_EENS_8epilogue10collective18CollectiveEpilogueINS27_23Sm100TmaWarpSpecializedILi4ELi2ELi16ELb1ELb0EEEJNS5_IJNSA_ILi64EEESG_SH_EEENS5_IJNSN_IS2C_SD_EENSN_INS5_IJST_SC_EEENS5_IJSD_S2C_EEEEEEEENS_10bfloat16_tESM_S2J_SM_NS27_6fusion15FusionCallbacksIS2B_NS2K_17LinearCombinationIS2J_fS2J_fLNS_15FloatRoundStyleE2EEES2D_S2I_JEEENS4_5SM1004TMEM4LOAD26SM100_TMEM_LOAD_32dp32b16xENS4_13SM90_TMA_LOADENS1K_INS1L_ILi1ELi4ELi3EEENS1N_ILi16EEENSN_INS5_IJS1P_ST_EEENS5_IJST_SD_EEEEEEENS4_39AutoVectorizingCopyWithAssumedAlignmentILi128EEENS4_14SM90_TMA_STOREES30_S32_S32_EEEvvEEEEvNT_6ParamsE)
	.align		4
        /*000c*/ 	.word	index@(__assertfail)
	.align		4
        /*0010*/ 	.word	0x00000000
	.align		4
        /*0014*/ 	.word	0xfffffffe
	.align		4
        /*0018*/ 	.word	0x00000000
	.align		4
        /*001c*/ 	.word	0xfffffffd
	.align		4
        /*0020*/ 	.word	0x00000000
	.align		4
        /*0024*/ 	.word	0xfffffffc


//--------------------- .nv.constant4             --------------------------
	.section	.nv.constant4,"a",@progbits
	.align	8
	.align		8
.nv.constant4:
        /*0000*/ 	.dword	__assertfail
	.align		8
        /*0008*/ 	.dword	__unnamed_1
	.align		8
        /*0010*/ 	.dword	__unnamed_2
	.align		8
        /*0018*/ 	.dword	_ZN40_INTERNAL_0ae4759a_4_k_cu_a7c22cc0_282454cuda3std3__45__cpo5beginE
	.align		8
        /*0020*/ 	.dword	_ZN40_INTERNAL_0ae4759a_4_k_cu_a7c22cc0_282454cuda3std3__45__cpo3endE
	.align		8
        /*0028*/ 	.dword	_ZN40_INTERNAL_0ae4759a_4_k_cu_a7c22cc0_282454cuda3std3__45__cpo6cbeginE
	.align		8
        /*0030*/ 	.dword	_ZN40_INTERNAL_0ae4759a_4_k_cu_a7c22cc0_282454cuda3std3__45__cpo4cendE
	.align		8
        /*0038*/ 	.dword	_ZN40_INTERNAL_0ae4759a_4_k_cu_a7c22cc0_282454cuda3std3__442_GLOBAL__N__0ae4759a_4_k_cu_a7c22cc0_282456ignoreE
	.align		8
        /*0040*/ 	.dword	_ZN40_INTERNAL_0ae4759a_4_k_cu_a7c22cc0_282454cuda3std3__419piecewise_constructE
	.align		8
        /*0048*/ 	.dword	_ZN40_INTERNAL_0ae4759a_4_k_cu_a7c22cc0_282454cuda3std3__48in_placeE
	.align		8
        /*0050*/ 	.dword	_ZN40_INTERNAL_0ae4759a_4_k_cu_a7c22cc0_282454cuda3std6ranges3__45__cpo4swapE
	.align		8
        /*0058*/ 	.dword	_ZN40_INTERNAL_0ae4759a_4_k_cu_a7c22cc0_282454cuda3std6ranges3__45__cpo9iter_moveE
	.align		8
        /*0060*/ 	.dword	_ZN40_INTERNAL_0ae4759a_4_k_cu_a7c22cc0_282454cute7productE
	.align		8
        /*0068*/ 	.dword	_ZN40_INTERNAL_0ae4759a_4_k_cu_a7c22cc0_282454cute1_E
	.align		8
        /*0070*/ 	.dword	$str$25
	.align		8
        /*0078*/ 	.dword	$str$26
	.align		8
        /*0080*/ 	.dword	$str$27
	.align		8
        /*0088*/ 	.dword	$str$28


//--------------------- .text._ZN7cutlass13device_kernelINS_4gemm6kernel13GemmUniversalIN4cute5tupleIJiiiiEEENS1_10collective13CollectiveMmaINS1_46MainloopSm100TmaUmmaWarpSpecializedBlockScaledILi3ELi2ELi2ENS5_IJNS4_1CILi4EEENSA_ILi2EEENSA_ILi1EEEEEEEENS5_IJNSA_ILi128EEESG_NSA_ILi256EEEEEENS5_IJNS_12float_e5m2_tENS_13float_ue8m0_tEEEENS5_IJNS5_IJlSD_lEEENS4_6LayoutINS5_IJNS5_IJNS5_IJNSA_ILi32EEESB_EEEiEEESQ_NS5_IJSD_iEEEEEENS5_IJNS5_IJNS5_IJNSA_ILi16EEESB_EEEiEEENS5_IJNS5_IJNSA_ILi0EEESD_EEENSA_ILi512EEEEEENS5_IJSW_iEEEEEEEEEEESL_S13_NS4_8TiledMMAINS4_8MMA_AtomIJNS4_21SM100_MMA_MXF8F6F4_SSISJ_SJ_fSK_Li128ELi128ELNS4_4UMMA5MajorE0ELS18_0ELNS17_7ScaleInE0ELS19_0EEEEEENSN_INS5_IJSD_SD_SD_EEENS5_IJSW_SW_SW_EEEEENS5_IJNS4_10UnderscoreES1F_S1F_EEEEENS5_IJNS4_23SM90_TMA_LOAD_MULTICASTES1I_EEENS5_IJNS4_14ComposedLayoutINS4_7SwizzleILi3ELi4ELi3EEENS4_18smem_ptr_flag_bitsILi8EEENSN_INS5_IJNSA_ILi8EEESG_EEENS5_IJSG_SD_EEEEEEENSN_INS5_IJNS5_IJNS5_IJSP_SD_EEENS5_IJSO_SD_EEEEEESD_NS5_IJSB_SC_EEEEEENS5_IJNS5_IJNS5_IJSU_SY_EEESX_EEESW_NS5_IJSD_SY_EEEEEEEEEEEvNS4_8identityES1J_S24_vS25_EENS_8epilogue10collective18CollectiveEpilogueINS27_23Sm100TmaWarpSpecializedILi4ELi2ELi16ELb1ELb0EEEJNS5_IJNSA_ILi64EEESG_SH_EEENS5_IJNSN_IS2C_SD_EENSN_INS5_IJST_SC_EEENS5_IJSD_S2C_EEEEEEEENS_10bfloat16_tESM_S2J_SM_NS27_6fusion15FusionCallbacksIS2B_NS2K_17LinearCombinationIS2J_fS2J_fLNS_15FloatRoundStyleE2EEES2D_S2I_JEEENS4_5SM1004TMEM4LOAD26SM100_TMEM_LOAD_32dp32b16xENS4_13SM90_TMA_LOADENS1K_INS1L_ILi1ELi4ELi3EEENS1N_ILi16EEENSN_INS5_IJS1P_ST_EEENS5_IJST_SD_EEEEEEENS4_39AutoVectorizingCopyWithAssumedAlignmentILi128EEENS4_14SM90_TMA_STOREES30_S32_S32_EEEvvEEEEvNT_6ParamsE --------------------------
	.section	.text._ZN7cutlass13device_kernelINS_4gemm6kernel13GemmUniversalIN4cute5tupleIJiiiiEEENS1_10collective13CollectiveMmaINS1_46MainloopSm100TmaUmmaWarpSpecializedBlockScaledILi3ELi2ELi2ENS5_IJNS4_1CILi4EEENSA_ILi2EEENSA_ILi1EEEEEEEENS5_IJNSA_ILi128EEESG_NSA_ILi256EEEEEENS5_IJNS_12float_e5m2_tENS_13float_ue8m0_tEEEENS5_IJNS5_IJlSD_lEEENS4_6LayoutINS5_IJNS5_IJNS5_IJNSA_ILi32EEESB_EEEiEEESQ_NS5_IJSD_iEEEEEENS5_IJNS5_IJNS5_IJNSA_ILi16EEESB_EEEiEEENS5_IJNS5_IJNSA_ILi0EEESD_EEENSA_ILi512EEEEEENS5_IJSW_iEEEEEEEEEEESL_S13_NS4_8TiledMMAINS4_8MMA_AtomIJNS4_21SM100_MMA_MXF8F6F4_SSISJ_SJ_fSK_Li128ELi128ELNS4_4UMMA5MajorE0ELS18_0ELNS17_7ScaleInE0ELS19_0EEEEEENSN_INS5_IJSD_SD_SD_EEENS5_IJSW_SW_SW_EEEEENS5_IJNS4_10UnderscoreES1F_S1F_EEEEENS5_IJNS4_23SM90_TMA_LOAD_MULTICASTES1I_EEENS5_IJNS4_14ComposedLayoutINS4_7SwizzleILi3ELi4ELi3EEENS4_18smem_ptr_flag_bitsILi8EEENSN_INS5_IJNSA_ILi8EEESG_EEENS5_IJSG_SD_EEEEEEENSN_INS5_IJNS5_IJNS5_IJSP_SD_EEENS5_IJSO_SD_EEEEEESD_NS5_IJSB_SC_EEEEEENS5_IJNS5_IJNS5_IJSU_SY_EEESX_EEESW_NS5_IJSD_SY_EEEEEEEEEEEvNS4_8identityES1J_S24_vS25_EENS_8epilogue10collective18CollectiveEpilogueINS27_23Sm100TmaWarpSpecializedILi4ELi2ELi16ELb1ELb0EEEJNS5_IJNSA_ILi64EEESG_SH_EEENS5_IJNSN_IS2C_SD_EENSN_INS5_IJST_SC_EEENS5_IJSD_S2C_EEEEEEEENS_10bfloat16_tESM_S2J_SM_NS27_6fusion15FusionCallbacksIS2B_NS2K_17LinearCombinationIS2J_fS2J_fLNS_15FloatRoundStyleE2EEES2D_S2I_JEEENS4_5SM1004TMEM4LOAD26SM100_TMEM_LOAD_32dp32b16xENS4_13SM90_TMA_LOADENS1K_INS1L_ILi1ELi4ELi3EEENS1N_ILi16EEENSN_INS5_IJS1P_ST_EEENS5_IJST_SD_EEEEEEENS4_39AutoVectorizingCopyWithAssumedAlignmentILi128EEENS4_14SM90_TMA_STOREES30_S32_S32_EEEvvEEEEvNT_6ParamsE,"ax",@progbits
	.align	128
.text._ZN7cutlass13device_kernelINS_4gemm6kernel13GemmUniversalIN4cute5tupleIJiiiiEEENS1_10collective13CollectiveMmaINS1_46MainloopSm100TmaUmmaWarpSpecializedBlockScaledILi3ELi2ELi2ENS5_IJNS4_1CILi4EEENSA_ILi2EEENSA_ILi1EEEEEEEENS5_IJNSA_ILi128EEESG_NSA_ILi256EEEEEENS5_IJNS_12float_e5m2_tENS_13float_ue8m0_tEEEENS5_IJNS5_IJlSD_lEEENS4_6LayoutINS5_IJNS5_IJNS5_IJNSA_ILi32EEESB_EEEiEEESQ_NS5_IJSD_iEEEEEENS5_IJNS5_IJNS5_IJNSA_ILi16EEESB_EEEiEEENS5_IJNS5_IJNSA_ILi0EEESD_EEENSA_ILi512EEEEEENS5_IJSW_iEEEEEEEEEEESL_S13_NS4_8TiledMMAINS4_8MMA_AtomIJNS4_21SM100_MMA_MXF8F6F4_SSISJ_SJ_fSK_Li128ELi128ELNS4_4UMMA5MajorE0ELS18_0ELNS17_7ScaleInE0ELS19_0EEEEEENSN_INS5_IJSD_SD_SD_EEENS5_IJSW_SW_SW_EEEEENS5_IJNS4_10UnderscoreES1F_S1F_EEEEENS5_IJNS4_23SM90_TMA_LOAD_MULTICASTES1I_EEENS5_IJNS4_14ComposedLayoutINS4_7SwizzleILi3ELi4ELi3EEENS4_18smem_ptr_flag_bitsILi8EEENSN_INS5_IJNSA_ILi8EEESG_EEENS5_IJSG_SD_EEEEEEENSN_INS5_IJNS5_IJNS5_IJSP_SD_EEENS5_IJSO_SD_EEEEEESD_NS5_IJSB_SC_EEEEEENS5_IJNS5_IJNS5_IJSU_SY_EEESX_EEESW_NS5_IJSD_SY_EEEEEEEEEEEvNS4_8identityES1J_S24_vS25_EENS_8epilogue10collective18CollectiveEpilogueINS27_23Sm100TmaWarpSpecializedILi4ELi2ELi16ELb1ELb0EEEJNS5_IJNSA_ILi64EEESG_SH_EEENS5_IJNSN_IS2C_SD_EENSN_INS5_IJST_SC_EEENS5_IJSD_S2C_EEEEEEEENS_10bfloat16_tESM_S2J_SM_NS27_6fusion15FusionCallbacksIS2B_NS2K_17LinearCombinationIS2J_fS2J_fLNS_15FloatRoundStyleE2EEES2D_S2I_JEEENS4_5SM1004TMEM4LOAD26SM100_TMEM_LOAD_32dp32b16xENS4_13SM90_TMA_LOADENS1K_INS1L_ILi1ELi4ELi3EEENS1N_ILi16EEENSN_INS5_IJS1P_ST_EEENS5_IJST_SD_EEEEEEENS4_39AutoVectorizingCopyWithAssumedAlignmentILi128EEENS4_14SM90_TMA_STOREES30_S32_S32_EEEvvEEEEvNT_6ParamsE:
        .type           _ZN7cutlass13device_kernelINS_4gemm6kernel13GemmUniversalIN4cute5tupleIJiiiiEEENS1_10collective13CollectiveMmaINS1_46MainloopSm100TmaUmmaWarpSpecializedBlockScaledILi3ELi2ELi2ENS5_IJNS4_1CILi4EEENSA_ILi2EEENSA_ILi1EEEEEEEENS5_IJNSA_ILi128EEESG_NSA_ILi256EEEEEENS5_IJNS_12float_e5m2_tENS_13float_ue8m0_tEEEENS5_IJNS5_IJlSD_lEEENS4_6LayoutINS5_IJNS5_IJNS5_IJNSA_ILi32EEESB_EEEiEEESQ_NS5_IJSD_iEEEEEENS5_IJNS5_IJNS5_IJNSA_ILi16EEESB_EEEiEEENS5_IJNS5_IJNSA_ILi0EEESD_EEENSA_ILi512EEEEEENS5_IJSW_iEEEEEEEEEEESL_S13_NS4_8TiledMMAINS4_8MMA_AtomIJNS4_21SM100_MMA_MXF8F6F4_SSISJ_SJ_fSK_Li128ELi128ELNS4_4UMMA5MajorE0ELS18_0ELNS17_7ScaleInE0ELS19_0EEEEEENSN_INS5_IJSD_SD_SD_EEENS5_IJSW_SW_SW_EEEEENS5_IJNS4_10UnderscoreES1F_S1F_EEEEENS5_IJNS4_23SM90_TMA_LOAD_MULTICASTES1I_EEENS5_IJNS4_14ComposedLayoutINS4_7SwizzleILi3ELi4ELi3EEENS4_18smem_ptr_flag_bitsILi8EEENSN_INS5_IJNSA_ILi8EEESG_EEENS5_IJSG_SD_EEEEEEENSN_INS5_IJNS5_IJNS5_IJSP_SD_EEENS5_IJSO_SD_EEEEEESD_NS5_IJSB_SC_EEEEEENS5_IJNS5_IJNS5_IJSU_SY_EEESX_EEESW_NS5_IJSD_SY_EEEEEEEEEEEvNS4_8identityES1J_S24_vS25_EENS_8epilogue10collective18CollectiveEpilogueINS27_23Sm100TmaWarpSpecializedILi4ELi2ELi16ELb1ELb0EEEJNS5_IJNSA_ILi64EEESG_SH_EEENS5_IJNSN_IS2C_SD_EENSN_INS5_IJST_SC_EEENS5_IJSD_S2C_EEEEEEEENS_10bfloat16_tESM_S2J_SM_NS27_6fusion15FusionCallbacksIS2B_NS2K_17LinearCombinationIS2J_fS2J_fLNS_15FloatRoundStyleE2EEES2D_S2I_JEEENS4_5SM1004TMEM4LOAD26SM100_TMEM_LOAD_32dp32b16xENS4_13SM90_TMA_LOADENS1K_INS1L_ILi1ELi4ELi3EEENS1N_ILi16EEENSN_INS5_IJS1P_ST_EEENS5_IJST_SD_EEEEEEENS4_39AutoVectorizingCopyWithAssumedAlignmentILi128EEENS4_14SM90_TMA_STOREES30_S32_S32_EEEvvEEEEvNT_6ParamsE,@function
        .size           _ZN7cutlass13device_kernelINS_4gemm6kernel13GemmUniversalIN4cute5tupleIJiiiiEEENS1_10collective13CollectiveMmaINS1_46MainloopSm100TmaUmmaWarpSpecializedBlockScaledILi3ELi2ELi2ENS5_IJNS4_1CILi4EEENSA_ILi2EEENSA_ILi1EEEEEEEENS5_IJNSA_ILi128EEESG_NSA_ILi256EEEEEENS5_IJNS_12float_e5m2_tENS_13float_ue8m0_tEEEENS5_IJNS5_IJlSD_lEEENS4_6LayoutINS5_IJNS5_IJNS5_IJNSA_ILi32EEESB_EEEiEEESQ_NS5_IJSD_iEEEEEENS5_IJNS5_IJNS5_IJNSA_ILi16EEESB_EEEiEEENS5_IJNS5_IJNSA_ILi0EEESD_EEENSA_ILi512EEEEEENS5_IJSW_iEEEEEEEEEEESL_S13_NS4_8TiledMMAINS4_8MMA_AtomIJNS4_21SM100_MMA_MXF8F6F4_SSISJ_SJ_fSK_Li128ELi128ELNS4_4UMMA5MajorE0ELS18_0ELNS17_7ScaleInE0ELS19_0EEEEEENSN_INS5_IJSD_SD_SD_EEENS5_IJSW_SW_SW_EEEEENS5_IJNS4_10UnderscoreES1F_S1F_EEEEENS5_IJNS4_23SM90_TMA_LOAD_MULTICASTES1I_EEENS5_IJNS4_14ComposedLayoutINS4_7SwizzleILi3ELi4ELi3EEENS4_18smem_ptr_flag_bitsILi8EEENSN_INS5_IJNSA_ILi8EEESG_EEENS5_IJSG_SD_EEEEEEENSN_INS5_IJNS5_IJNS5_IJSP_SD_EEENS5_IJSO_SD_EEEEEESD_NS5_IJSB_SC_EEEEEENS5_IJNS5_IJNS5_IJSU_SY_EEESX_EEESW_NS5_IJSD_SY_EEEEEEEEEEEvNS4_8identityES1J_S24_vS25_EENS_8epilogue10collective18CollectiveEpilogueINS27_23Sm100TmaWarpSpecializedILi4ELi2ELi16ELb1ELb0EEEJNS5_IJNSA_ILi64EEESG_SH_EEENS5_IJNSN_IS2C_SD_EENSN_INS5_IJST_SC_EEENS5_IJSD_S2C_EEEEEEEENS_10bfloat16_tESM_S2J_SM_NS27_6fusion15FusionCallbacksIS2B_NS2K_17LinearCombinationIS2J_fS2J_fLNS_15FloatRoundStyleE2EEES2D_S2I_JEEENS4_5SM1004TMEM4LOAD26SM100_TMEM_LOAD_32dp32b16xENS4_13SM90_TMA_LOADENS1K_INS1L_ILi1ELi4ELi3EEENS1N_ILi16EEENSN_INS5_IJS1P_ST_EEENS5_IJST_SD_EEEEEEENS4_39AutoVectorizingCopyWithAssumedAlignmentILi128EEENS4_14SM90_TMA_STOREES30_S32_S32_EEEvvEEEEvNT_6ParamsE,(.L_x_238 - _ZN7cutlass13device_kernelINS_4gemm6kernel13GemmUniversalIN4cute5tupleIJiiiiEEENS1_10collective13CollectiveMmaINS1_46MainloopSm100TmaUmmaWarpSpecializedBlockScaledILi3ELi2ELi2ENS5_IJNS4_1CILi4EEENSA_ILi2EEENSA_ILi1EEEEEEEENS5_IJNSA_ILi128EEESG_NSA_ILi256EEEEEENS5_IJNS_12float_e5m2_tENS_13float_ue8m0_tEEEENS5_IJNS5_IJlSD_lEEENS4_6LayoutINS5_IJNS5_IJNS5_IJNSA_ILi32EEESB_EEEiEEESQ_NS5_IJSD_iEEEEEENS5_IJNS5_IJNS5_IJNSA_ILi16EEESB_EEEiEEENS5_IJNS5_IJNSA_ILi0EEESD_EEENSA_ILi512EEEEEENS5_IJSW_iEEEEEEEEEEESL_S13_NS4_8TiledMMAINS4_8MMA_AtomIJNS4_21SM100_MMA_MXF8F6F4_SSISJ_SJ_fSK_Li128ELi128ELNS4_4UMMA5MajorE0ELS18_0ELNS17_7ScaleInE0ELS19_0EEEEEENSN_INS5_IJSD_SD_SD_EEENS5_IJSW_SW_SW_EEEEENS5_IJNS4_10UnderscoreES1F_S1F_EEEEENS5_IJNS4_23SM90_TMA_LOAD_MULTICASTES1I_EEENS5_IJNS4_14ComposedLayoutINS4_7SwizzleILi3ELi4ELi3EEENS4_18smem_ptr_flag_bitsILi8EEENSN_INS5_IJNSA_ILi8EEESG_EEENS5_IJSG_SD_EEEEEEENSN_INS5_IJNS5_IJNS5_IJSP_SD_EEENS5_IJSO_SD_EEEEEESD_NS5_IJSB_SC_EEEEEENS5_IJNS5_IJNS5_IJSU_SY_EEESX_EEESW_NS5_IJSD_SY_EEEEEEEEEEEvNS4_8identityES1J_S24_vS25_EENS_8epilogue10collective18CollectiveEpilogueINS27_23Sm100TmaWarpSpecializedILi4ELi2ELi16ELb1ELb0EEEJNS5_IJNSA_ILi64EEESG_SH_EEENS5_IJNSN_IS2C_SD_EENSN_INS5_IJST_SC_EEENS5_IJSD_S2C_EEEEEEEENS_10bfloat16_tESM_S2J_SM_NS27_6fusion15FusionCallbacksIS2B_NS2K_17LinearCombinationIS2J_fS2J_fLNS_15FloatRoundStyleE2EEES2D_S2I_JEEENS4_5SM1004TMEM4LOAD26SM100_TMEM_LOAD_32dp32b16xENS4_13SM90_TMA_LOADENS1K_INS1L_ILi1ELi4ELi3EEENS1N_ILi16EEENSN_INS5_IJS1P_ST_EEENS5_IJST_SD_EEEEEEENS4_39AutoVectorizingCopyWithAssumedAlignmentILi128EEENS4_14SM90_TMA_STOREES30_S32_S32_EEEvvEEEEvNT_6ParamsE)
        .other          _ZN7cutlass13device_kernelINS_4gemm6kernel13GemmUniversalIN4cute5tupleIJiiiiEEENS1_10collective13CollectiveMmaINS1_46MainloopSm100TmaUmmaWarpSpecializedBlockScaledILi3ELi2ELi2ENS5_IJNS4_1CILi4EEENSA_ILi2EEENSA_ILi1EEEEEEEENS5_IJNSA_ILi128EEESG_NSA_ILi256EEEEEENS5_IJNS_12float_e5m2_tENS_13float_ue8m0_tEEEENS5_IJNS5_IJlSD_lEEENS4_6LayoutINS5_IJNS5_IJNS5_IJNSA_ILi32EEESB_EEEiEEESQ_NS5_IJSD_iEEEEEENS5_IJNS5_IJNS5_IJNSA_ILi16EEESB_EEEiEEENS5_IJNS5_IJNSA_ILi0EEESD_EEENSA_ILi512EEEEEENS5_IJSW_iEEEEEEEEEEESL_S13_NS4_8TiledMMAINS4_8MMA_AtomIJNS4_21SM100_MMA_MXF8F6F4_SSISJ_SJ_fSK_Li128ELi128ELNS4_4UMMA5MajorE0ELS18_0ELNS17_7ScaleInE0ELS19_0EEEEEENSN_INS5_IJSD_SD_SD_EEENS5_IJSW_SW_SW_EEEEENS5_IJNS4_10UnderscoreES1F_S1F_EEEEENS5_IJNS4_23SM90_TMA_LOAD_MULTICASTES1I_EEENS5_IJNS4_14ComposedLayoutINS4_7SwizzleILi3ELi4ELi3EEENS4_18smem_ptr_flag_bitsILi8EEENSN_INS5_IJNSA_ILi8EEESG_EEENS5_IJSG_SD_EEEEEEENSN_INS5_IJNS5_IJNS5_IJSP_SD_EEENS5_IJSO_SD_EEEEEESD_NS5_IJSB_SC_EEEEEENS5_IJNS5_IJNS5_IJSU_SY_EEESX_EEESW_NS5_IJSD_SY_EEEEEEEEEEEvNS4_8identityES1J_S24_vS25_EENS_8epilogue10collective18CollectiveEpilogueINS27_23Sm100TmaWarpSpecializedILi4ELi2ELi16ELb1ELb0EEEJNS5_IJNSA_ILi64EEESG_SH_EEENS5_IJNSN_IS2C_SD_EENSN_INS5_IJST_SC_EEENS5_IJSD_S2C_EEEEEEEENS_10bfloat16_tESM_S2J_SM_NS27_6fusion15FusionCallbacksIS2B_NS2K_17LinearCombinationIS2J_fS2J_fLNS_15FloatRoundStyleE2EEES2D_S2I_JEEENS4_5SM1004TMEM4LOAD26SM100_TMEM_LOAD_32dp32b16xENS4_13SM90_TMA_LOADENS1K_INS1L_ILi1ELi4ELi3EEENS1N_ILi16EEENSN_INS5_IJS1P_ST_EEENS5_IJST_SD_EEEEEEENS4_39AutoVectorizingCopyWithAssumedAlignmentILi128EEENS4_14SM90_TMA_STOREES30_S32_S32_EEEvvEEEEvNT_6ParamsE,@"STO_CUDA_ENTRY STV_DEFAULT"
_ZN7cutlass13device_kernelINS_4gemm6kernel13GemmUniversalIN4cute5tupleIJiiiiEEENS1_10collective13CollectiveMmaINS1_46MainloopSm100TmaUmmaWarpSpecializedBlockScaledILi3ELi2ELi2ENS5_IJNS4_1CILi4EEENSA_ILi2EEENSA_ILi1EEEEEEEENS5_IJNSA_ILi128EEESG_NSA_ILi256EEEEEENS5_IJNS_12float_e5m2_tENS_13float_ue8m0_tEEEENS5_IJNS5_IJlSD_lEEENS4_6LayoutINS5_IJNS5_IJNS5_IJNSA_ILi32EEESB_EEEiEEESQ_NS5_IJSD_iEEEEEENS5_IJNS5_IJNS5_IJNSA_ILi16EEESB_EEEiEEENS5_IJNS5_IJNSA_ILi0EEESD_EEENSA_ILi512EEEEEENS5_IJSW_iEEEEEEEEEEESL_S13_NS4_8TiledMMAINS4_8MMA_AtomIJNS4_21SM100_MMA_MXF8F6F4_SSISJ_SJ_fSK_Li128ELi128ELNS4_4UMMA5MajorE0ELS18_0ELNS17_7ScaleInE0ELS19_0EEEEEENSN_INS5_IJSD_SD_SD_EEENS5_IJSW_SW_SW_EEEEENS5_IJNS4_10UnderscoreES1F_S1F_EEEEENS5_IJNS4_23SM90_TMA_LOAD_MULTICASTES1I_EEENS5_IJNS4_14ComposedLayoutINS4_7SwizzleILi3ELi4ELi3EEENS4_18smem_ptr_flag_bitsILi8EEENSN_INS5_IJNSA_ILi8EEESG_EEENS5_IJSG_SD_EEEEEEENSN_INS5_IJNS5_IJNS5_IJSP_SD_EEENS5_IJSO_SD_EEEEEESD_NS5_IJSB_SC_EEEEEENS5_IJNS5_IJNS5_IJSU_SY_EEESX_EEESW_NS5_IJSD_SY_EEEEEEEEEEEvNS4_8identityES1J_S24_vS25_EENS_8epilogue10collective18CollectiveEpilogueINS27_23Sm100TmaWarpSpecializedILi4ELi2ELi16ELb1ELb0EEEJNS5_IJNSA_ILi64EEESG_SH_EEENS5_IJNSN_IS2C_SD_EENSN_INS5_IJST_SC_EEENS5_IJSD_S2C_EEEEEEEENS_10bfloat16_tESM_S2J_SM_NS27_6fusion15FusionCallbacksIS2B_NS2K_17LinearCombinationIS2J_fS2J_fLNS_15FloatRoundStyleE2EEES2D_S2I_JEEENS4_5SM1004TMEM4LOAD26SM100_TMEM_LOAD_32dp32b16xENS4_13SM90_TMA_LOADENS1K_INS1L_ILi1ELi4ELi3EEENS1N_ILi16EEENSN_INS5_IJS1P_ST_EEENS5_IJST_SD_EEEEEEENS4_39AutoVectorizingCopyWithAssumedAlignmentILi128EEENS4_14SM90_TMA_STOREES30_S32_S32_EEEvvEEEEvNT_6ParamsE:
[----:B------:R-:W1:Y:S01]  /*0000*/  LDC R1, c[0x0][0x37c] ;  /* 0x0000df00ff017b82 */ /* 0x000e620000000800 */
[----:B------:R-:W2:Y:S01]  /*0010*/  S2R R3, SR_TID.X ;  /* 0x0000000000037919 */ /* 0x000ea20000002100 */
[----:B------:R-:W3:Y:S01]  /*0020*/  LDCU.64 UR12, c[0x0][0xc90] ;  /* 0x00019200ff0c77ac */ /* 0x000ee20008000a00 */
[----:B------:R-:W-:Y:S02]  /*0030*/  PRMT R86, RZ, 0x7610, R86 ;  /* 0x00007610ff567816 */ /* 0x000fe40000000056 */
[----:B------:R-:W-:Y:S01]  /*0040*/  ELECT P5, URZ, PT ;  /* 0x0000000000ff782f */ /* 0x000fe200038a0000 */
[----:B------:R-:W4:Y:S01]  /*0050*/  LDCU.64 UR62, c[0x0][0x358] ;  /* 0x00006b00ff3e77ac */ /* 0x000f220008000a00 */
[----:B---3--:R-:W-:-:S04]  /*0060*/  UISETP.NE.U32.AND UP0, UPT, UR12, URZ, UPT ;  /* 0x000000ff0c00728c */ /* 0x008fc8000bf05070 */
[----:B------:R-:W-:Y:S01]  /*0070*/  UISETP.NE.AND.EX UP0, UPT, UR13, URZ, UPT, UP0 ;  /* 0x000000ff0d00728c */ /* 0x000fe2000bf05300 */
[----:B--2---:R-:W-:-:S05]  /*0080*/  SHF.R.U32.HI R101, RZ, 0x5, R3 ;  /* 0x00000005ff657819 */ /* 0x004fca0000011603 */
[----:B------:R-:W2:Y:S02]  /*0090*/  SHFL.IDX PT, R0, R101, RZ, 0x1f ;  /* 0x00001fff65007589 */ /* 0x000ea400000e0000 */
[----:B--2---:R-:W-:Y:S01]  /*00a0*/  R2UR UR21, R0 ;  /* 0x00000000001572ca */ /* 0x004fe200000e0000 */
[----:B-1--4-:R-:W-:-:S14]  /*00b0*/  BRA.U UP0, `(.L_x_0) ;  /* 0x00000001002c7547 */ /* 0x012fdc000b800000 */
[----:B------:R-:W1:Y:S02]  /*00c0*/  LDCU.64 UR4, c[0x0][0xc88] ;  /* 0x00019100ff0477ac */ /* 0x000e640008000a00 */
[----:B-1----:R-:W-:-:S04]  /*00d0*/  UISETP.NE.U32.AND UP0, UPT, UR4, URZ, UPT ;  /* 0x000000ff0400728c */ /* 0x002fc8000bf05070 */
[----:B------:R-:W-:-:S09]  /*00e0*/  UISETP.NE.AND.EX UP0, UPT, UR5, URZ, UPT, UP0 ;  /* 0x000000ff0500728c */ /* 0x000fd2000bf05300 */
[----:B------:R-:W-:Y:S05]  /*00f0*/  BRA.U !UP0, `(.L_x_1) ;  /* 0x0000000108107547 */ /* 0x000fea000b800000 */
[----:B------:R-:W1:Y:S02]  /*0100*/  LDC.64 R4, c[0x0][0xc88] ;  /* 0x00032200ff047b82 */ /* 0x000e640000000a00 */
[----:B-1----:R1:W5:Y:S01]  /*0110*/  LDG.E R53, desc[UR62][R4.64] ;  /* 0x0000003e04357981 */ /* 0x002362000c1e1900 */
[----:B------:R-:W-:Y:S01]  /*0120*/  HFMA2 R86, -RZ, RZ, 0, 5.9604644775390625e-08 ;  /* 0x00000001ff567431 */ /* 0x000fe200000001ff */
[----:B------:R-:W-:Y:S05]  /*0130*/  BRA `(.L_x_0) ;  /* 0x00000000000c7947 */ /* 0x000fea0003800000 */
.L_x_1:
[----:B------:R-:W1:Y:S01]  /*0140*/  LDCU UR4, c[0x0][0xc80] ;  /* 0x00019000ff0477ac */ /* 0x000e620008000800 */
[----:B------:R-:W-:Y:S01]  /*0150*/  HFMA2 R86, -RZ, RZ, 0, 5.9604644775390625e-08 ;  /* 0x00000001ff567431 */ /* 0x000fe200000001ff */
[----:B-1----:R-:W-:-:S07]  /*0160*/  MOV R53, UR4 ;  /* 0x0000000400357c02 */ /* 0x002fce0008000f00 */
.L_x_0:
[----:B------:R-:W2:Y:S02]  /*0170*/  LDCU.64 UR4, c[0x0][0xcb0] ;  /* 0x00019600ff0477ac */ /* 0x000ea40008000a00 */
[----:B--2---:R-:W-:-:S04]  /*0180*/  UISETP.NE.U32.AND UP0, UPT, UR4, URZ, UPT ;  /* 0x000000ff0400728c */ /* 0x004fc8000bf05070 */
[----:B------:R-:W-:-:S09]  /*0190*/  UISETP.NE.AND.EX UP0, UPT, UR5, URZ, UPT, UP0 ;  /* 0x000000ff0500728c */ /* 0x000fd2000bf05300 */
[----:B------:R-:W-:Y:S05]  /*01a0*/  BRA.U UP0, `(.L_x_2) ;  /* 0x0000000100247547 */ /* 0x000fea000b800000 */
[----:B------:R-:W2:Y:S02]  /*01b0*/  LDCU.64 UR4, c[0x0][0xca8] ;  /* 0x00019500ff0477ac */ /* 0x000ea40008000a00 */
[----:B--2---:R-:W-:-:S04]  /*01c0*/  UISETP.NE.U32.AND UP0, UPT, UR4, URZ, UPT ;  /* 0x000000ff0400728c */ /* 0x004fc8000bf05070 */
[----:B------:R-:W-:-:S09]  /*01d0*/  UISETP.NE.AND.EX UP0, UPT, UR5, URZ, UPT, UP0 ;  /* 0x000000ff0500728c */ /* 0x000fd2000bf05300 */
[----:B------:R-:W-:Y:S05]  /*01e0*/  BRA.U !UP0, `(.L_x_3) ;  /* 0x00000001080c7547 */ /* 0x000fea000b800000 */
[----:B-1----:R-:W1:Y:S02]  /*01f0*/  LDC.64 R4, c[0x0][0xca8] ;  /* 0x00032a00ff047b82 */ /* 0x002e640000000a00 */
[----:B-1----:R2:W5:Y:S01]  /*0200*/  LDG.E R52, desc[UR62][R4.64] ;  /* 0x0000003e04347981 */ /* 0x002562000c1e1900 */
[----:B------:R-:W-:Y:S05]  /*0210*/  BRA `(.L_x_2) ;  /* 0x0000000000087947 */ /* 0x000fea0003800000 */
.L_x_3:
[----:B------:R-:W2:Y:S02]  /*0220*/  LDCU UR4, c[0x0][0xca0] ;  /* 0x00019400ff0477ac */ /* 0x000ea40008000800 */
[----:B--2---:R-:W-:Y:S02]  /*0230*/  MOV R52, UR4 ;  /* 0x0000000400347c02 */ /* 0x004fe40008000f00 */
.L_x_2:
[----:B------:R-:W-:Y:S01]  /*0240*/  IMAD.U32 R0, RZ, RZ, UR21 ;  /* 0x00000015ff007e24 */ /* 0x000fe2000f8e00ff */
[----:B------:R-:W-:Y:S04]  /*0250*/  BSSY.RECONVERGENT B0, `(.L_x_4) ;  /* 0x0000012000007945 */ /* 0x000fe80003800200 */
[C---:B------:R-:W-:Y:S02]  /*0260*/  ISETP.NE.OR P1, PT, R0.reuse, 0x1, !P5 ;  /* 0x000000010000780c */ /* 0x040fe40006f25670 */
[----:B------:R-:W-:-:S11]  /*0270*/  ISETP.NE.OR P0, PT, R0, 0x3, !P5 ;  /* 0x000000030000780c */ /* 0x000fd60006f05670 */
[----:B------:R-:W-:Y:S05]  /*0280*/  @P1 BRA `(.L_x_5) ;  /* 0x0000000000381947 */ /* 0x000fea0003800000 */
[----:B------:R-:W3:Y:S02]  /*0290*/  LDCU.64 UR4, c[0x0][0x348] ;  /* 0x00006900ff0477ac */ /* 0x000ee40008000a00 */
[----:B---3--:R-:W-:Y:S02]  /*02a0*/  UIADD3 UR10, UP3, UPT, UR4, 0x80, URZ ;  /* 0x00000080040a7890 */ /* 0x008fe4000ff7e0ff */
[----:B------:R-:W-:Y:S02]  /*02b0*/  UIADD3 UR8, UP2, UPT, UR4, 0x180, URZ ;  /* 0x0000018004087890 */ /* 0x000fe4000ff5e0ff */
[----:B------:R-:W-:Y:S02]  /*02c0*/  UIADD3 UR6, UP1, UPT, UR4, 0x280, URZ ;  /* 0x0000028004067890 */ /* 0x000fe4000ff3e0ff */
[----:B------:R-:W-:Y:S02]  /*02d0*/  UIADD3 UR4, UP0, UPT, UR4, 0x380, URZ ;  /* 0x0000038004047890 */ /* 0x000fe4000ff1e0ff */
[----:B------:R-:W-:-:S02]  /*02e0*/  UIADD3.X UR11, UPT, UPT, URZ, UR5, URZ, UP3, !UPT ;  /* 0x00000005ff0b7290 */ /* 0x000fc40009ffe4ff */
[----:B------:R-:W-:Y:S02]  /*02f0*/  UIADD3.X UR9, UPT, UPT, URZ, UR5, URZ, UP2, !UPT ;  /* 0x00000005ff097290 */ /* 0x000fe400097fe4ff */
[----:B------:R-:W-:Y:S02]  /*0300*/  UIADD3.X UR7, UPT, UPT, URZ, UR5, URZ, UP1, !UPT ;  /* 0x00000005ff077290 */ /* 0x000fe40008ffe4ff */
[----:B------:R-:W-:-:S03]  /*0310*/  UIADD3.X UR5, UPT, UPT, URZ, UR5, URZ, UP0, !UPT ;  /* 0x00000005ff057290 */ /* 0x000fc600087fe4ff */
[----:B------:R3:W-:Y:S02]  /*0320*/  UTMACCTL.PF [UR10] ;  /* 0x000000000a0079b9 */ /* 0x0007e40008040000 */
[----:B------:R3:W-:Y:S02]  /*0330*/  UTMACCTL.PF [UR8] ;  /* 0x00000000080079b9 */ /* 0x0007e40008040000 */
[----:B------:R3:W-:Y:S02]  /*0340*/  UTMACCTL.PF [UR6] ;  /* 0x00000000060079b9 */ /* 0x0007e40008040000 */
[----:B------:R3:W-:Y:S02]  /*0350*/  UTMACCTL.PF [UR4] ;  /* 0x00000000040079b9 */ /* 0x0007e40008040000 */
[----:B---3--:R-:W-:Y:S01]  /*0360*/  NOP ;  /* 0x0000000000007918 */ /* 0x008fe20000000000 */
.L_x_5:
[----:B------:R-:W-:Y:S05]  /*0370*/  BSYNC.RECONVERGENT B0 ;  /* 0x0000000000007941 */ /* 0x000fea0003800200 */
.L_x_4:
[----:B------:R-:W-:Y:S04]  /*0380*/  BSSY.RECONVERGENT B0, `(.L_x_6) ;  /* 0x000000a000007945 */ /* 0x000fe80003800200 */
[----:B------:R-:W-:Y:S05]  /*0390*/  @P0 BRA `(.L_x_7) ;  /* 0x0000000000200947 */ /* 0x000fea0003800000 */
[----:B------:R-:W3:Y:S02]  /*03a0*/  LDCU.64 UR4, c[0x0][0x348] ;  /* 0x00006900ff0477ac */ /* 0x000ee40008000a00 */
[----:B---3--:R-:W-:Y:S02]  /*03b0*/  UIADD3 UR6, UP1, UPT, UR4, 0x980, URZ ;  /* 0x0000098004067890 */ /* 0x008fe4000ff3e0ff */
[----:B------:R-:W-:Y:S02]  /*03c0*/  UIADD3 UR4, UP0, UPT, UR4, 0xa80, URZ ;  /* 0x00000a8004047890 */ /* 0x000fe4000ff1e0ff */
[----:B------:R-:W-:Y:S02]  /*03d0*/  UIADD3.X UR7, UPT, UPT, URZ, UR5, URZ, UP1, !UPT ;  /* 0x00000005ff077290 */ /* 0x000fe40008ffe4ff */
[----:B------:R-:W-:-:S07]  /*03e0*/  UIADD3.X UR5, UPT, UPT, URZ, UR5, URZ, UP0, !UPT ;  /* 0x00000005ff057290 */ /* 0x000fce00087fe4ff */
[----:B------:R3:W-:Y:S02]  /*03f0*/  UTMACCTL.PF [UR6] ;  /* 0x00000000060079b9 */ /* 0x0007e40008040000 */
[----:B------:R3:W-:Y:S02]  /*0400*/  UTMACCTL.PF [UR4] ;  /* 0x00000000040079b9 */ /* 0x0007e40008040000 */
[----:B---3--:R-:W-:Y:S01]  /*0410*/  NOP ;  /* 0x0000000000007918 */ /* 0x008fe20000000000 */
.L_x_7:
[----:B------:R-:W-:Y:S05]  /*0420*/  BSYNC.RECONVERGENT B0 ;  /* 0x0000000000007941 */ /* 0x000fea0003800200 */
.L_x_6:
[----:B------:R-:W3:Y:S01]  /*0430*/  LDCU.64 UR4, c[0x0][0xc88] ;  /* 0x00019100ff0477ac */ /* 0x000ee20008000a00 */
[----:B------:R-:W-:Y:S02]  /*0440*/  UISETP.EQ.U32.AND UP1, UPT, UR12, URZ, UPT ;  /* 0x000000ff0c00728c */ /* 0x000fe4000bf22070 */
[----:B------:R-:W-:Y:S02]  /*0450*/  UPLOP3.LUT UP5, UPT, UPT, UPT, UPT, 0x80, 0x8 ;  /* 0x000000000008789c */ /* 0x000fe40003faf070 */
[----:B---3--:R-:W-:-:S04]  /*0460*/  UISETP.NE.U32.AND UP0, UPT, UR4, URZ, UPT ;  /* 0x000000ff0400728c */ /* 0x008fc8000bf05070 */
[----:B------:R-:W-:-:S04]  /*0470*/  UISETP.NE.AND.EX UP0, UPT, UR5, URZ, UPT, UP0 ;  /* 0x000000ff0500728c */ /* 0x000fc8000bf05300 */
[----:B------:R-:W-:-:S04]  /*0480*/  UISETP.EQ.OR.EX UP2, UPT, UR13, URZ, !UP0, UP1 ;  /* 0x000000ff0d00728c */ /* 0x000fc8000c742710 */
[----:B------:R-:W-:-:S05]  /*0490*/  UP2UR UR49, UPR, URZ, 0x4 ;  /* 0x00000004ff317883 */ /* 0x000fca0008000000 */
[----:B------:R-:W-:Y:S07]  /*04a0*/  BRA.U !UP2, `(.L_x_8) ;  /* 0x000000010a207547 */ /* 0x000fee000b800000 */
[----:B------:R-:W-:Y:S01]  /*04b0*/  UISETP.NE.U32.AND UP1, UPT, UR12, URZ, UPT ;  /* 0x000000ff0c00728c */ /* 0x000fe2000bf25070 */
[----:B-----5:R-:W-:Y:S01]  /*04c0*/  FSETP.NEU.AND P0, PT, R53, RZ, PT ;  /* 0x000000ff3500720b */ /* 0x020fe20003f0d000 */
[----:B------:R-:W-:Y:S02]  /*04d0*/  USEL UR4, URZ, 0xffffffff, UP0 ;  /* 0xffffffffff047887 */ /* 0x000fe40008000000 */
[----:B------:R-:W-:-:S10]  /*04e0*/  UISETP.NE.AND.EX UP1, UPT, UR13, URZ, UPT, UP1 ;  /* 0x000000ff0d00728c */ /* 0x000fd4000bf25310 */
[----:B------:R-:W-:Y:S01]  /*04f0*/  VOTEU.ANY UP0, P0 ;  /* 0x0000000000ff7886 */ /* 0x000fe20000000100 */
[----:B------:R-:W-:-:S04]  /*0500*/  @!UP1 USEL UR4, URZ, 0xffffffff, UP0 ;  /* 0xffffffffff049887 */ /* 0x000fc80008000000 */
[----:B------:R-:W-:-:S04]  /*0510*/  ULOP3.LUT UR4, UR4, 0x1, URZ, 0xc0, !UPT ;  /* 0x0000000104047892 */ /* 0x000fc8000f8ec0ff */
[----:B------:R-:W-:-:S11]  /*0520*/  UISETP.NE.U32.AND UP5, UPT, UR4, 0x1, UPT ;  /* 0x000000010400788c */ /* 0x000fd6000bfa5070 */
.L_x_8:
[----:B------:R-:W3:Y:S01]  /*0530*/  SHFL.IDX PT, R2, R101, RZ, 0x1f ;  /* 0x00001fff65027589 */ /* 0x000ee200000e0000 */
[----:B------:R-:W-:-:S04]  /*0540*/  UISETP.NE.AND UP0, UPT, UR21, 0x2, UPT ;  /* 0x000000021500788c */ /* 0x000fc8000bf05270 */
[----:B------:R-:W-:Y:S01]  /*0550*/  USEL UR58, URZ, 0x1, UP0 ;  /* 0x00000001ff3a7887 */ /* 0x000fe20008000000 */
[----:B---3--:R-:W-:-:S13]  /*0560*/  ISETP.NE.AND P0, PT, R2, RZ, PT ;  /* 0x000000ff0200720c */ /* 0x008fda0003f05270 */
[----:B------:R-:W-:Y:S05]  /*0570*/  @P0 BRA `(.L_x_9) ;  /* 0x0000000000500947 */ /* 0x000fea0003800000 */
[----:B------:R-:W3:Y:S01]  /*0580*/  S2UR UR4, SR_CgaCtaId ;  /* 0x00000000000479c3 */ /* 0x000ee20000008800 */
[----:B------:R-:W-:Y:S01]  /*0590*/  UMOV UR5, 0x400 ;  /* 0x0000040000057882 */ /* 0x000fe20000000000 */
[----:B------:R-:W-:Y:S01]  /*05a0*/  UMOV UR8, 0x1 ;  /* 0x0000000100087882 */ /* 0x000fe20000000000 */
[----:B------:R-:W-:Y:S01]  /*05b0*/  UMOV UR6, 0x5 ;  /* 0x0000000500067882 */ /* 0x000fe20000000000 */
[----:B------:R-:W-:-:S04]  /*05c0*/  UIADD3 UR8, UPT, UPT, -UR8, 0x100000, URZ ;  /* 0x0010000008087890 */ /* 0x000fc8000fffe1ff */
[----:B------:R-:W-:Y:S02]  /*05d0*/  USHF.L.U32 UR9, UR8, 0xb, URZ ;  /* 0x0000000b08097899 */ /* 0x000fe400080006ff */
[----:B------:R-:W-:Y:S02]  /*05e0*/  USHF.L.U32 UR8, UR8, 0x1, URZ ;  /* 0x0000000108087899 */ /* 0x000fe400080006ff */
[----:B------:R-:W-:-:S04]  /*05f0*/  UIADD3 UR6, UPT, UPT, -UR6, 0x100000, URZ ;  /* 0x0010000006067890 */ /* 0x000fc8000fffe1ff */
[----:B------:R-:W-:Y:S02]  /*0600*/  USHF.L.U32 UR7, UR6, 0xb, URZ ;  /* 0x0000000b06077899 */ /* 0x000fe400080006ff */
[----:B------:R-:W-:Y:S01]  /*0610*/  USHF.L.U32 UR6, UR6, 0x1, URZ ;  /* 0x0000000106067899 */ /* 0x000fe200080006ff */
[----:B------:R-:W-:Y:S01]  /*0620*/  ELECT P0, URZ, PT ;  /* 0x0000000000ff782f */ /* 0x000fe20003800000 */
[----:B---3--:R-:W-:Y:S01]  /*0630*/  ULEA UR4, UR4, UR5, 0x18 ;  /* 0x0000000504047291 */ /* 0x008fe2000f8ec0ff */
[----:B------:R-:W3:Y:S11]  /*0640*/  FENCE.VIEW.ASYNC.S ;  /* 0x00000000000073c6 */ /* 0x000ef60000000000 */
[----:B---3--:R3:W4:Y:S01]  /*0650*/  SYNCS.EXCH.64 URZ, [UR4], UR8 ;  /* 0x0000000804ff75b2 */ /* 0x0087220008000100 */
[----:B------:R3:W1:Y:S01]  /*0660*/  SYNCS.EXCH.64 URZ, [UR4+0x18], UR6 ;  /* 0x0000180604ff75b2 */ /* 0x0006620008000100 */
[----:B------:R3:W1:Y:S01]  /*0670*/  SYNCS.EXCH.64 URZ, [UR4+0x8], UR8 ;  /* 0x0000080804ff75b2 */ /* 0x0006620008000100 */
[----:B------:R3:W1:Y:S01]  /*0680*/  SYNCS.EXCH.64 URZ, [UR4+0x20], UR6 ;  /* 0x0000200604ff75b2 */ /* 0x0006620008000100 */
[----:B------:R3:W1:Y:S01]  /*0690*/  SYNCS.EXCH.64 URZ, [UR4+0x10], UR8 ;  /* 0x0000100804ff75b2 */ /* 0x0006620008000100 */
[----:B------:R3:W1:Y:S01]  /*06a0*/  SYNCS.EXCH.64 URZ, [UR4+0x28], UR6 ;  /* 0x0000280604ff75b2 */ /* 0x0006620008000100 */
[----:B------:R-:W-:Y:S01]  /*06b0*/  NOP ;  /* 0x0000000000007918 */ /* 0x000fe20000000000 */
.L_x_9:
[----:B------:R-:W2:Y:S01]  /*06c0*/  SHFL.IDX PT, R2, R101, RZ, 0x1f ;  /* 0x00001fff65027589 */ /* 0x000ea200000e0000 */
[----:B------:R-:W-:Y:S01]  /*06d0*/  NOP ;  /* 0x0000000000007918 */ /* 0x000fe20000000000 */
[----:B--2---:R-:W-:-:S13]  /*06e0*/  ISETP.NE.AND P0, PT, R2, 0x1, PT ;  /* 0x000000010200780c */ /* 0x004fda0003f05270 */
[----:B------:R-:W-:Y:S05]  /*06f0*/  @P0 BRA `(.L_x_10) ;  /* 0x0000000000580947 */ /* 0x000fea0003800000 */
[----:B---3--:R-:W2:Y:S01]  /*0700*/  S2UR UR4, SR_CgaCtaId ;  /* 0x00000000000479c3 */ /* 0x008ea20000008800 */
        /* <DEDUP_REMOVED lines=10> */
[----:B--2---:R-:W-:Y:S01]  /*07b0*/  ULEA UR4, UR4, UR5, 0x18 ;  /* 0x0000000504047291 */ /* 0x004fe2000f8ec0ff */
[----:B------:R-:W2:Y:S11]  /*07c0*/  FENCE.VIEW.ASYNC.S ;  /* 0x00000000000073c6 */ /* 0x000eb60000000000 */
[----:B--2---:R2:W3:Y:S01]  /*07d0*/  SYNCS.EXCH.64 URZ, [UR4+0x30], UR8 ;  /* 0x0000300804ff75b2 */ /* 0x0044e20008000100 */
[----:B------:R2:W1:Y:S01]  /*07e0*/  SYNCS.EXCH.64 URZ, [UR4+0x50], UR6 ;  /* 0x0000500604ff75b2 */ /* 0x0004620008000100 */
[----:B------:R2:W1:Y:S01]  /*07f0*/  SYNCS.EXCH.64 URZ, [UR4+0x38], UR8 ;  /* 0x0000380804ff75b2 */ /* 0x0004620008000100 */
[----:B------:R2:W1:Y:S01]  /*0800*/  SYNCS.EXCH.64 URZ, [UR4+0x58], UR6 ;  /* 0x0000580604ff75b2 */ /* 0x0004620008000100 */
[----:B------:R2:W1:Y:S01]  /*0810*/  SYNCS.EXCH.64 URZ, [UR4+0x40], UR8 ;  /* 0x0000400804ff75b2 */ /* 0x0004620008000100 */
[----:B------:R2:W1:Y:S01]  /*0820*/  SYNCS.EXCH.64 URZ, [UR4+0x60], UR6 ;  /* 0x0000600604ff75b2 */ /* 0x0004620008000100 */
[----:B------:R2:W1:Y:S01]  /*0830*/  SYNCS.EXCH.64 URZ, [UR4+0x48], UR8 ;  /* 0x0000480804ff75b2 */ /* 0x0004620008000100 */
[----:B------:R2:W1:Y:S01]  /*0840*/  SYNCS.EXCH.64 URZ, [UR4+0x68], UR6 ;  /* 0x0000680604ff75b2 */ /* 0x0004620008000100 */
[----:B------:R-:W-:Y:S01]  /*0850*/  NOP ;  /* 0x0000000000007918 */ /* 0x000fe20000000000 */
.L_x_10:
[----:B------:R-:W4:Y:S01]  /*0860*/  SHFL.IDX PT, R2, R101, RZ, 0x1f ;  /* 0x00001fff65027589 */ /* 0x000f2200000e0000 */
[----:B------:R-:W-:Y:S01]  /*0870*/  NOP ;  /* 0x0000000000007918 */ /* 0x000fe20000000000 */
[----:B----4-:R-:W-:-:S13]  /*0880*/  ISETP.NE.AND P0, PT, R2, 0x3, PT ;  /* 0x000000030200780c */ /* 0x010fda0003f05270 */
[----:B------:R-:W-:Y:S05]  /*0890*/  @P0 BRA `(.L_x_11) ;  /* 0x0000000000300947 */ /* 0x000fea0003800000 */
[----:B--23--:R-:W2:Y:S01]  /*08a0*/  S2UR UR4, SR_CgaCtaId ;  /* 0x00000000000479c3 */ /* 0x00cea20000008800 */
[----:B------:R-:W-:Y:S01]  /*08b0*/  UMOV UR6, 0x400 ;  /* 0x0000040000067882 */ /* 0x000fe20000000000 */
[----:B------:R-:W-:Y:S01]  /*08c0*/  UMOV UR5, 0x20 ;  /* 0x0000002000057882 */ /* 0x000fe20000000000 */
[----:B------:R-:W-:Y:S01]  /*08d0*/  ELECT P0, URZ, PT ;  /* 0x0000000000ff782f */ /* 0x000fe20003800000 */
[----:B--2---:R-:W-:Y:S02]  /*08e0*/  ULEA UR6, UR4, UR6, 0x18 ;  /* 0x0000000604067291 */ /* 0x004fe4000f8ec0ff */
[----:B------:R-:W-:-:S04]  /*08f0*/  UIADD3 UR4, UPT, UPT, -UR5, 0x100000, URZ ;  /* 0x0010000005047890 */ /* 0x000fc8000fffe1ff */
[----:B------:R-:W-:Y:S02]  /*0900*/  USHF.L.U32 UR5, UR4, 0xb, URZ ;  /* 0x0000000b04057899 */ /* 0x000fe400080006ff */
[----:B------:R-:W-:Y:S01]  /*0910*/  USHF.L.U32 UR4, UR4, 0x1, URZ ;  /* 0x0000000104047899 */ /* 0x000fe200080006ff */
[----:B------:R-:W2:Y:S11]  /*0920*/  FENCE.VIEW.ASYNC.S ;  /* 0x00000000000073c6 */ /* 0x000eb60000000000 */
[----:B--2---:R4:W2:Y:S01]  /*0930*/  SYNCS.EXCH.64 URZ, [UR6+0x70], UR4 ;  /* 0x0000700406ff75b2 */ /* 0x0048a20008000100 */
[----:B------:R4:W3:Y:S02]  /*0940*/  SYNCS.EXCH.64 URZ, [UR6+0x78], UR4 ;  /* 0x0000780406ff75b2 */ /* 0x0008e40008000100 */
[----:B----4-:R-:W-:Y:S01]  /*0950*/  NOP ;  /* 0x0000000000007918 */ /* 0x010fe20000000000 */
.L_x_11:
[----:B------:R-:W4:Y:S01]  /*0960*/  SHFL.IDX PT, R2, R101, RZ, 0x1f ;  /* 0x00001fff65027589 */ /* 0x000f2200000e0000 */
[----:B------:R-:W-:Y:S01]  /*0970*/  NOP ;  /* 0x0000000000007918 */ /* 0x000fe20000000000 */
[----:B----4-:R-:W-:-:S13]  /*0980*/  ISETP.NE.AND P0, PT, R2, 0x4, PT ;  /* 0x000000040200780c */ /* 0x010fda0003f05270 */
[----:B------:R-:W-:Y:S05]  /*0990*/  @P0 BRA `(.L_x_12) ;  /* 0x00000000004c0947 */ /* 0x000fea0003800000 */
[----:B--23--:R-:W2:Y:S01]  /*09a0*/  S2UR UR6, SR_CgaCtaId ;  /* 0x00000000000679c3 */ /* 0x00cea20000008800 */
[----:B------:R-:W-:Y:S01]  /*09b0*/  UMOV UR4, 0x720 ;  /* 0x0000072000047882 */ /* 0x000fe20000000000 */
[----:B------:R-:W-:Y:S01]  /*09c0*/  UMOV UR5, 0x400 ;  /* 0x0000040000057882 */ /* 0x000fe20000000000 */
[----:B------:R-:W-:Y:S01]  /*09d0*/  USEL UR4, UR4, 0x620, UP5 ;  /* 0x0000062004047887 */ /* 0x000fe2000a800000 */
[----:B------:R-:W-:Y:S01]  /*09e0*/  UMOV UR8, 0x1 ;  /* 0x0000000100087882 */ /* 0x000fe20000000000 */
[----:B------:R-:W-:Y:S01]  /*09f0*/  ELECT P0, URZ, PT ;  /* 0x0000000000ff782f */ /* 0x000fe20003800000 */
[----:B------:R-:W-:-:S04]  /*0a00*/  UIADD3 UR8, UPT, UPT, -UR8, 0x100000, URZ ;  /* 0x0010000008087890 */ /* 0x000fc8000fffe1ff */
[----:B------:R-:W-:Y:S02]  /*0a10*/  USHF.L.U32 UR9, UR8, 0xb, URZ ;  /* 0x0000000b08097899 */ /* 0x000fe400080006ff */
[----:B------:R-:W-:Y:S02]  /*0a20*/  USHF.L.U32 UR8, UR8, 0x1, URZ ;  /* 0x0000000108087899 */ /* 0x000fe400080006ff */
[----:B--2---:R-:W-:Y:S02]  /*0a30*/  ULEA UR6, UR6, UR5, 0x18 ;  /* 0x0000000506067291 */ /* 0x004fe4000f8ec0ff */
[----:B------:R-:W-:-:S04]  /*0a40*/  UIADD3 UR4, UPT, UPT, -UR4, 0x100000, URZ ;  /* 0x0010000004047890 */ /* 0x000fc8000fffe1ff */
[----:B------:R-:W-:Y:S02]  /*0a50*/  USHF.L.U32 UR5, UR4, 0xb, URZ ;  /* 0x0000000b04057899 */ /* 0x000fe400080006ff */
[----:B------:R-:W-:Y:S01]  /*0a60*/  USHF.L.U32 UR4, UR4, 0x1, URZ ;  /* 0x0000000104047899 */ /* 0x000fe200080006ff */
[----:B------:R-:W2:Y:S03]  /*0a70*/  FENCE.VIEW.ASYNC.S ;  /* 0x00000000000073c6 */ /* 0x000ea60000000000 */
[----:B--2---:R4:W2:Y:S08]  /*0a80*/  SYNCS.EXCH.64 URZ, [UR6+0x80], UR8 ;  /* 0x0000800806ff75b2 */ /* 0x0048b00008000100 */
[----:B------:R4:W3:Y:S01]  /*0a90*/  SYNCS.EXCH.64 URZ, [UR6+0x90], UR4 ;  /* 0x0000900406ff75b2 */ /* 0x0008e20008000100 */
[----:B------:R4:W1:Y:S01]  /*0aa0*/  SYNCS.EXCH.64 URZ, [UR6+0x88], UR8 ;  /* 0x0000880806ff75b2 */ /* 0x0008620008000100 */
[----:B------:R4:W1:Y:S02]  /*0ab0*/  SYNCS.EXCH.64 URZ, [UR6+0x98], UR4 ;  /* 0x0000980406ff75b2 */ /* 0x0008640008000100 */
[----:B----4-:R-:W-:Y:S01]  /*0ac0*/  NOP ;  /* 0x0000000000007918 */ /* 0x010fe20000000000 */
.L_x_12:
[----:B------:R-:W4:Y:S01]  /*0ad0*/  SHFL.IDX PT, R2, R101, RZ, 0x1f ;  /* 0x00001fff65027589 */ /* 0x000f2200000e0000 */
[----:B------:R-:W-:Y:S01]  /*0ae0*/  NOP ;  /* 0x0000000000007918 */ /* 0x000fe20000000000 */
[----:B----4-:R-:W-:-:S13]  /*0af0*/  ISETP.NE.AND P0, PT, R2, 0x5, PT ;  /* 0x000000050200780c */ /* 0x010fda0003f05270 */
[----:B------:R-:W-:Y:S05]  /*0b00*/  @P0 BRA `(.L_x_13) ;  /* 0x0000000000480947 */ /* 0x000fea0003800000 */
[----:B--23--:R-:W2:Y:S01]  /*0b10*/  S2UR UR4, SR_CgaCtaId ;  /* 0x00000000000479c3 */ /* 0x00cea20000008800 */
        /* <DEDUP_REMOVED lines=12> */
[----:B--2---:R4:W2:Y:S01]  /*0be0*/  SYNCS.EXCH.64 URZ, [UR4+0xa0], UR8 ;  /* 0x0000a00804ff75b2 */ /* 0x0048a20008000100 */
[----:B------:R4:W3:Y:S01]  /*0bf0*/  SYNCS.EXCH.64 URZ, [UR4+0xb0], UR6 ;  /* 0x0000b00604ff75b2 */ /* 0x0008e20008000100 */
[----:B------:R4:W1:Y:S01]  /*0c00*/  SYNCS.EXCH.64 URZ, [UR4+0xa8], UR8 ;  /* 0x0000a80804ff75b2 */ /* 0x0008620008000100 */
[----:B------:R4:W1:Y:S02]  /*0c10*/  SYNCS.EXCH.64 URZ, [UR4+0xb8], UR6 ;  /* 0x0000b80604ff75b2 */ /* 0x0008640008000100 */
[----:B----4-:R-:W-:Y:S01]  /*0c20*/  NOP ;  /* 0x0000000000007918 */ /* 0x010fe20000000000 */
.L_x_13:
[----:B------:R-:W4:Y:S01]  /*0c30*/  SHFL.IDX PT, R2, R101, RZ, 0x1f ;  /* 0x00001fff65027589 */ /* 0x000f2200000e0000 */
[----:B------:R-:W1:Y:S01]  /*0c40*/  S2UR UR61, SR_CgaCtaId ;  /* 0x00000000003d79c3 */ /* 0x000e620000008800 */
[----:B------:R-:W-:Y:S01]  /*0c50*/  NOP ;  /* 0x0000000000007918 */ /* 0x000fe20000000000 */
[----:B----4-:R-:W-:-:S13]  /*0c60*/  ISETP.NE.AND P0, PT, R2, 0x3, PT ;  /* 0x000000030200780c */ /* 0x010fda0003f05270 */
[----:B-1----:R-:W-:Y:S05]  /*0c70*/  @P0 BRA `(.L_x_14) ;  /* 0x0000000000340947 */ /* 0x002fea0003800000 */
[----:B--23--:R-:W-:Y:S01]  /*0c80*/  UMOV UR4, 0x400 ;  /* 0x0000040000047882 */ /* 0x00cfe20000000000 */
[----:B------:R-:W-:Y:S01]  /*0c90*/  UMOV UR6, 0x20 ;  /* 0x0000002000067882 */ /* 0x000fe20000000000 */
[----:B------:R-:W-:Y:S02]  /*0ca0*/  ULEA UR4, UR61, UR4, 0x18 ;  /* 0x000000043d047291 */ /* 0x000fe4000f8ec0ff */
[----:B------:R-:W-:-:S04]  /*0cb0*/  UIADD3 UR6, UPT, UPT, -UR6, 0x100000, URZ ;  /* 0x0010000006067890 */ /* 0x000fc8000fffe1ff */
[----:B------:R-:W-:Y:S02]  /*0cc0*/  USHF.L.U32 UR7, UR6, 0xb, URZ ;  /* 0x0000000b06077899 */ /* 0x000fe400080006ff */
[----:B------:R-:W-:Y:S01]  /*0cd0*/  USHF.L.U32 UR6, UR6, 0x1, URZ ;  /* 0x0000000106067899 */ /* 0x000fe200080006ff */
[----:B------:R-:W-:Y:S01]  /*0ce0*/  ELECT P0, URZ, PT ;  /* 0x0000000000ff782f */ /* 0x000fe20003800000 */
[----:B------:R-:W1:Y:S10]  /*0cf0*/  FENCE.VIEW.ASYNC.S ;  /* 0x00000000000073c6 */ /* 0x000e740000000000 */
[----:B-1----:R1:W4:Y:S01]  /*0d00*/  SYNCS.EXCH.64 URZ, [UR4+0xc0], UR6 ;  /* 0x0000c00604ff75b2 */ /* 0x0023220008000100 */
[----:B------:R1:W2:Y:S01]  /*0d10*/  SYNCS.EXCH.64 URZ, [UR4+0xd0], UR6 ;  /* 0x0000d00604ff75b2 */ /* 0x0002a20008000100 */
[----:B------:R1:W3:Y:S01]  /*0d20*/  SYNCS.EXCH.64 URZ, [UR4+0xc8], UR6 ;  /* 0x0000c80604ff75b2 */ /* 0x0002e20008000100 */
[----:B------:R1:W1:Y:S01]  /*0d30*/  SYNCS.EXCH.64 URZ, [UR4+0xd8], UR6 ;  /* 0x0000d80604ff75b2 */ /* 0x0002620008000100 */
[----:B------:R-:W-:Y:S01]  /*0d40*/  NOP ;  /* 0x0000000000007918 */ /* 0x000fe20000000000 */
.L_x_14:
[----:B-123--:R-:W1:Y:S01]  /*0d50*/  LDCU UR4, c[0x0][0x36c] ;  /* 0x00006d80ff0477ac */ /* 0x00ee620008000800 */
[----:B------:R-:W-:Y:S01]  /*0d60*/  ISETP.NE.OR P5, PT, R0, 0x2, !P5 ;  /* 0x000000020000780c */ /* 0x000fe20006fa5670 */
[----:B------:R-:W-:Y:S01]  /*0d70*/  NOP ;  /* 0x0000000000007918 */ /* 0x000fe20000000000 */
[----:B------:R-:W-:Y:S01]  /*0d80*/  LOP3.LUT R2, R3, 0x1f, RZ, 0xc0, !PT ;  /* 0x0000001f03027812 */ /* 0x000fe200078ec0ff */
[----:B------:R-:W-:Y:S02]  /*0d90*/  UISETP.NE.AND UP4, UPT, UR21, URZ, UPT ;  /* 0x000000ff1500728c */ /* 0x000fe4000bf85270 */
[----:B-1----:R-:W-:-:S09]  /*0da0*/  UISETP.EQ.U32.AND UP2, UPT, UR4, 0x1, UPT ;  /* 0x000000010400788c */ /* 0x002fd2000bf42070 */
[----:B------:R-:W-:Y:S05]  /*0db0*/  BRA.U !UP2, `(.L_x_15) ;  /* 0x000000010a087547 */ /* 0x000fea000b800000 */
[----:B----4-:R-:W-:Y:S01]  /*0dc0*/  UCGABAR_ARV ;  /* 0x00000000000079c7 */ /* 0x010fe20008000000 */
[----:B------:R-:W-:Y:S05]  /*0dd0*/  BRA `(.L_x_16) ;  /* 0x0000000000047947 */ /* 0x000fea0003800000 */
.L_x_15:
[----:B----4-:R-:W-:Y:S01]  /*0de0*/  NOP ;  /* 0x0000000000007918 */ /* 0x010fe20000000000 */
.L_x_16:
[----:B------:R-:W1:Y:S01]  /*0df0*/  S2UR UR20, SR_CTAID.X ;  /* 0x00000000001479c3 */ /* 0x000e620000002500 */
[----:B------:R-:W-:-:S05]  /*0e00*/  CS2R.32 R88, SR_CgaSize ;  /* 0x0000000000587805 */ /* 0x000fca0000008a00 */
[----:B------:R-:W-:-:S05]  /*0e10*/  IMAD R88, R88, -0xa0, RZ ;  /* 0xffffff6058587824 */ /* 0x000fca00078e02ff */
[----:B------:R-:W-:-:S14]  /*0e20*/  R2UR UR5, R88 ;  /* 0x00000000580572ca */ /* 0x000fdc00000e0000 */
[----:B------:R-:W2:Y:S01]  /*0e30*/  LDCU UR5, c[0x0][UR5+0x2b0] ;  /* 0x00005600050577ac */ /* 0x000ea20008000800 */
[----:B------:R-:W-:-:S05]  /*0e40*/  CS2R.32 R88, SR_CgaSize ;  /* 0x0000000000587805 */ /* 0x000fca0000008a00 */
[----:B------:R-:W-:-:S05]  /*0e50*/  IMAD R88, R88, -0xa0, RZ ;  /* 0xffffff6058587824 */ /* 0x000fca00078e02ff */
[----:B------:R-:W-:-:S14]  /*0e60*/  R2UR UR4, R88 ;  /* 0x00000000580472ca */ /* 0x000fdc00000e0000 */
[----:B------:R-:W3:Y:S01]  /*0e70*/  LDCU UR4, c[0x0][UR4+0x2b4] ;  /* 0x00005680040477ac */ /* 0x000ee20008000800 */
[----:B------:R-:W4:Y:S01]  /*0e80*/  S2UR UR13, SR_CTAID.Y ;  /* 0x00000000000d79c3 */ /* 0x000f220000002600 */
[----:B------:R-:W-:-:S05]  /*0e90*/  CS2R.32 R88, SR_CgaSize ;  /* 0x0000000000587805 */ /* 0x000fca0000008a00 */
[----:B------:R-:W-:-:S05]  /*0ea0*/  IMAD R88, R88, -0xa0, RZ ;  /* 0xffffff6058587824 */ /* 0x000fca00078e02ff */
[----:B------:R-:W-:-:S14]  /*0eb0*/  R2UR UR7, R88 ;  /* 0x00000000580772ca */ /* 0x000fdc00000e0000 */
[----:B------:R-:W3:Y:S01]  /*0ec0*/  LDCU UR7, c[0x0][UR7+0x2a0] ;  /* 0x00005400070777ac */ /* 0x000ee20008000800 */
[----:B------:R-:W-:-:S05]  /*0ed0*/  CS2R.32 R88, SR_CgaSize ;  /* 0x0000000000587805 */ /* 0x000fca0000008a00 */
[----:B------:R-:W-:-:S05]  /*0ee0*/  IMAD R88, R88, -0xa0, RZ ;  /* 0xffffff6058587824 */ /* 0x000fca00078e02ff */
[----:B------:R-:W-:-:S14]  /*0ef0*/  R2UR UR8, R88 ;  /* 0x00000000580872ca */ /* 0x000fdc00000e0000 */
[----:B------:R-:W3:Y:S01]  /*0f00*/  LDCU UR8, c[0x0][UR8+0x2a4] ;  /* 0x00005480080877ac */ /* 0x000ee20008000800 */
[----:B------:R-:W3:Y:S01]  /*0f10*/  LDC R43, c[0x0][0xf24] ;  /* 0x0003c900ff2b7b82 */ /* 0x000ee20000000800 */
[----:B------:R-:W-:Y:S02]  /*0f20*/  ULOP3.LUT UR67, UR61, 0x3, URZ, 0xc0, !UPT ;  /* 0x000000033d437892 */ /* 0x000fe4000f8ec0ff */
[----:B------:R-:W-:Y:S02]  /*0f30*/  USHF.R.U32.HI UR56, URZ, 0x2, UR61 ;  /* 0x00000002ff387899 */ /* 0x000fe4000801163d */
[----:B------:R-:W-:Y:S02]  /*0f40*/  UISETP.GT.U32.AND UP1, UPT, UR67, 0xffff, UPT ;  /* 0x0000ffff4300788c */ /* 0x000fe4000bf24070 */
[----:B------:R-:W-:Y:S01]  /*0f50*/  USHF.L.U32 UR60, UR61, 0xb, URZ ;  /* 0x0000000b3d3c7899 */ /* 0x000fe200080006ff */
[----:B-1----:R-:W-:Y:S01]  /*0f60*/  I2FP.F32.U32 R4, UR20 ;  /* 0x0000001400047c45 */ /* 0x002fe20008201000 */
[----:B------:R-:W-:-:S02]  /*0f70*/  USHF.L.U32 UR59, UR61, 0xc, URZ ;  /* 0x0000000c3d3b7899 */ /* 0x000fc400080006ff */
[----:B------:R-:W-:Y:S02]  /*0f80*/  USHF.L.U32 UR57, UR61, 0x7, URZ ;  /* 0x000000073d397899 */ /* 0x000fe400080006ff */
[----:B--2---:R-:W-:Y:S01]  /*0f90*/  FMUL R4, R4, UR5 ;  /* 0x0000000504047c20 */ /* 0x004fe20008400000 */
[----:B------:R-:W1:Y:S01]  /*0fa0*/  LDCU UR26, c[0x0][0xf24] ;  /* 0x0001e480ff1a77ac */ /* 0x000e620008000800 */
[----:B----4-:R-:W-:Y:S01]  /*0fb0*/  I2FP.F32.U32 R0, UR13 ;  /* 0x0000000d00007c45 */ /* 0x010fe20008201000 */
[----:B------:R-:W2:Y:S03]  /*0fc0*/  LDCU UR28, c[0x0][0xf30] ;  /* 0x0001e600ff1c77ac */ /* 0x000ea60008000800 */
[----:B------:R-:W4:Y:S01]  /*0fd0*/  F2I.U32.TRUNC.NTZ R4, R4 ;  /* 0x0000000400047305 */ /* 0x000f22000020f000 */
[----:B---3--:R-:W-:Y:S01]  /*0fe0*/  FMUL R0, R0, UR4 ;  /* 0x0000000400007c20 */ /* 0x008fe20008400000 */
[----:B------:R-:W-:-:S02]  /*0ff0*/  ULOP3.LUT UR4, UR61, 0x4, URZ, 0xc0, !UPT ;  /* 0x000000043d047892 */ /* 0x000fc4000f8ec0ff */
[----:B------:R-:W-:Y:S02]  /*1000*/  USHF.L.U32 UR45, UR61, 0x8, URZ ;  /* 0x000000083d2d7899 */ /* 0x000fe400080006ff */
[----:B------:R-:W-:Y:S02]  /*1010*/  UISETP.GT.U32.AND UP0, UPT, UR4, 0xffff, UPT ;  /* 0x0000ffff0400788c */ /* 0x000fe4000bf04070 */
[----:B------:R-:W3:Y:S01]  /*1020*/  F2I.U32.TRUNC.NTZ R0, R0 ;  /* 0x0000000000007305 */ /* 0x000ee2000020f000 */
[----:B------:R-:W-:Y:S01]  /*1030*/  UMOV UR30, 0x11 ;  /* 0x00000011001e7882 */ /* 0x000fe20000000000 */
[----:B------:R-:W-:Y:S02]  /*1040*/  USEL UR47, UR67, 0xffff, !UP1 ;  /* 0x0000ffff432f7887 */ /* 0x000fe4000c800000 */
[----:B------:R-:W-:Y:S01]  /*1050*/  USEL UR46, UR4, 0xffff, !UP0 ;  /* 0x0000ffff042e7887 */ /* 0x000fe2000c000000 */
[----:B----4-:R-:W-:Y:S02]  /*1060*/  R2UR UR5, R4 ;  /* 0x00000000040572ca */ /* 0x010fe400000e0000 */
[----:B---3--:R-:W-:-:S02]  /*1070*/  R2UR UR6, R0 ;  /* 0x00000000000672ca */ /* 0x008fc400000e0000 */
[----:B------:R-:W-:-:S09]  /*1080*/  PRMT R0, RZ, 0x7610, R0 ;  /* 0x00007610ff007816 */ /* 0x000fd20000000000 */
[----:B------:R-:W-:-:S04]  /*1090*/  UIADD3 UR5, UPT, UPT, -UR5, URZ, URZ ;  /* 0x000000ff05057290 */ /* 0x000fc8000fffe1ff */
[----:B------:R-:W-:Y:S02]  /*10a0*/  UIMAD UR5, UR7, UR5, UR20 ;  /* 0x00000005070572a4 */ /* 0x000fe4000f8e0214 */
[----:B------:R-:W-:-:S04]  /*10b0*/  UIADD3 UR4, UPT, UPT, -UR6, URZ, URZ ;  /* 0x000000ff06047290 */ /* 0x000fc8000fffe1ff */
[----:B------:R-:W-:Y:S01]  /*10c0*/  IMAD.U32 R88, RZ, RZ, UR5 ;  /* 0x00000005ff587e24 */ /* 0x000fe2000f8e00ff */
[----:B------:R-:W-:-:S06]  /*10d0*/  UIMAD UR4, UR8, UR4, UR13 ;  /* 0x00000004080472a4 */ /* 0x000fcc000f8e020d */
[----:B------:R-:W-:Y:S01]  /*10e0*/  IMAD.U32 R87, RZ, RZ, UR4 ;  /* 0x00000004ff577e24 */ /* 0x000fe2000f8e00ff */
[----:B-12---:R-:W-:Y:S06]  /*10f0*/  BRA.U UP4, `(.L_x_17) ;  /* 0x0000000104747547 */ /* 0x006fec000b800000 */
[----:B------:R-:W-:Y:S02]  /*1100*/  R2UR UR4, R87 ;  /* 0x00000000570472ca */ /* 0x000fe400000e0000 */
[----:B------:R-:W-:-:S11]  /*1110*/  R2UR UR8, R88 ;  /* 0x00000000580872ca */ /* 0x000fd600000e0000 */
[----:B------:R-:W-:Y:S02]  /*1120*/  UISETP.NE.AND UP0, UPT, UR4, URZ, UPT ;  /* 0x000000ff0400728c */ /* 0x000fe4000bf05270 */
[----:B------:R-:W-:Y:S02]  /*1130*/  UISETP.NE.AND UP3, UPT, UR4, 0x1, UPT ;  /* 0x000000010400788c */ /* 0x000fe4000bf65270 */
[----:B------:R-:W-:Y:S02]  /*1140*/  UISETP.NE.AND UP1, UPT, UR8, URZ, UP0 ;  /* 0x000000ff0800728c */ /* 0x000fe40008725270 */
[----:B------:R-:W-:Y:S02]  /*1150*/  USEL UR4, URZ, 0x10, UP3 ;  /* 0x00000010ff047887 */ /* 0x000fe40009800000 */
[----:B------:R-:W-:Y:S02]  /*1160*/  USEL UR11, URZ, 0x1, UP1 ;  /* 0x00000001ff0b7887 */ /* 0x000fe40008800000 */
[----:B------:R-:W-:-:S02]  /*1170*/  UISETP.NE.AND UP1, UPT, UR8, URZ, UPT ;  /* 0x000000ff0800728c */ /* 0x000fc4000bf25270 */
[----:B------:R-:W-:Y:S02]  /*1180*/  USEL UR5, URZ, 0x2, UP0 ;  /* 0x00000002ff057887 */ /* 0x000fe40008000000 */
[----:B------:R-:W-:Y:S02]  /*1190*/  USEL UR9, UR4, 0x10, UP1 ;  /* 0x0000001004097887 */ /* 0x000fe40008800000 */
[----:B------:R-:W-:Y:S02]  /*11a0*/  UISETP.NE.AND UP1, UPT, UR8, 0x1, UPT ;  /* 0x000000010800788c */ /* 0x000fe4000bf25270 */
[----:B------:R-:W-:Y:S02]  /*11b0*/  USEL UR4, URZ, 0x20, UP3 ;  /* 0x00000020ff047887 */ /* 0x000fe40009800000 */
[----:B------:R-:W-:Y:S02]  /*11c0*/  USEL UR7, UR5, 0x2, UP1 ;  /* 0x0000000205077887 */ /* 0x000fe40008800000 */
[----:B------:R-:W-:-:S02]  /*11d0*/  USEL UR10, UR4, 0x20, UP1 ;  /* 0x00000020040a7887 */ /* 0x000fc40008800000 */
[----:B------:R-:W-:Y:S02]  /*11e0*/  UISETP.NE.AND UP1, UPT, UR8, 0x2, UPT ;  /* 0x000000020800788c */ /* 0x000fe4000bf25270 */
[----:B------:R-:W-:Y:S02]  /*11f0*/  USEL UR6, URZ, 0x4, UP0 ;  /* 0x00000004ff067887 */ /* 0x000fe40008000000 */
[----:B------:R-:W-:Y:S02]  /*1200*/  USEL UR4, URZ, 0x8, UP0 ;  /* 0x00000008ff047887 */ /* 0x000fe40008000000 */
[----:B------:R-:W-:Y:S02]  /*1210*/  UISETP.NE.AND UP0, UPT, UR8, 0x3, UPT ;  /* 0x000000030800788c */ /* 0x000fe4000bf05270 */
[----:B------:R-:W-:Y:S02]  /*1220*/  USEL UR5, URZ, 0x40, UP3 ;  /* 0x00000040ff057887 */ /* 0x000fe40009800000 */
[----:B------:R-:W-:-:S02]  /*1230*/  USEL UR8, UR6, 0x4, UP1 ;  /* 0x0000000406087887 */ /* 0x000fc40008800000 */
[----:B------:R-:W-:Y:S02]  /*1240*/  UIADD3 UR6, UPT, UPT, UR7, UR9, UR11 ;  /* 0x0000000907067290 */ /* 0x000fe4000fffe00b */
[----:B------:R-:W-:Y:S02]  /*1250*/  USEL UR7, UR5, 0x40, UP1 ;  /* 0x0000004005077887 */ /* 0x000fe40008800000 */
[----:B------:R-:W-:Y:S02]  /*1260*/  USEL UR12, URZ, 0x80, UP3 ;  /* 0x00000080ff0c7887 */ /* 0x000fe40009800000 */
[----:B------:R-:W-:Y:S02]  /*1270*/  USEL UR4, UR4, 0x8, UP0 ;  /* 0x0000000804047887 */ /* 0x000fe40008000000 */
[----:B------:R-:W-:Y:S02]  /*1280*/  UIADD3 UR5, UPT, UPT, UR8, UR10, UR6 ;  /* 0x0000000a08057290 */ /* 0x000fe4000fffe006 */
[----:B------:R-:W-:-:S02]  /*1290*/  USEL UR6, UR12, 0x80, UP0 ;  /* 0x000000800c067887 */ /* 0x000fc40008000000 */
[----:B------:R-:W-:-:S04]  /*12a0*/  UIADD3 UR4, UPT, UPT, UR4, UR7, UR5 ;  /* 0x0000000704047290 */ /* 0x000fc8000fffe005 */
[----:B------:R-:W-:-:S06]  /*12b0*/  UIADD3 UR4, UPT, UPT, UR4, UR6, URZ ;  /* 0x0000000604047290 */ /* 0x000fcc000fffe0ff */
[----:B------:R-:W-:-:S07]  /*12c0*/  IMAD.U32 R0, RZ, RZ, UR4 ;  /* 0x00000004ff007e24 */ /* 0x000fce000f8e00ff */
.L_x_17:
[----:B------:R-:W1:Y:S01]  /*12d0*/  S2UR UR52, SR_CTAID.Z ;  /* 0x00000000003479c3 */ /* 0x000e620000002700 */
[----:B------:R-:W-:Y:S01]  /*12e0*/  UISETP.GE.AND UP0, UPT, UR26, 0x1, UPT ;  /* 0x000000011a00788c */ /* 0x000fe2000bf06270 */
[----:B------:R-:W-:Y:S01]  /*12f0*/  UMOV UR29, 0xf ;  /* 0x0000000f001d7882 */ /* 0x000fe20000000000 */
[----:B------:R-:W-:-:S07]  /*1300*/  UMOV UR12, UR13 ;  /* 0x0000000d000c7c82 */ /* 0x000fce0008000000 */
[----:B------:R-:W-:Y:S05]  /*1310*/  BRA.U !UP0, `(.L_x_18) ;  /* 0x0000000108d47547 */ /* 0x000fea000b800000 */
[----:B------:R-:W2:Y:S01]  /*1320*/  LDCU.128 UR16, c[0x0][0xf10] ;  /* 0x0001e200ff1077ac */ /* 0x000ea20008000c00 */
[----:B------:R-:W3:Y:S01]  /*1330*/  LDCU UR6, c[0x0][0x370] ;  /* 0x00006e00ff0677ac */ /* 0x000ee20008000800 */
[----:B------:R-:W4:Y:S01]  /*1340*/  LDCU UR5, c[0x0][0x374] ;  /* 0x00006e80ff0577ac */ /* 0x000f220008000800 */
[----:B------:R-:W1:Y:S01]  /*1350*/  LDCU UR27, c[0x0][0xf0c] ;  /* 0x0001e180ff1b77ac */ /* 0x000e620008000800 */
[----:B------:R-:W1:Y:S01]  /*1360*/  LDCU UR4, c[0x0][0xf20] ;  /* 0x0001e400ff0477ac */ /* 0x000e620008000800 */
[----:B------:R-:W1:Y:S01]  /*1370*/  LDCU.64 UR8, c[0x0][0xf28] ;  /* 0x0001e500ff0877ac */ /* 0x000e620008000a00 */
[----:B--2---:R-:W-:Y:S02]  /*1380*/  UISETP.NE.AND UP1, UPT, UR18, 0x1, UPT ;  /* 0x000000011200788c */ /* 0x004fe4000bf25270 */
[----:B----4-:R-:W-:Y:S02]  /*1390*/  UIMAD.WIDE.U32 UR10, UR5, UR19, URZ ;  /* 0x00000013050a72a5 */ /* 0x010fe4000f8e00ff */
[----:B---3--:R-:W-:-:S02]  /*13a0*/  UIMAD.WIDE.U32 UR22, UR6, UR16, URZ ;  /* 0x00000010061672a5 */ /* 0x008fc4000f8e00ff */
[----:B-1----:R-:W-:Y:S02]  /*13b0*/  UISETP.NE.AND UP3, UPT, UR27, 0x1, UPT ;  /* 0x000000011b00788c */ /* 0x002fe4000bf65270 */
[----:B------:R-:W-:Y:S01]  /*13c0*/  UISETP.NE.AND UP0, UPT, UR26, 0x1, UPT ;  /* 0x000000011a00788c */ /* 0x000fe2000bf05270 */
[----:B------:R-:W-:Y:S02]  /*13d0*/  UMOV UR10, UR11 ;  /* 0x0000000b000a7c82 */ /* 0x000fe40008000000 */
[----:B------:R-:W-:Y:S01]  /*13e0*/  UMOV UR22, UR23 ;  /* 0x0000001700167c82 */ /* 0x000fe20008000000 */
[----:B------:R-:W-:Y:S02]  /*13f0*/  @UP1 USHF.R.U32.HI UR5, URZ, UR4, UR10 ;  /* 0x00000004ff051299 */ /* 0x000fe4000801160a */
[----:B------:R-:W-:Y:S02]  /*1400*/  UIMAD.WIDE.U32 UR24, UR12, UR19, URZ ;  /* 0x000000130c1872a5 */ /* 0x000fe4000f8e00ff */
[----:B------:R-:W-:-:S02]  /*1410*/  UIMAD.WIDE.U32 UR10, UR5, UR8, URZ ;  /* 0x00000008050a72a5 */ /* 0x000fc4000f8e00ff */
[----:B------:R-:W-:Y:S02]  /*1420*/  @UP3 USHF.R.U32.HI UR6, URZ, UR17, UR22 ;  /* 0x00000011ff063299 */ /* 0x000fe40008011616 */
[----:B------:R-:W-:Y:S02]  /*1430*/  UIMAD.WIDE.U32 UR14, UR20, UR16, URZ ;  /* 0x00000010140e72a5 */ /* 0x000fe4000f8e00ff */
[----:B------:R-:W-:Y:S01]  /*1440*/  UIMAD.WIDE.U32 UR22, UR6, UR8, URZ ;  /* 0x00000008061672a5 */ /* 0x000fe2000f8e00ff */
[----:B------:R-:W-:Y:S01]  /*1450*/  UMOV UR24, UR25 ;  /* 0x0000001900187c82 */ /* 0x000fe20008000000 */
[----:B------:R-:W-:Y:S01]  /*1460*/  UMOV UR10, UR11 ;  /* 0x0000000b000a7c82 */ /* 0x000fe20008000000 */
[----:B------:R-:W-:Y:S02]  /*1470*/  USHF.R.U32.HI UR24, URZ, UR4, UR24 ;  /* 0x00000004ff187299 */ /* 0x000fe40008011618 */
[----:B------:R-:W-:Y:S02]  /*1480*/  @UP0 USHF.R.U32.HI UR5, URZ, UR9, UR10 ;  /* 0x00000009ff050299 */ /* 0x000fe4000801160a */
[----:B------:R-:W-:Y:S01]  /*1490*/  UMOV UR7, UR23 ;  /* 0x0000001700077c82 */ /* 0x000fe20008000000 */
[----:B------:R-:W-:Y:S01]  /*14a0*/  UMOV UR14, UR15 ;  /* 0x0000000f000e7c82 */ /* 0x000fe20008000000 */
[----:B------:R-:W-:-:S02]  /*14b0*/  @UP0 USHF.R.U32.HI UR6, URZ, UR9, UR7 ;  /* 0x00000009ff060299 */ /* 0x000fc40008011607 */
[----:B------:R-:W-:Y:S02]  /*14c0*/  USHF.R.U32.HI UR17, URZ, UR17, UR14 ;  /* 0x00000011ff117299 */ /* 0x000fe4000801160e */
[----:B------:R-:W-:Y:S02]  /*14d0*/  USEL UR4, UR12, UR24, !UP1 ;  /* 0x000000180c047287 */ /* 0x000fe4000c800000 */
[----:B------:R-:W-:Y:S02]  /*14e0*/  UIMAD UR7, UR5, UR26, URZ ;  /* 0x0000001a050772a4 */ /* 0x000fe4000f8e02ff */
[----:B------:R-:W-:Y:S02]  /*14f0*/  USEL UR5, UR20, UR17, !UP3 ;  /* 0x0000001114057287 */ /* 0x000fe4000d800000 */
[----:B------:R-:W-:Y:S02]  /*1500*/  UIMAD UR13, UR6, UR26, URZ ;  /* 0x0000001a060d72a4 */ /* 0x000fe4000f8e02ff */
[----:B------:R-:W-:-:S02]  /*1510*/  UISETP.GE.AND UP1, UPT, UR4, UR7, UPT ;  /* 0x000000070400728c */ /* 0x000fc4000bf26270 */
[----:B------:R-:W-:Y:S02]  /*1520*/  UIMAD.WIDE.U32 UR10, UR4, UR8, URZ ;  /* 0x00000008040a72a5 */ /* 0x000fe4000f8e00ff */
[----:B------:R-:W-:Y:S02]  /*1530*/  UISETP.GE.OR UP1, UPT, UR5, UR13, UP1 ;  /* 0x0000000d0500728c */ /* 0x000fe40008f26670 */
[----:B------:R-:W-:Y:S02]  /*1540*/  UIMAD.WIDE.U32 UR14, UR5, UR8, URZ ;  /* 0x00000008050e72a5 */ /* 0x000fe4000f8e00ff */
[----:B------:R-:W-:Y:S01]  /*1550*/  UIADD3 UR7, UPT, UPT, -UR4, URZ, URZ ;  /* 0x000000ff04077290 */ /* 0x000fe2000fffe1ff */
[----:B------:R-:W-:Y:S01]  /*1560*/  UMOV UR8, UR11 ;  /* 0x0000000b00087c82 */ /* 0x000fe20008000000 */
[----:B------:R-:W-:Y:S02]  /*1570*/  UIADD3 UR10, UPT, UPT, -UR5, URZ, URZ ;  /* 0x000000ff050a7290 */ /* 0x000fe4000fffe1ff */
[----:B------:R-:W-:-:S02]  /*1580*/  USHF.R.U32.HI UR8, URZ, UR9, UR8 ;  /* 0x00000009ff087299 */ /* 0x000fc40008011608 */
[----:B------:R-:W-:Y:S02]  /*1590*/  UIMAD UR12, UR18, UR7, UR12 ;  /* 0x00000007120c72a4 */ /* 0x000fe4000f8e020c */
[----:B------:R-:W-:Y:S01]  /*15a0*/  USEL UR8, UR4, UR8, !UP0 ;  /* 0x0000000804087287 */ /* 0x000fe2000c000000 */
[----:B------:R-:W-:Y:S01]  /*15b0*/  @!UP1 UMOV UR7, UR15 ;  /* 0x0000000f00079c82 */ /* 0x000fe20008000000 */
[----:B------:R-:W-:Y:S02]  /*15c0*/  UIMAD UR20, UR27, UR10, UR20 ;  /* 0x0000000a1b1472a4 */ /* 0x000fe4000f8e0214 */
[----:B------:R-:W-:Y:S02]  /*15d0*/  @!UP1 USHF.R.U32.HI UR7, URZ, UR9, UR7 ;  /* 0x00000009ff079299 */ /* 0x000fe40008011607 */
[----:B------:R-:W-:Y:S02]  /*15e0*/  UIADD3 UR9, UPT, UPT, -UR8, URZ, URZ ;  /* 0x000000ff08097290 */ /* 0x000fe4000fffe1ff */
[----:B------:R-:W-:-:S02]  /*15f0*/  @!UP1 USEL UR7, UR5, UR7, !UP0 ;  /* 0x0000000705079287 */ /* 0x000fc4000c000000 */
[----:B------:R-:W-:Y:S02]  /*1600*/  UIMAD UR9, UR26, UR9, UR4 ;  /* 0x000000091a0972a4 */ /* 0x000fe4000f8e0204 */
[----:B------:R-:W-:Y:S02]  /*1610*/  @!UP1 UIADD3 UR8, UPT, UPT, UR8, -UR7, URZ ;  /* 0x8000000708089290 */ /* 0x000fe4000fffe0ff */
[----:B------:R-:W-:Y:S02]  /*1620*/  @!UP1 UIMAD UR6, UR9, UR6, UR7 ;  /* 0x00000006090692a4 */ /* 0x000fe4000f8e0207 */
[----:B------:R-:W-:-:S04]  /*1630*/  @!UP1 UIMAD UR4, UR8, UR26, UR5 ;  /* 0x0000001a080492a4 */ /* 0x000fc8000f8e0205 */
[----:B------:R-:W-:Y:S01]  /*1640*/  UIMAD UR12, UR4, UR18, UR12 ;  /* 0x00000012040c72a4 */ /* 0x000fe2000f8e020c */
[----:B------:R-:W-:Y:S02]  /*1650*/  @!UP1 UMOV UR5, UR6 ;  /* 0x0000000600059c82 */ /* 0x000fe40008000000 */
[----:B------:R-:W-:-:S12]  /*1660*/  UIMAD UR20, UR5, UR27, UR20 ;  /* 0x0000001b051472a4 */ /* 0x000fd8000f8e0214 */
.L_x_18:
[----:B------:R-:W-:Y:S02]  /*1670*/  UISETP.NE.AND UP0, UPT, UR28, 0x1, UPT ;  /* 0x000000011c00788c */ /* 0x000fe4000bf05270 */
[----:B------:R-:W-:Y:S02]  /*1680*/  ULOP3.LUT UR47, UR47, 0xffff, URZ, 0xc0, !UPT ;  /* 0x0000ffff2f2f7892 */ /* 0x000fe4000f8ec0ff */
[----:B------:R-:W-:Y:S02]  /*1690*/  ULOP3.LUT UR46, UR46, 0xffff, URZ, 0xc0, !UPT ;  /* 0x0000ffff2e2e7892 */ /* 0x000fe4000f8ec0ff */
[----:B------:R-:W-:Y:S02]  /*16a0*/  UISETP.NE.AND UP3, UPT, UR21, 0x2, UPT ;  /* 0x000000021500788c */ /* 0x000fe4000bf65270 */
[----:B------:R-:W-:Y:S02]  /*16b0*/  ULOP3.LUT UR56, UR56, 0x1, URZ, 0xc0, !UPT ;  /* 0x0000000138387892 */ /* 0x000fe4000f8ec0ff */
[----:B------:R-:W-:-:S02]  /*16c0*/  ULOP3.LUT UR60, UR60, 0x2000, URZ, 0xc0, !UPT ;  /* 0x000020003c3c7892 */ /* 0x000fc4000f8ec0ff */
[----:B------:R-:W-:Y:S02]  /*16d0*/  ULOP3.LUT UR59, UR59, 0x3000, URZ, 0xc0, !UPT ;  /* 0x000030003b3b7892 */ /* 0x000fe4000f8ec0ff */
[----:B------:R-:W-:Y:S02]  /*16e0*/  ULOP3.LUT UR45, UR45, 0x300, URZ, 0xc0, !UPT ;  /* 0x000003002d2d7892 */ /* 0x000fe4000f8ec0ff */
[----:B------:R-:W-:Y:S02]  /*16f0*/  ULOP3.LUT UR10, UR57, 0x80, URZ, 0xc0, !UPT ;  /* 0x00000080390a7892 */ /* 0x000fe4000f8ec0ff */
[----:B------:R-:W-:Y:S02]  /*1700*/  USHF.L.U32 UR47, UR30, UR47, URZ ;  /* 0x0000002f1e2f7299 */ /* 0x000fe400080006ff */
[----:B------:R-:W-:Y:S01]  /*1710*/  USHF.L.U32 UR46, UR29, UR46, URZ ;  /* 0x0000002e1d2e7299 */ /* 0x000fe200080006ff */
[----:B------:R-:W-:Y:S11]  /*1720*/  BRA.U UP0, `(.L_x_19) ;  /* 0x0000000100447547 */ /* 0x000ff6000b800000 */
[----:B------:R-:W2:Y:S01]  /*1730*/  LDCU.128 UR16, c[0x0][0xf10] ;  /* 0x0001e200ff1077ac */ /* 0x000ea20008000c00 */
[----:B------:R-:W3:Y:S01]  /*1740*/  LDCU UR8, c[0x0][0xf0c] ;  /* 0x0001e180ff0877ac */ /* 0x000ee20008000800 */
[----:B------:R-:W4:Y:S01]  /*1750*/  LDCU UR9, c[0x0][0xf20] ;  /* 0x0001e400ff0977ac */ /* 0x000f220008000800 */
[----:B--2---:R-:W-:Y:S02]  /*1760*/  UIMAD.WIDE.U32 UR6, UR20, UR16, URZ ;  /* 0x00000010140672a5 */ /* 0x004fe4000f8e00ff */
[----:B------:R-:W-:Y:S02]  /*1770*/  UIMAD.WIDE.U32 UR4, UR12, UR19, URZ ;  /* 0x000000130c0472a5 */ /* 0x000fe4000f8e00ff */
[----:B---3--:R-:W-:Y:S02]  /*1780*/  UISETP.NE.AND UP1, UPT, UR8, 0x1, UPT ;  /* 0x000000010800788c */ /* 0x008fe4000bf25270 */
[----:B------:R-:W-:Y:S01]  /*1790*/  UISETP.NE.AND UP0, UPT, UR18, 0x1, UPT ;  /* 0x000000011200788c */ /* 0x000fe2000bf05270 */
[----:B------:R-:W-:-:S02]  /*17a0*/  UMOV UR6, UR7 ;  /* 0x0000000700067c82 */ /* 0x000fc40008000000 */
[----:B------:R-:W-:Y:S01]  /*17b0*/  UMOV UR4, UR5 ;  /* 0x0000000500047c82 */ /* 0x000fe20008000000 */
[----:B------:R-:W-:Y:S02]  /*17c0*/  USHF.R.U32.HI UR17, URZ, UR17, UR6 ;  /* 0x00000011ff117299 */ /* 0x000fe40008011606 */
[----:B----4-:R-:W-:Y:S02]  /*17d0*/  USHF.R.U32.HI UR4, URZ, UR9, UR4 ;  /* 0x00000009ff047299 */ /* 0x010fe40008011604 */
[----:B------:R-:W-:Y:S02]  /*17e0*/  USEL UR5, UR20, UR17, !UP1 ;  /* 0x0000001114057287 */ /* 0x000fe4000c800000 */
[----:B------:R-:W-:-:S04]  /*17f0*/  USEL UR4, UR12, UR4, !UP0 ;  /* 0x000000040c047287 */ /* 0x000fc8000c000000 */
[----:B------:R-:W-:Y:S02]  /*1800*/  UIADD3 UR6, UPT, UPT, UR5, -UR4, URZ ;  /* 0x8000000405067290 */ /* 0x000fe4000fffe0ff */
[----:B------:R-:W-:Y:S02]  /*1810*/  UIADD3 UR4, UPT, UPT, -UR5, UR4, URZ ;  /* 0x0000000405047290 */ /* 0x000fe4000fffe1ff */
[----:B------:R-:W-:Y:S02]  /*1820*/  UIMAD UR12, UR6, UR18, UR12 ;  /* 0x00000012060c72a4 */ /* 0x000fe4000f8e020c */
[----:B------:R-:W-:-:S12]  /*1830*/  UIMAD UR20, UR4, UR8, UR20 ;  /* 0x00000008041472a4 */ /* 0x000fd8000f8e0214 */
.L_x_19:
[----:B------:R-:W-:Y:S05]  /*1840*/  BRA.U !UP2, `(.L_x_20) ;  /* 0x000000010a0c7547 */ /* 0x000fea000b800000 */
[----:B------:R-:W-:Y:S01]  /*1850*/  UCGABAR_WAIT ;  /* 0x0000000000007dc7 */ /* 0x000fe20008000000 */
[----:B------:R-:W-:Y:S01]  /*1860*/  CCTL.IVALL ;  /* 0x00000000ff00798f */ /* 0x000fe20002000000 */
[----:B------:R-:W-:Y:S05]  /*1870*/  BRA `(.L_x_21) ;  /* 0x0000000000047947 */ /* 0x000fea0003800000 */
.L_x_20:
[----:B------:R-:W-:Y:S06]  /*1880*/  BAR.SYNC.DEFER_BLOCKING 0x0 ;  /* 0x0000000000007b1d */ /* 0x000fec0000010000 */
.L_x_21:
[----:B------:R-:W-:Y:S05]  /*1890*/  BRA.U UP3, `(.L_x_22) ;  /* 0x0000001503b07547 */ /* 0x000fea000b800000 */
[----:B------:R-:W2:Y:S01]  /*18a0*/  LDCU UR6, c[0x0][0x38c] ;  /* 0x00007180ff0677ac */ /* 0x000ea20008000800 */
[----:B------:R-:W3:Y:S01]  /*18b0*/  LDC R8, c[0x0][0x370] ;  /* 0x0000dc00ff087b82 */ /* 0x000ee20000000800 */
[----:B------:R-:W-:Y:S01]  /*18c0*/  PLOP3.LUT P1, PT, PT, PT, UP5, 0x80, 0x8 ;  /* 0x000000000008781c */ /* 0x000fe20003f2f058 */
[----:B------:R-:W-:Y:S01]  /*18d0*/  IMAD.MOV.U32 R15, RZ, RZ, 0x1 ;  /* 0x00000001ff0f7424 */ /* 0x000fe200078e00ff */
[----:B------:R-:W-:Y:S01]  /*18e0*/  ISETP.EQ.OR P4, PT, R2, RZ, P5 ;  /* 0x000000ff0200720c */ /* 0x000fe20002f82670 */
[----:B------:R-:W-:Y:S01]  /*18f0*/  IMAD.MOV.U32 R14, RZ, RZ, RZ ;  /* 0x000000ffff0e7224 */ /* 0x000fe200078e00ff */
[----:B------:R-:W-:Y:S02]  /*1900*/  PLOP3.LUT P1, PT, P1, PT, PT, 0x8, 0x80 ;  /* 0x000000000080781c */ /* 0x000fe40000f2e170 */
[----:B------:R-:W-:Y:S01]  /*1910*/  CS2R R12, SRZ ;  /* 0x00000000000c7805 */ /* 0x000fe2000001ff00 */
[----:B------:R-:W-:Y:S01]  /*1920*/  IMAD.MOV.U32 R11, RZ, RZ, 0x1 ;  /* 0x00000001ff0b7424 */ /* 0x000fe200078e00ff */
[----:B------:R-:W4:Y:S01]  /*1930*/  LDC R0, c[0x0][0x374] ;  /* 0x0000dd00ff007b82 */ /* 0x000f220000000800 */
[----:B------:R-:W1:Y:S01]  /*1940*/  LDCU.64 UR54, c[0x0][0x348] ;  /* 0x00006900ff3677ac */ /* 0x000e620008000a00 */
[----:B------:R-:W-:Y:S01]  /*1950*/  UMOV UR29, URZ ;  /* 0x000000ff001d7c82 */ /* 0x000fe20008000000 */
[----:B--2---:R-:W-:-:S02]  /*1960*/  UIADD3 UR5, UPT, UPT, UR6, 0xff, URZ ;  /* 0x000000ff06057890 */ /* 0x004fc4000fffe0ff */
[----:B------:R-:W-:Y:S02]  /*1970*/  UIADD3 UR68, UPT, UPT, UR6, 0x1fe, URZ ;  /* 0x000001fe06447890 */ /* 0x000fe4000fffe0ff */
[----:B------:R-:W-:-:S04]  /*1980*/  USHF.R.S32.HI UR4, URZ, 0x1f, UR5 ;  /* 0x0000001fff047899 */ /* 0x000fc80008011405 */
[----:B------:R-:W-:Y:S02]  /*1990*/  ULEA.HI UR4, UR4, UR5, URZ, 0x8 ;  /* 0x0000000504047291 */ /* 0x000fe4000f8f40ff */
[----:B------:R-:W-:Y:S02]  /*19a0*/  UIADD3 UR5, UPT, UPT, UR6, -0x1, URZ ;  /* 0xffffffff06057890 */ /* 0x000fe4000fffe0ff */
[----:B------:R-:W-:Y:S02]  /*19b0*/  USHF.R.S32.HI UR65, URZ, 0x8, UR4 ;  /* 0x00000008ff417899 */ /* 0x000fe40008011404 */
[----:B------:R-:W-:Y:S02]  /*19c0*/  UISETP.GE.U32.AND UP1, UPT, UR5, -0x1ff, UPT ;  /* 0xfffffe010500788c */ /* 0x000fe4000bf26070 */
[----:B------:R-:W-:-:S04]  /*19d0*/  UISETP.LT.U32.AND UP0, UPT, UR65, 0x3, UPT ;  /* 0x000000034100788c */ /* 0x000fc8000bf01070 */
[----:B------:R-:W-:Y:S02]  /*19e0*/  USEL UR64, UR65, 0x3, UP0 ;  /* 0x0000000341407887 */ /* 0x000fe40008000000 */
[----:B------:R-:W-:Y:S02]  /*19f0*/  UISETP.NE.AND UP0, UPT, UR21, URZ, UPT ;  /* 0x000000ff1500728c */ /* 0x000fe4000bf05270 */
[----:B------:R-:W-:Y:S02]  /*1a00*/  UIADD3 UR53, UPT, UPT, UR64, -0x1, URZ ;  /* 0xffffffff40357890 */ /* 0x000fe4000fffe0ff */
[----:B------:R-:W-:Y:S02]  /*1a10*/  @UP1 UIADD3 UR53, UPT, UPT, UR64, URZ, URZ ;  /* 0x000000ff40351290 */ /* 0x000fe4000fffe0ff */
[----:B------:R-:W-:Y:S02]  /*1a20*/  USEL UR58, UR58, 0x2, UP0 ;  /* 0x000000023a3a7887 */ /* 0x000fe40008000000 */
[----:B------:R-:W-:-:S02]  /*1a30*/  UIADD3 UR66, UPT, UPT, UR65, -UR64, URZ ;  /* 0x8000004041427290 */ /* 0x000fc4000fffe0ff */
[----:B-1-3--:R-:W-:-:S12]  /*1a40*/  UIADD3 UR53, UPT, UPT, UR53, 0x1, URZ ;  /* 0x0000000135357890 */ /* 0x00afd8000fffe0ff */
.L_x_46:
[----:B------:R-:W-:Y:S01]  /*1a50*/  UISETP.NE.AND UP0, UPT, UR61, URZ, UPT ;  /* 0x000000ff3d00728c */ /* 0x000fe2000bf05270 */
[----:B------:R-:W1:Y:S08]  /*1a60*/  S2UR UR61, SR_CgaCtaId ;  /* 0x00000000003d79c3 */ /* 0x000e700000008800 */
[----:B------:R-:W-:Y:S05]  /*1a70*/  BRA.U UP0, `(.L_x_23) ;  /* 0x0000000100347547 */ /* 0x000fea000b800000 */
[----:B------:R-:W2:Y:S01]  /*1a80*/  S2R R2, SR_CgaCtaId ;  /* 0x0000000000027919 */ /* 0x000ea20000008800 */
[----:B------:R-:W-:-:S04]  /*1a90*/  MOV R3, 0x400 ;  /* 0x0000040000037802 */ /* 0x000fc80000000f00 */
[----:B--2---:R-:W-:Y:S02]  /*1aa0*/  LEA R2, R2, R3, 0x18 ;  /* 0x0000000302027211 */ /* 0x004fe400078ec0ff */
[----:B------:R-:W-:-:S03]  /*1ab0*/  SHF.L.U32 R3, R11, 0x1f, RZ ;  /* 0x0000001f0b037819 */ /* 0x000fc600000006ff */
[----:B------:R-:W-:-:S04]  /*1ac0*/  IMAD R2, R12, 0x8, R2 ;  /* 0x000000080c027824 */ /* 0x000fc800078e0202 */
[----:B------:R-:W2:Y:S02]  /*1ad0*/  SYNCS.PHASECHK.TRANS64.TRYWAIT P0, [R2+URZ+0xd0], R3 ;  /* 0x0000d003020075a7 */ /* 0x000ea400080011ff */
[----:B--2---:R-:W-:Y:S05]  /*1ae0*/  @!P0 BRA `(.L_x_24) ;  /* 0x000000d000748947 */ /* 0x004fea0003800000 */
.L_x_191:
[----:B------:R-:W-:Y:S01]  /*1af0*/  VIADD R12, R12, 0x1 ;  /* 0x000000010c0c7836 */ /* 0x000fe20000000000 */
[----:B------:R2:W-:Y:S04]  /*1b00*/  SYNCS.ARRIVE.TRANS64.A1T0 RZ, [R2+URZ+0xc0], RZ ;  /* 0x0000c0ff02ff79a7 */ /* 0x0005e800081000ff */
[----:B------:R-:W-:-:S04]  /*1b10*/  ISETP.NE.AND P0, PT, R12, 0x2, PT ;  /* 0x000000020c00780c */ /* 0x000fc80003f05270 */
[----:B------:R-:W-:Y:S02]  /*1b20*/  SEL R12, R12, RZ, P0 ;  /* 0x000000ff0c0c7207 */ /* 0x000fe40000000000 */
[----:B--2---:R-:W-:-:S04]  /*1b30*/  SEL R2, RZ, 0x1, P0 ;  /* 0x00000001ff027807 */ /* 0x004fc80000000000 */
[----:B------:R-:W-:-:S07]  /*1b40*/  LOP3.LUT R11, R11, R2, RZ, 0x3c, !PT ;  /* 0x000000020b0b7212 */ /* 0x000fce00078e3cff */
.L_x_23:
[----:B------:R-:W-:Y:S01]  /*1b50*/  UMOV UR6, 0x400 ;  /* 0x0000040000067882 */ /* 0x000fe20000000000 */
[----:B------:R-:W-:Y:S01]  /*1b60*/  SHF.L.U32 R2, R15, 0x1f, RZ ;  /* 0x0000001f0f027819 */ /* 0x000fe200000006ff */
[----:B-1----:R-:W-:Y:S02]  /*1b70*/  ULEA UR6, UR61, UR6, 0x18 ;  /* 0x000000063d067291 */ /* 0x002fe4000f8ec0ff */
[----:B------:R-:W-:Y:S02]  /*1b80*/  UISETP.GE.U32.AND UP0, UPT, UR68, 0x1ff, UPT ;  /* 0x000001ff4400788c */ /* 0x000fe4000bf06070 */
[----:B------:R-:W-:Y:S02]  /*1b90*/  ULEA UR4, UR29, UR6, 0x3 ;  /* 0x000000061d047291 */ /* 0x000fe4000f8e18ff */
[----:B------:R-:W-:Y:S02]  /*1ba0*/  ULEA UR51, UR20, UR56, 0x1 ;  /* 0x0000003814337291 */ /* 0x000fe4000f8e08ff */
[----:B------:R-:W-:-:S02]  /*1bb0*/  ULEA UR35, UR12, UR67, 0x2 ;  /* 0x000000430c237291 */ /* 0x000fc4000f8e10ff */
[----:B------:R-:W-:Y:S02]  /*1bc0*/  USHF.L.U32 UR51, UR51, 0x6, URZ ;  /* 0x0000000633337899 */ /* 0x000fe400080006ff */
[----:B------:R-:W-:Y:S01]  /*1bd0*/  USHF.L.U32 UR35, UR35, 0x5, URZ ;  /* 0x0000000523237899 */ /* 0x000fe200080006ff */
[----:B------:R1:W2:Y:S01]  /*1be0*/  SYNCS.PHASECHK.TRANS64.TRYWAIT P2, [UR4+0x18], R2 ;  /* 0x00001802ff0075a7 */ /* 0x0002a20008041104 */
[----:B------:R-:W-:Y:S01]  /*1bf0*/  UMOV UR14, URZ ;  /* 0x000000ff000e7c82 */ /* 0x000fe20008000000 */
[----:B------:R-:W-:Y:S09]  /*1c00*/  BRA.U !UP0, `(.L_x_25) ;  /* 0x00000005085c7547 */ /* 0x000ff2000b800000 */
[----:B------:R-:W-:Y:S01]  /*1c10*/  UMOV UR7, URZ ;  /* 0x000000ff00077c82 */ /* 0x000fe20008000000 */
[----:B------:R-:W-:-:S05]  /*1c20*/  UMOV UR5, UR29 ;  /* 0x0000001d00057c82 */ /* 0x000fca0008000000 */
.L_x_33:
[----:B------:R-:W-:Y:S01]  /*1c30*/  ULEA UR49, UR5, UR6, 0x3 ;  /* 0x0000000605317291 */ /* 0x000fe2000f8e18ff */
[----:B--2---:R-:W-:Y:S01]  /*1c40*/  @!P5 MOV R3, 0x10800 ;  /* 0x000108000003d802 */ /* 0x004fe20000000f00 */
[----:B--23--:R-:W-:Y:S10]  /*1c50*/  @P2 BRA `(.L_x_26) ;  /* 0x00000000000c2947 */ /* 0x00cff40003800000 */
[----:B------:R-:W-:-:S04]  /*1c60*/  SHF.L.U32 R4, R15, 0x1f, RZ ;  /* 0x0000001f0f047819 */ /* 0x000fc800000006ff */
[----:B------:R-:W2:Y:S02]  /*1c70*/  SYNCS.PHASECHK.TRANS64.TRYWAIT P0, [UR49+0x18], R4 ;  /* 0x00001804ff0075a7 */ /* 0x000ea40008001131 */
[----:B--2---:R-:W-:Y:S05]  /*1c80*/  @!P0 BRA `(.L_x_27) ;  /* 0x000000d000208947 */ /* 0x004fea0003800000 */
.L_x_26:
[----:B------:R2:W-:Y:S01]  /*1c90*/  @!P5 SYNCS.ARRIVE.TRANS64 RZ, [UR49], R3 ;  /* 0x00000003ffffd9a7 */ /* 0x0005e20008000031 */
[----:B------:R-:W-:-:S04]  /*1ca0*/  ULOP3.LUT UR4, UR58, 0x2, URZ, 0xfc, !UPT ;  /* 0x000000023a047892 */ /* 0x000fc8000f8efcff */
[----:B------:R-:W-:-:S09]  /*1cb0*/  UISETP.NE.AND UP0, UPT, UR4, 0x2, UPT ;  /* 0x000000020400788c */ /* 0x000fd2000bf05270 */
[----:B------:R-:W-:Y:S05]  /*1cc0*/  BRA.U UP0, `(.L_x_28) ;  /* 0x0000000100047547 */ /* 0x000fea000b800000 */
[----:B------:R-:W-:Y:S05]  /*1cd0*/  BPT.TRAP 0x1 ;  /* 0x000000040000795c */ /* 0x000fea0000300000 */
.L_x_28:
[----:B------:R-:W-:Y:S04]  /*1ce0*/  BSSY.RECONVERGENT B0, `(.L_x_29) ;  /* 0x0000003000007945 */ /* 0x000fe80003800200 */
[----:B------:R-:W-:Y:S05]  /*1cf0*/  @P4 BRA `(.L_x_30) ;  /* 0x0000000000044947 */ /* 0x000fea0003800000 */
[----:B------:R-:W-:Y:S05]  /*1d00*/  BPT.TRAP 0x1 ;  /* 0x000000040000795c */ /* 0x000fea0000300000 */
.L_x_30:
[----:B------:R-:W-:Y:S05]  /*1d10*/  BSYNC.RECONVERGENT B0 ;  /* 0x0000000000007941 */ /* 0x000fea0003800200 */
.L_x_29:
[----:B------:R-:W-:Y:S01]  /*1d20*/  UIADD3 UR4, UPT, UPT, UR5, 0x1, URZ ;  /* 0x0000000105047890 */ /* 0x000fe2000fffe0ff */
[----:B------:R-:W-:Y:S01]  /*1d30*/  BSSY.RECONVERGENT B0, `(.L_x_31) ;  /* 0x000003f000007945 */ /* 0x000fe20003800200 */
[----:B------:R-:W-:Y:S02]  /*1d40*/  ELECT P0, URZ, PT ;  /* 0x0000000000ff782f */ /* 0x000fe40003800000 */
[----:B------:R-:W-:-:S04]  /*1d50*/  UISETP.NE.AND UP0, UPT, UR4, 0x3, UPT ;  /* 0x000000030400788c */ /* 0x000fc8000bf05270 */
[----:B------:R-:W-:Y:S02]  /*1d60*/  USEL UR8, URZ, 0x1, UP0 ;  /* 0x00000001ff087887 */ /* 0x000fe40008000000 */
[----:B------:R-:W-:-:S04]  /*1d70*/  USEL UR29, UR4, URZ, UP0 ;  /* 0x000000ff041d7287 */ /* 0x000fc80008000000 */
[----:B------:R-:W-:Y:S01]  /*1d80*/  ULEA UR4, UR29, UR6, 0x3 ;  /* 0x000000061d047291 */ /* 0x000fe2000f8e18ff */
[----:B------:R-:W-:-:S04]  /*1d90*/  LOP3.LUT R15, R15, UR8, RZ, 0x3c, !PT ;  /* 0x000000080f0f7c12 */ /* 0x000fc8000f8e3cff */
[----:B-1----:R-:W-:-:S04]  /*1da0*/  SHF.L.U32 R2, R15, 0x1f, RZ ;  /* 0x0000001f0f027819 */ /* 0x002fc800000006ff */
[----:B------:R1:W3:Y:S01]  /*1db0*/  SYNCS.PHASECHK.TRANS64.TRYWAIT P2, [UR4+0x18], R2 ;  /* 0x00001802ff0075a7 */ /* 0x0002e20008041104 */
[----:B------:R-:W-:Y:S05]  /*1dc0*/  @!P0 BRA `(.L_x_32) ;  /* 0x0000000000d48947 */ /* 0x000fea0003800000 */
[----:B------:R-:W-:Y:S02]  /*1dd0*/  USHF.L.U32 UR11, UR5, 0xf, URZ ;  /* 0x0000000f050b7899 */ /* 0x000fe400080006ff */
[----:B------:R-:W-:Y:S02]  /*1de0*/  UIADD3 UR8, UP3, UPT, UR54, 0x80, URZ ;  /* 0x0000008036087890 */ /* 0x000fe4000ff7e0ff */
[----:B------:R-:W-:Y:S02]  /*1df0*/  ULOP3.LUT UR40, UR11, UR60, URZ, 0xfc, !UPT ;  /* 0x0000003c0b287292 */ /* 0x000fe4000f8efcff */
[----:B------:R-:W-:Y:S02]  /*1e00*/  USHF.L.U32 UR50, UR7, 0x8, URZ ;  /* 0x0000000807327899 */ /* 0x000fe400080006ff */
[----:B------:R-:W-:Y:S02]  /*1e10*/  UIADD3 UR40, UPT, UPT, UR6, UR40, URZ ;  /* 0x0000002806287290 */ /* 0x000fe4000fffe0ff */
[----:B------:R-:W-:-:S02]  /*1e20*/  UIADD3.X UR9, UPT, UPT, URZ, UR55, URZ, UP3, !UPT ;  /* 0x00000037ff097290 */ /* 0x000fc40009ffe4ff */
[----:B------:R-:W-:Y:S02]  /*1e30*/  ULOP3.LUT UR24, UR11, UR59, URZ, 0xfc, !UPT ;  /* 0x0000003b0b187292 */ /* 0x000fe4000f8efcff */
[----:B------:R-:W-:Y:S02]  /*1e40*/  UIADD3 UR48, UPT, UPT, UR40, 0x4300, URZ ;  /* 0x0000430028307890 */ /* 0x000fe4000fffe0ff */
[----:B------:R-:W-:Y:S02]  /*1e50*/  UPRMT UR37, URZ, 0x5410, UR47 ;  /* 0x00005410ff257896 */ /* 0x000fe4000800002f */
[----:B------:R-:W-:Y:S02]  /*1e60*/  UIADD3 UR42, UPT, UPT, UR50, 0x80, URZ ;  /* 0x00000080322a7890 */ /* 0x000fe4000fffe0ff */
[----:B------:R-:W-:Y:S02]  /*1e70*/  UIADD3 UR40, UPT, UPT, UR40, 0x8300, URZ ;  /* 0x0000830028287890 */ /* 0x000fe4000fffe0ff */
[----:B------:R-:W-:-:S02]  /*1e80*/  USHF.L.U32 UR4, UR5, 0xa, URZ ;  /* 0x0000000a05047899 */ /* 0x000fc400080006ff */
[----:B------:R-:W-:Y:S02]  /*1e90*/  UIADD3 UR14, UP2, UPT, UR54, 0x180, URZ ;  /* 0x00000180360e7890 */ /* 0x000fe4000ff5e0ff */
[----:B------:R-:W-:Y:S02]  /*1ea0*/  UIADD3 UR24, UPT, UPT, UR6, UR24, URZ ;  /* 0x0000001806187290 */ /* 0x000fe4000fffe0ff */
[----:B------:R-:W-:Y:S02]  /*1eb0*/  USHF.L.U32 UR13, UR7, 0x1, URZ ;  /* 0x00000001070d7899 */ /* 0x000fe400080006ff */
[----:B------:R-:W-:Y:S02]  /*1ec0*/  UIADD3 UR30, UP1, UPT, UR54, 0x280, URZ ;  /* 0x00000280361e7890 */ /* 0x000fe4000ff3e0ff */
[----:B------:R-:W-:Y:S01]  /*1ed0*/  ULOP3.LUT UR16, UR4, 0x200, UR57, 0xf8, !UPT ;  /* 0x0000020004107892 */ /* 0x000fe2000f8ef839 */
[----:B------:R-:W-:Y:S01]  /*1ee0*/  UMOV UR38, 0x0 ;  /* 0x0000000000267882 */ /* 0x000fe20000000000 */
[----:B------:R-:W-:Y:S01]  /*1ef0*/  UMOV UR39, 0x10000000 ;  /* 0x1000000000277882 */ /* 0x000fe20000000000 */
[----:B------:R-:W-:Y:S01]  /*1f00*/  UIADD3 UR22, UP0, UPT, UR54, 0x380, URZ ;  /* 0x0000038036167890 */ /* 0x000fe2000ff1e0ff */
[----:B------:R-:W-:Y:S01]  /*1f10*/  UTMALDG.3D.MULTICAST [UR48], [UR8], UR37, desc[UR38] ;  /* 0x00002630080073b4 */ /* 0x000fe20008011825 */
[----:B------:R-:W-:Y:S01]  /*1f20*/  ULOP3.LUT UR17, UR4, UR45, URZ, 0xfc, !UPT ;  /* 0x0000002d04117292 */ /* 0x000fe2000f8efcff */
[----:B------:R-:W-:Y:S01]  /*1f30*/  UMOV UR41, UR49 ;  /* 0x0000003100297c82 */ /* 0x000fe20008000000 */
[----:B------:R-:W-:Y:S01]  /*1f40*/  UMOV UR43, UR51 ;  /* 0x00000033002b7c82 */ /* 0x000fe20008000000 */
[----:B------:R-:W-:Y:S01]  /*1f50*/  UMOV UR44, UR52 ;  /* 0x00000034002c7c82 */ /* 0x000fe20008000000 */
[----:B------:R-:W-:-:S02]  /*1f60*/  UIADD3.X UR15, UPT, UPT, URZ, UR55, URZ, UP2, !UPT ;  /* 0x00000037ff0f7290 */ /* 0x000fc400097fe4ff */
[----:B------:R-:W-:Y:S01]  /*1f70*/  UIADD3 UR32, UPT, UPT, UR24, 0x1c300, URZ ;  /* 0x0001c30018207890 */ /* 0x000fe2000fffe0ff */
[----:B------:R2:W-:Y:S01]  /*1f80*/  UTMALDG.3D.MULTICAST [UR40], [UR8], UR37, desc[UR38] ;  /* 0x00002628080073b4 */ /* 0x0005e20008011825 */
[----:B------:R-:W-:Y:S02]  /*1f90*/  UPRMT UR4, URZ, 0x5410, UR46 ;  /* 0x00005410ff047896 */ /* 0x000fe4000800002e */
[----:B------:R-:W-:Y:S02]  /*1fa0*/  UIADD3 UR24, UPT, UPT, UR24, 0x20300, URZ ;  /* 0x0002030018187890 */ /* 0x000fe4000fffe0ff */
[----:B------:R-:W-:Y:S02]  /*1fb0*/  UIADD3.X UR31, UPT, UPT, URZ, UR55, URZ, UP1, !UPT ;  /* 0x00000037ff1f7290 */ /* 0x000fe40008ffe4ff */
[----:B------:R-:W-:Y:S02]  /*1fc0*/  ULOP3.LUT UR19, UR13, UR56, URZ, 0xfc, !UPT ;  /* 0x000000380d137292 */ /* 0x000fe4000f8efcff */
[----:B------:R-:W-:-:S02]  /*1fd0*/  UIADD3 UR16, UPT, UPT, UR6, 0x34300, UR16 ;  /* 0x0003430006107890 */ /* 0x000fc4000fffe010 */
[----:B------:R-:W-:Y:S02]  /*1fe0*/  ULEA.HI UR11, UR45, UR13, URZ, 0x17 ;  /* 0x0000000d2d0b7291 */ /* 0x000fe4000f8fb8ff */
[----:B------:R-:W-:Y:S01]  /*1ff0*/  UIADD3.X UR23, UPT, UPT, URZ, UR55, URZ, UP0, !UPT ;  /* 0x00000037ff177290 */ /* 0x000fe200087fe4ff */
[----:B------:R-:W-:Y:S01]  /*2000*/  UMOV UR33, UR49 ;  /* 0x0000003100217c82 */ /* 0x000fe20008000000 */
[----:B------:R-:W-:Y:S01]  /*2010*/  UMOV UR36, UR52 ;  /* 0x0000003400247c82 */ /* 0x000fe20008000000 */
[----:B------:R-:W-:Y:S01]  /*2020*/  UMOV UR34, UR50 ;  /* 0x0000003200227c82 */ /* 0x000fe20008000000 */
[----:B------:R-:W-:Y:S01]  /*2030*/  UMOV UR25, UR49 ;  /* 0x0000003100197c82 */ /* 0x000fe20008000000 */
[----:B------:R-:W-:Y:S01]  /*2040*/  UMOV UR27, UR35 ;  /* 0x00000023001b7c82 */ /* 0x000fe20008000000 */
[----:B------:R-:W-:Y:S01]  /*2050*/  UMOV UR28, UR52 ;  /* 0x00000034001c7c82 */ /* 0x000fe20008000000 */
[----:B------:R-:W-:Y:S01]  /*2060*/  UMOV UR26, UR42 ;  /* 0x0000002a001a7c82 */ /* 0x000fe20008000000 */
[----:B------:R-:W-:Y:S01]  /*2070*/  UMOV UR18, URZ ;  /* 0x000000ff00127c82 */ /* 0x000fe20008000000 */
[----:B------:R1:W-:Y:S01]  /*2080*/  UTMALDG.3D.MULTICAST [UR32], [UR14], UR4, desc[UR38] ;  /* 0x000026200e0073b4 */ /* 0x0003e20008011804 */
[----:B------:R-:W-:Y:S01]  /*2090*/  UMOV UR21, UR52 ;  /* 0x0000003400157c82 */ /* 0x000fe20008000000 */
[----:B------:R-:W-:Y:S01]  /*20a0*/  UMOV UR13, UR52 ;  /* 0x00000034000d7c82 */ /* 0x000fe20008000000 */
[----:B------:R1:W-:Y:S01]  /*20b0*/  UTMALDG.3D.MULTICAST [UR24], [UR14], UR4, desc[UR38] ;  /* 0x000026180e0073b4 */ /* 0x0003e20008011804 */
[----:B--2---:R-:W-:Y:S01]  /*20c0*/  UIADD3 UR8, UPT, UPT, UR6, 0x34f00, UR17 ;  /* 0x00034f0006087890 */ /* 0x004fe2000fffe011 */
[----:B------:R-:W-:-:S02]  /*20d0*/  UMOV UR9, UR49 ;  /* 0x0000003100097c82 */ /* 0x000fc40008000000 */
[----:B------:R-:W-:Y:S02]  /*20e0*/  UMOV UR17, UR49 ;  /* 0x0000003100117c82 */ /* 0x000fe40008000000 */
[----:B------:R1:W-:Y:S04]  /*20f0*/  UTMALDG.4D.MULTICAST [UR16], [UR30], UR37, desc[UR38] ;  /* 0x000026101e0073b4 */ /* 0x0003e80008019825 */
[----:B------:R1:W-:Y:S02]  /*2100*/  UTMALDG.4D.MULTICAST [UR8], [UR22], UR4, desc[UR38] ;  /* 0x00002608160073b4 */ /* 0x0003e40008019804 */
[----:B-1----:R-:W-:Y:S01]  /*2110*/  NOP ;  /* 0x0000000000007918 */ /* 0x002fe20000000000 */
.L_x_32:
[----:B------:R-:W-:Y:S05]  /*2120*/  BSYNC.RECONVERGENT B0 ;  /* 0x0000000000007941 */ /* 0x000fea0003800200 */
.L_x_31:
[----:B------:R-:W-:Y:S01]  /*2130*/  UIADD3 UR7, UPT, UPT, UR7, 0x1, URZ ;  /* 0x0000000107077890 */ /* 0x000fe2000fffe0ff */
[----:B------:R-:W-:Y:S01]  /*2140*/  UMOV UR5, UR29 ;  /* 0x0000001d00057c82 */ /* 0x000fe20008000000 */
[----:B------:R-:W-:Y:S02]  /*2150*/  UMOV UR14, UR53 ;  /* 0x00000035000e7c82 */ /* 0x000fe40008000000 */
[----:B------:R-:W-:-:S09]  /*2160*/  UISETP.NE.AND UP0, UPT, UR7, UR53, UPT ;  /* 0x000000350700728c */ /* 0x000fd2000bf05270 */
[----:B------:R-:W-:Y:S05]  /*2170*/  BRA.U UP0, `(.L_x_33) ;  /* 0xfffffff900ac7547 */ /* 0x000fea000b83ffff */
.L_x_25:
[----:B------:R-:W-:Y:S01]  /*2180*/  ULEA UR4, UR29, UR6, 0x3 ;  /* 0x000000061d047291 */ /* 0x000fe2000f8e18ff */
[----:B-1----:R-:W-:Y:S01]  /*2190*/  SHF.L.U32 R2, R15, 0x1f, RZ ;  /* 0x0000001f0f027819 */ /* 0x002fe200000006ff */
[----:B------:R-:W-:Y:S01]  /*21a0*/  @!P1 SYNCS.ARRIVE.TRANS64.A1T0 RZ, [UR6+0x78], RZ ;  /* 0x000078ffffff99a7 */ /* 0x000fe20008100006 */
[----:B------:R-:W-:-:S06]  /*21b0*/  UISETP.GT.AND UP0, UPT, UR65, UR64, UPT ;  /* 0x000000404100728c */ /* 0x000fcc000bf04270 */
[----:B------:R1:W1:Y:S03]  /*21c0*/  SYNCS.PHASECHK.TRANS64.TRYWAIT P1, [UR4+0x18], R2 ;  /* 0x00001802ff0075a7 */ /* 0x0002660008021104 */
[----:B------:R-:W-:Y:S05]  /*21d0*/  BRA.U !UP0, `(.L_x_34) ;  /* 0x0000000508587547 */ /* 0x000fea000b800000 */
[----:B------:R-:W-:Y:S01]  /*21e0*/  UIADD3 UR37, UPT, UPT, UR66, UR14, URZ ;  /* 0x0000000e42257290 */ /* 0x000fe2000fffe0ff */
[----:B------:R-:W-:-:S11]  /*21f0*/  UMOV UR7, UR29 ;  /* 0x0000001d00077c82 */ /* 0x000fd60008000000 */
.L_x_42:
[----:B------:R-:W-:Y:S01]  /*2200*/  ULEA UR49, UR7, UR6, 0x3 ;  /* 0x0000000607317291 */ /* 0x000fe2000f8e18ff */
[----:B--2---:R-:W-:Y:S01]  /*2210*/  @!P5 MOV R3, 0x10800 ;  /* 0x000108000003d802 */ /* 0x004fe20000000f00 */
[----:B-1----:R-:W-:Y:S10]  /*2220*/  @P1 BRA `(.L_x_35) ;  /* 0x00000000000c1947 */ /* 0x002ff40003800000 */
[----:B------:R-:W-:-:S04]  /*2230*/  SHF.L.U32 R4, R15, 0x1f, RZ ;  /* 0x0000001f0f047819 */ /* 0x000fc800000006ff */
[----:B------:R-:W1:Y:S02]  /*2240*/  SYNCS.PHASECHK.TRANS64.TRYWAIT P0, [UR49+0x18], R4 ;  /* 0x00001804ff0075a7 */ /* 0x000e640008001131 */
[----:B-1----:R-:W-:Y:S05]  /*2250*/  @!P0 BRA `(.L_x_36) ;  /* 0x000000c800c48947 */ /* 0x002fea0003800000 */
.L_x_35:
[----:B------:R2:W-:Y:S01]  /*2260*/  @!P5 SYNCS.ARRIVE.TRANS64 RZ, [UR49], R3 ;  /* 0x00000003ffffd9a7 */ /* 0x0005e20008000031 */
[----:B------:R-:W-:-:S04]  /*2270*/  ULOP3.LUT UR4, UR58, 0x2, URZ, 0xfc, !UPT ;  /* 0x000000023a047892 */ /* 0x000fc8000f8efcff */
[----:B------:R-:W-:-:S09]  /*2280*/  UISETP.NE.AND UP0, UPT, UR4, 0x2, UPT ;  /* 0x000000020400788c */ /* 0x000fd2000bf05270 */
[----:B------:R-:W-:Y:S05]  /*2290*/  BRA.U UP0, `(.L_x_37) ;  /* 0x0000000100047547 */ /* 0x000fea000b800000 */
[----:B------:R-:W-:Y:S05]  /*22a0*/  BPT.TRAP 0x1 ;  /* 0x000000040000795c */ /* 0x000fea0000300000 */
.L_x_37:
[----:B------:R-:W-:Y:S04]  /*22b0*/  BSSY.RECONVERGENT B0, `(.L_x_38) ;  /* 0x0000003000007945 */ /* 0x000fe80003800200 */
[----:B------:R-:W-:Y:S05]  /*22c0*/  @P4 BRA `(.L_x_39) ;  /* 0x0000000000044947 */ /* 0x000fea0003800000 */
[----:B------:R-:W-:Y:S05]  /*22d0*/  BPT.TRAP 0x1 ;  /* 0x000000040000795c */ /* 0x000fea0000300000 */
.L_x_39:
[----:B------:R-:W-:Y:S05]  /*22e0*/  BSYNC.RECONVERGENT B0 ;  /* 0x0000000000007941 */ /* 0x000fea0003800200 */
.L_x_38:
        /* <DEDUP_REMOVED lines=9> */
[----:B------:R1:W1:Y:S01]  /*2380*/  SYNCS.PHASECHK.TRANS64.TRYWAIT P1, [UR4+0x18], R2 ;  /* 0x00001802ff0075a7 */ /* 0x0002620008021104 */
[----:B------:R-:W-:Y:S05]  /*2390*/  @!P0 BRA `(.L_x_41) ;  /* 0x0000000000d48947 */ /* 0x000fea0003800000 */
[----:B------:R-:W-:Y:S02]  /*23a0*/  USHF.L.U32 UR9, UR7, 0xf, URZ ;  /* 0x0000000f07097899 */ /* 0x000fe400080006ff */
[----:B------:R-:W-:Y:S02]  /*23b0*/  UIADD3 UR4, UP3, UPT, UR54, 0x80, URZ ;  /* 0x0000008036047890 */ /* 0x000fe4000ff7e0ff */
[----:B------:R-:W-:Y:S02]  /*23c0*/  ULOP3.LUT UR40, UR9, UR60, URZ, 0xfc, !UPT ;  /* 0x0000003c09287292 */ /* 0x000fe4000f8efcff */
[----:B------:R-:W-:Y:S02]  /*23d0*/  ULOP3.LUT UR24, UR9, UR59, URZ, 0xfc, !UPT ;  /* 0x0000003b09187292 */ /* 0x000fe4000f8efcff */
[----:B------:R-:W-:Y:S02]  /*23e0*/  USHF.L.U32 UR8, UR7, 0xa, URZ ;  /* 0x0000000a07087899 */ /* 0x000fe400080006ff */
[----:B------:R-:W-:-:S02]  /*23f0*/  UIADD3 UR40, UPT, UPT, UR6, UR40, URZ ;  /* 0x0000002806287290 */ /* 0x000fc4000fffe0ff */
[----:B------:R-:W-:Y:S02]  /*2400*/  USHF.L.U32 UR50, UR14, 0x8, URZ ;  /* 0x000000080e327899 */ /* 0x000fe400080006ff */
[----:B------:R-:W-:Y:S02]  /*2410*/  UIADD3 UR22, UP2, UPT, UR54, 0x180, URZ ;  /* 0x0000018036167890 */ /* 0x000fe4000ff5e0ff */
[----:B------:R-:W-:Y:S02]  /*2420*/  UIADD3 UR24, UPT, UPT, UR6, UR24, URZ ;  /* 0x0000001806187290 */ /* 0x000fe4000fffe0ff */
[----:B------:R-:W-:Y:S02]  /*2430*/  USHF.L.U32 UR11, UR14, 0x1, URZ ;  /* 0x000000010e0b7899 */ /* 0x000fe400080006ff */
[----:B------:R-:W-:Y:S02]  /*2440*/  UIADD3 UR30, UP1, UPT, UR54, 0x280, URZ ;  /* 0x00000280361e7890 */ /* 0x000fe4000ff3e0ff */
[----:B------:R-:W-:-:S02]  /*2450*/  UIADD3.X UR5, UPT, UPT, URZ, UR55, URZ, UP3, !UPT ;  /* 0x00000037ff057290 */ /* 0x000fc40009ffe4ff */
[----:B------:R-:W-:Y:S02]  /*2460*/  ULOP3.LUT UR16, UR8, 0x200, UR57, 0xf8, !UPT ;  /* 0x0000020008107892 */ /* 0x000fe4000f8ef839 */
[----:B------:R-:W-:Y:S02]  /*2470*/  UIADD3 UR48, UPT, UPT, UR40, 0x4300, URZ ;  /* 0x0000430028307890 */ /* 0x000fe4000fffe0ff */
[----:B------:R-:W-:Y:S02]  /*2480*/  UPRMT UR9, URZ, 0x5410, UR47 ;  /* 0x00005410ff097896 */ /* 0x000fe4000800002f */
[----:B------:R-:W-:Y:S02]  /*2490*/  UIADD3 UR42, UPT, UPT, UR50, 0x80, URZ ;  /* 0x00000080322a7890 */ /* 0x000fe4000fffe0ff */
[----:B------:R-:W-:Y:S02]  /*24a0*/  UIADD3 UR40, UPT, UPT, UR40, 0x8300, URZ ;  /* 0x0000830028287890 */ /* 0x000fe4000fffe0ff */
[----:B------:R-:W-:-:S02]  /*24b0*/  UIADD3.X UR23, UPT, UPT, URZ, UR55, URZ, UP2, !UPT ;  /* 0x00000037ff177290 */ /* 0x000fc400097fe4ff */
[----:B------:R-:W-:Y:S02]  /*24c0*/  UIADD3 UR32, UPT, UPT, UR24, 0x1c300, URZ ;  /* 0x0001c30018207890 */ /* 0x000fe4000fffe0ff */
[----:B------:R-:W-:Y:S02]  /*24d0*/  UPRMT UR15, URZ, 0x5410, UR46 ;  /* 0x00005410ff0f7896 */ /* 0x000fe4000800002e */
[----:B------:R-:W-:Y:S02]  /*24e0*/  UIADD3 UR38, UP0, UPT, UR54, 0x380, URZ ;  /* 0x0000038036267890 */ /* 0x000fe4000ff1e0ff */
[----:B------:R-:W-:Y:S02]  /*24f0*/  ULOP3.LUT UR8, UR8, UR45, URZ, 0xfc, !UPT ;  /* 0x0000002d08087292 */ /* 0x000fe4000f8efcff */
[----:B------:R-:W-:Y:S02]  /*2500*/  UIADD3 UR24, UPT, UPT, UR24, 0x20300, URZ ;  /* 0x0002030018187890 */ /* 0x000fe4000fffe0ff */
[----:B------:R-:W-:-:S02]  /*2510*/  UIADD3.X UR31, UPT, UPT, URZ, UR55, URZ, UP1, !UPT ;  /* 0x00000037ff1f7290 */ /* 0x000fc40008ffe4ff */
[----:B------:R-:W-:Y:S02]  /*2520*/  ULOP3.LUT UR19, UR11, UR56, URZ, 0xfc, !UPT ;  /* 0x000000380b137292 */ /* 0x000fe4000f8efcff */
[----:B------:R-:W-:Y:S01]  /*2530*/  UIADD3 UR16, UPT, UPT, UR6, 0x34300, UR16 ;  /* 0x0003430006107890 */ /* 0x000fe2000fffe010 */
[----:B------:R-:W-:Y:S01]  /*2540*/  UMOV UR62, 0x0 ;  /* 0x00000000003e7882 */ /* 0x000fe20000000000 */
[----:B------:R-:W-:Y:S01]  /*2550*/  UMOV UR63, 0x10000000 ;  /* 0x10000000003f7882 */ /* 0x000fe20000000000 */
[----:B------:R-:W-:Y:S01]  /*2560*/  ULEA.HI UR11, UR45, UR11, URZ, 0x17 ;  /* 0x0000000b2d0b7291 */ /* 0x000fe2000f8fb8ff */
[----:B------:R-:W-:Y:S01]  /*2570*/  UTMALDG.3D.MULTICAST [UR48], [UR4], UR9, desc[UR62] ;  /* 0x00003e30040073b4 */ /* 0x000fe20008011809 */
[----:B------:R-:W-:Y:S02]  /*2580*/  UIADD3 UR8, UPT, UPT, UR6, 0x34f00, UR8 ;  /* 0x00034f0006087890 */ /* 0x000fe4000fffe008 */
        /* <DEDUP_REMOVED lines=10> */
[----:B------:R-:W-:Y:S01]  /*2630*/  UTMALDG.3D.MULTICAST [UR40], [UR4], UR9, desc[UR62] ;  /* 0x00003e28040073b4 */ /* 0x000fe20008011809 */
[----:B------:R-:W-:Y:S01]  /*2640*/  UMOV UR26, UR42 ;  /* 0x0000002a001a7c82 */ /* 0x000fe20008000000 */
[----:B------:R-:W-:Y:S01]  /*2650*/  UMOV UR18, URZ ;  /* 0x000000ff00127c82 */ /* 0x000fe20008000000 */
[----:B------:R-:W-:Y:S01]  /*2660*/  UMOV UR17, UR49 ;  /* 0x0000003100117c82 */ /* 0x000fe20008000000 */
[----:B------:R-:W-:Y:S01]  /*2670*/  UMOV UR21, UR52 ;  /* 0x0000003400157c82 */ /* 0x000fe20008000000 */
[----:B------:R-:W-:Y:S01]  /*2680*/  UMOV UR13, UR52 ;  /* 0x00000034000d7c82 */ /* 0x000fe20008000000 */
[----:B------:R-:W-:Y:S01]  /*2690*/  UTMALDG.3D.MULTICAST [UR32], [UR22], UR15, desc[UR62] ;  /* 0x00003e20160073b4 */ /* 0x000fe2000801180f */
[----:B------:R-:W-:Y:S01]  /*26a0*/  UTMALDG.3D.MULTICAST [UR24], [UR22], UR15, desc[UR62] ;  /* 0x00003e18160073b4 */ /* 0x000fe2000801180f */
[----:B------:R2:W-:Y:S02]  /*26b0*/  UTMALDG.4D.MULTICAST [UR16], [UR30], UR9, desc[UR62] ;  /* 0x00003e101e0073b4 */ /* 0x0005e40008019809 */
[----:B--2---:R-:W-:-:S02]  /*26c0*/  UMOV UR9, UR49 ;  /* 0x0000003100097c82 */ /* 0x004fc40008000000 */
[----:B------:R2:W-:Y:S02]  /*26d0*/  UTMALDG.4D.MULTICAST [UR8], [UR38], UR15, desc[UR62] ;  /* 0x00003e08260073b4 */ /* 0x0005e4000801980f */
[----:B--2---:R-:W-:Y:S01]  /*26e0*/  NOP ;  /* 0x0000000000007918 */ /* 0x004fe20000000000 */
.L_x_41:
[----:B------:R-:W-:Y:S05]  /*26f0*/  BSYNC.RECONVERGENT B0 ;  /* 0x0000000000007941 */ /* 0x000fea0003800200 */
.L_x_40:
[----:B------:R-:W-:Y:S01]  /*2700*/  UIADD3 UR14, UPT, UPT, UR14, 0x1, URZ ;  /* 0x000000010e0e7890 */ /* 0x000fe2000fffe0ff */
[----:B------:R-:W-:-:S03]  /*2710*/  UMOV UR7, UR29 ;  /* 0x0000001d00077c82 */ /* 0x000fc60008000000 */
[----:B------:R-:W-:-:S09]  /*2720*/  UISETP.NE.AND UP0, UPT, UR14, UR37, UPT ;  /* 0x000000250e00728c */ /* 0x000fd2000bf05270 */
[----:B------:R-:W-:Y:S05]  /*2730*/  BRA.U UP0, `(.L_x_42) ;  /* 0xfffffff900b07547 */ /* 0x000fea000b83ffff */
.L_x_34:
[C---:B-1----:R-:W-:Y:S01]  /*2740*/  LEA R2, R14.reuse, UR6, 0x3 ;  /* 0x000000060e027c11 */ /* 0x042fe2000f8e18ff */
[----:B------:R-:W-:Y:S01]  /*2750*/  NOP ;  /* 0x0000000000007918 */ /* 0x000fe20000000000 */
[----:B--2---:R-:W-:Y:S02]  /*2760*/  SHF.L.U32 R3, R13, 0x1f, RZ ;  /* 0x0000001f0d037819 */ /* 0x004fe400000006ff */
[----:B------:R-:W-:Y:S02]  /*2770*/  LEA R4, R14, UR6, 0x4 ;  /* 0x000000060e047c11 */ /* 0x000fe4000f8e20ff */
[----:B------:R-:W1:Y:S02]  /*2780*/  SYNCS.PHASECHK.TRANS64.TRYWAIT P0, [R2+URZ+0x80], R3 ;  /* 0x00008003020075a7 */ /* 0x000e6400080011ff */
[----:B-1----:R-:W-:Y:S05]  /*2790*/  @!P0 BRA `(.L_x_43) ;  /* 0x000000c4008c8947 */ /* 0x002fea0003800000 */
.L_x_194:
[----:B------:R-:W3:Y:S01]  /*27a0*/  LDS.128 R4, [R4+0xf0] ;  /* 0x0000f00004047984 */ /* 0x000ee20000000c00 */
[----:B------:R-:W-:Y:S01]  /*27b0*/  ISETP.GE.AND P0, PT, R43, 0x1, PT ;  /* 0x000000012b00780c */ /* 0x000fe20003f06270 */
[----:B-1----:R-:W-:Y:S01]  /*27c0*/  VIADD R2, R2, 0x90 ;  /* 0x0000009002027836 */ /* 0x002fe20000000000 */
[----:B------:R-:W-:Y:S01]  /*27d0*/  @!PT LDS RZ, [RZ] ;  /* 0x00000000fffff984 */ /* 0x000fe20000000800 */
[----:B------:R-:W-:Y:S01]  /*27e0*/  @!PT LDS RZ, [RZ] ;  /* 0x00000000fffff984 */ /* 0x000fe20000000800 */
[----:B------:R-:W-:Y:S01]  /*27f0*/  @!PT LDS RZ, [RZ] ;  /* 0x00000000fffff984 */ /* 0x000fe20000000800 */
[----:B------:R-:W-:Y:S01]  /*2800*/  @!PT LDS RZ, [RZ] ;  /* 0x00000000fffff984 */ /* 0x000fe20000000800 */
[----:B------:R1:W-:Y:S06]  /*2810*/  MEMBAR.ALL.CTA ;  /* 0x0000000000007992 */ /* 0x0003ec0000008000 */
[----:B-1----:R-:W1:Y:S01]  /*2820*/  FENCE.VIEW.ASYNC.S ;  /* 0x00000000000073c6 */ /* 0x002e620000000000 */
[----:B------:R-:W-:-:S04]  /*2830*/  PRMT R2, RZ, 0x654, R2 ;  /* 0x00000654ff027816 */ /* 0x000fc80000000002 */
[----:B-1----:R1:W-:Y:S01]  /*2840*/  SYNCS.ARRIVE.TRANS64.RED.A1T0 RZ, [R2+URZ], RZ ;  /* 0x000000ff02ff79a7 */ /* 0x0023e200081004ff */
[----:B---3--:R-:W-:-:S13]  /*2850*/  LOP3.LUT P2, RZ, R6, 0x1, RZ, 0xc0, !PT ;  /* 0x0000000106ff7812 */ /* 0x008fda000784c0ff */
[----:B------:R-:W-:Y:S01]  /*2860*/  @P2 SHF.R.U32.HI R3, RZ, 0x10, R5 ;  /* 0x00000010ff032819 */ /* 0x000fe20000011605 */
[----:B------:R-:W-:Y:S01]  /*2870*/  VOTEU.ANY UP0, P2 ;  /* 0x0000000000ff7886 */ /* 0x000fe20001000100 */
[----:B------:R-:W-:Y:S02]  /*2880*/  @P2 MOV R10, R4 ;  /* 0x00000004000a2202 */ /* 0x000fe40000000f00 */
[----:B------:R-:W-:Y:S02]  /*2890*/  @P2 R2UR.BROADCAST UR4, R3 ;  /* 0x00000000030422ca */ /* 0x000fe400008e0000 */
[----:B------:R-:W-:-:S11]  /*28a0*/  @P2 LOP3.LUT R9, R5, 0xffff, RZ, 0xc0, !PT ;  /* 0x0000ffff05092812 */ /* 0x000fd600078ec0ff */
[----:B------:R-:W-:Y:S01]  /*28b0*/  @UP0 UMOV UR52, UR4 ;  /* 0x0000000400340c82 */ /* 0x000fe20008000000 */
[----:B-1----:R-:W-:Y:S05]  /*28c0*/  @!P0 BRA `(.L_x_44) ;  /* 0x0000000000b88947 */ /* 0x002fea0003800000 */
[----:B------:R-:W4:Y:S01]  /*28d0*/  LDC.64 R4, c[0x0][0xf18] ;  /* 0x0003c600ff047b82 */ /* 0x000f220000000a00 */
[----:B------:R-:W-:-:S07]  /*28e0*/  ISETP.NE.AND P3, PT, R43, 0x1, PT ;  /* 0x000000012b00780c */ /* 0x000fce0003f65270 */
[----:B------:R-:W1:Y:S08]  /*28f0*/  LDC.64 R6, c[0x0][0xf10] ;  /* 0x0003c400ff067b82 */ /* 0x000e700000000a00 */
[----:B------:R-:W2:Y:S08]  /*2900*/  LDC R16, c[0x0][0xf20] ;  /* 0x0003c800ff107b82 */ /* 0x000eb00000000800 */
[----:B------:R-:W3:Y:S01]  /*2910*/  LDC R17, c[0x0][0xf0c] ;  /* 0x0003c300ff117b82 */ /* 0x000ee20000000800 */
[----:B----4-:R-:W-:Y:S01]  /*2920*/  IMAD.HI.U32 R19, R0, R5, RZ ;  /* 0x0000000500137227 */ /* 0x010fe200078e00ff */
[----:B------:R-:W-:-:S03]  /*2930*/  ISETP.NE.AND P0, PT, R4, 0x1, PT ;  /* 0x000000010400780c */ /* 0x000fc60003f05270 */
[----:B------:R-:W-:-:S03]  /*2940*/  IMAD.HI.U32 R5, R9, R5, RZ ;  /* 0x0000000509057227 */ /* 0x000fc600078e00ff */
[----:B------:R-:W4:Y:S01]  /*2950*/  LDC.64 R2, c[0x0][0xf28] ;  /* 0x0003ca00ff027b82 */ /* 0x000f220000000a00 */
[----:B-1----:R-:W-:-:S04]  /*2960*/  IMAD.HI.U32 R20, R8, R6, RZ ;  /* 0x0000000608147227 */ /* 0x002fc800078e00ff */
[----:B------:R-:W-:Y:S01]  /*2970*/  IMAD.HI.U32 R21, R10, R6, RZ ;  /* 0x000000060a157227 */ /* 0x000fe200078e00ff */
[----:B------:R-:W-:Y:S02]  /*2980*/  SHF.R.U32.HI R20, RZ, R7, R20 ;  /* 0x00000007ff147219 */ /* 0x000fe40000011614 */
[-C--:B--2---:R-:W-:Y:S02]  /*2990*/  SHF.R.U32.HI R19, RZ, R16.reuse, R19 ;  /* 0x00000010ff137219 */ /* 0x084fe40000011613 */
[----:B------:R-:W-:Y:S02]  /*29a0*/  SHF.R.U32.HI R5, RZ, R16, R5 ;  /* 0x00000010ff057219 */ /* 0x000fe40000011605 */
[----:B------:R-:W-:Y:S02]  /*29b0*/  SEL R19, R0, R19, !P0 ;  /* 0x0000001300137207 */ /* 0x000fe40004000000 */
[----:B------:R-:W-:Y:S02]  /*29c0*/  SHF.R.U32.HI R21, RZ, R7, R21 ;  /* 0x00000007ff157219 */ /* 0x000fe40000011615 */
[----:B---3--:R-:W-:-:S02]  /*29d0*/  ISETP.NE.AND P1, PT, R17, 0x1, PT ;  /* 0x000000011100780c */ /* 0x008fc40003f25270 */
[----:B------:R-:W-:Y:S02]  /*29e0*/  SEL R5, R9, R5, !P0 ;  /* 0x0000000509057207 */ /* 0x000fe40004000000 */
[----:B------:R-:W-:Y:S02]  /*29f0*/  SEL R20, R8, R20, !P1 ;  /* 0x0000001408147207 */ /* 0x000fe40004800000 */
[----:B------:R-:W-:Y:S01]  /*2a00*/  SEL R21, R10, R21, !P1 ;  /* 0x000000150a157207 */ /* 0x000fe20004800000 */
[----:B----4-:R-:W-:-:S04]  /*2a10*/  IMAD.HI.U32 R18, R19, R2, RZ ;  /* 0x0000000213127227 */ /* 0x010fc800078e00ff */
[----:B------:R-:W-:Y:S01]  /*2a20*/  IMAD.HI.U32 R6, R20, R2, RZ ;  /* 0x0000000214067227 */ /* 0x000fe200078e00ff */
[----:B------:R-:W-:-:S04]  /*2a30*/  @P3 SHF.R.U32.HI R19, RZ, R3, R18 ;  /* 0x00000003ff133219 */ /* 0x000fc80000011612 */
[----:B------:R-:W-:Y:S01]  /*2a40*/  @P3 SHF.R.U32.HI R20, RZ, R3, R6 ;  /* 0x00000003ff143219 */ /* 0x000fe20000011606 */
[----:B------:R-:W-:-:S04]  /*2a50*/  IMAD R19, R43, R19, RZ ;  /* 0x000000132b137224 */ /* 0x000fc800078e02ff */
[----:B------:R-:W-:Y:S01]  /*2a60*/  IMAD R6, R43, R20, RZ ;  /* 0x000000142b067224 */ /* 0x000fe200078e02ff */
[----:B------:R-:W-:-:S04]  /*2a70*/  ISETP.GE.AND P0, PT, R5, R19, PT ;  /* 0x000000130500720c */ /* 0x000fc80003f06270 */
[----:B------:R-:W-:Y:S01]  /*2a80*/  ISETP.GE.OR P0, PT, R21, R6, P0 ;  /* 0x000000061500720c */ /* 0x000fe20000706670 */
[----:B------:R-:W-:-:S05]  /*2a90*/  IMAD.HI.U32 R6, R5, R2, RZ ;  /* 0x0000000205067227 */ /* 0x000fca00078e00ff */
[----:B------:R-:W-:-:S04]  /*2aa0*/  SHF.R.U32.HI R6, RZ, R3, R6 ;  /* 0x00000003ff067219 */ /* 0x000fc80000011606 */
[----:B------:R-:W-:-:S03]  /*2ab0*/  SEL R6, R5, R6, !P3 ;  /* 0x0000000605067207 */ /* 0x000fc60005800000 */
[----:B------:R-:W-:-:S04]  /*2ac0*/  @!P0 IMAD.HI.U32 R7, R21, R2, RZ ;  /* 0x0000000215078227 */ /* 0x000fc800078e00ff */
[----:B------:R-:W-:Y:S01]  /*2ad0*/  IMAD.MOV R2, RZ, RZ, -R6 ;  /* 0x000000ffff027224 */ /* 0x000fe200078e0a06 */
[----:B------:R-:W-:Y:S02]  /*2ae0*/  @!P0 SHF.R.U32.HI R3, RZ, R3, R7 ;  /* 0x00000003ff038219 */ /* 0x000fe40000011607 */
[----:B------:R-:W-:Y:S01]  /*2af0*/  IADD3 R7, PT, PT, -R5, RZ, RZ ;  /* 0x000000ff05077210 */ /* 0x000fe20007ffe1ff */
[----:B------:R-:W-:Y:S01]  /*2b00*/  IMAD R2, R43, R2, R5 ;  /* 0x000000022b027224 */ /* 0x000fe200078e0205 */
[----:B------:R-:W-:-:S03]  /*2b10*/  @!P0 SEL R3, R21, R3, !P3 ;  /* 0x0000000315038207 */ /* 0x000fc60005800000 */
[----:B------:R-:W-:Y:S02]  /*2b20*/  IMAD R7, R4, R7, R9 ;  /* 0x0000000704077224 */ /* 0x000fe400078e0209 */
[--C-:B------:R-:W-:Y:S02]  /*2b30*/  @!P0 IMAD.IADD R6, R6, 0x1, -R3.reuse ;  /* 0x0000000106068824 */ /* 0x100fe400078e0a03 */
[----:B------:R-:W-:Y:S01]  /*2b40*/  @!P0 IMAD R3, R2, R20, R3 ;  /* 0x0000001402038224 */ /* 0x000fe200078e0203 */
[----:B------:R-:W-:Y:S01]  /*2b50*/  IADD3 R2, PT, PT, -R21, RZ, RZ ;  /* 0x000000ff15027210 */ /* 0x000fe20007ffe1ff */
[----:B------:R-:W-:Y:S02]  /*2b60*/  @!P0 IMAD R5, R43, R6, R21 ;  /* 0x000000062b058224 */ /* 0x000fe400078e0215 */
[----:B------:R-:W-:Y:S02]  /*2b70*/  @!P0 IMAD.MOV.U32 R21, RZ, RZ, R3 ;  /* 0x000000ffff158224 */ /* 0x000fe400078e0003 */
[----:B------:R-:W-:-:S02]  /*2b80*/  IMAD R2, R17, R2, R10 ;  /* 0x0000000211027224 */ /* 0x000fc400078e020a */
[----:B------:R-:W-:Y:S02]  /*2b90*/  IMAD R9, R5, R4, R7 ;  /* 0x0000000405097224 */ /* 0x000fe400078e0207 */
[----:B------:R-:W-:Y:S02]  /*2ba0*/  IMAD R10, R21, R17, R2 ;  /* 0x00000011150a7224 */ /* 0x000fe400078e0202 */
.L_x_44:
[----:B------:R-:W1:Y:S02]  /*2bb0*/  LDCU UR4, c[0x0][0xf30] ;  /* 0x0001e600ff0477ac */ /* 0x000e640008000800 */
[----:B-1----:R-:W-:-:S09]  /*2bc0*/  UISETP.NE.AND UP0, UPT, UR4, 0x1, UPT ;  /* 0x000000010400788c */ /* 0x002fd2000bf05270 */
[----:B------:R-:W-:Y:S05]  /*2bd0*/  BRA.U UP0, `(.L_x_45) ;  /* 0x0000000100407547 */ /* 0x000fea000b800000 */
[----:B------:R-:W1:Y:S08]  /*2be0*/  LDC.64 R4, c[0x0][0xf10] ;  /* 0x0003c400ff047b82 */ /* 0x000e700000000a00 */
[----:B------:R-:W2:Y:S08]  /*2bf0*/  LDC.64 R2, c[0x0][0xf18] ;  /* 0x0003c600ff027b82 */ /* 0x000eb00000000a00 */
[----:B------:R-:W3:Y:S08]  /*2c00*/  LDC R6, c[0x0][0xf20] ;  /* 0x0003c800ff067b82 */ /* 0x000ef00000000800 */
[----:B------:R-:W4:Y:S01]  /*2c10*/  LDC R7, c[0x0][0xf0c] ;  /* 0x0003c300ff077b82 */ /* 0x000f220000000800 */
[----:B-1----:R-:W-:-:S05]  /*2c20*/  IMAD.HI.U32 R4, R10, R4, RZ ;  /* 0x000000040a047227 */ /* 0x002fca00078e00ff */
[----:B------:R-:W-:Y:S01]  /*2c30*/  SHF.R.U32.HI R4, RZ, R5, R4 ;  /* 0x00000005ff047219 */ /* 0x000fe20000011604 */
[----:B--2---:R-:W-:Y:S01]  /*2c40*/  IMAD.HI.U32 R3, R9, R3, RZ ;  /* 0x0000000309037227 */ /* 0x004fe200078e00ff */
[----:B------:R-:W-:-:S04]  /*2c50*/  ISETP.NE.AND P0, PT, R2, 0x1, PT ;  /* 0x000000010200780c */ /* 0x000fc80003f05270 */
[----:B---3--:R-:W-:-:S04]  /*2c60*/  SHF.R.U32.HI R3, RZ, R6, R3 ;  /* 0x00000006ff037219 */ /* 0x008fc80000011603 */
[----:B------:R-:W-:Y:S02]  /*2c70*/  SEL R3, R9, R3, !P0 ;  /* 0x0000000309037207 */ /* 0x000fe40004000000 */
[----:B----4-:R-:W-:-:S04]  /*2c80*/  ISETP.NE.AND P1, PT, R7, 0x1, PT ;  /* 0x000000010700780c */ /* 0x010fc80003f25270 */
[----:B------:R-:W-:-:S05]  /*2c90*/  SEL R4, R10, R4, !P1 ;  /* 0x000000040a047207 */ /* 0x000fca0004800000 */
[----:B------:R-:W-:Y:S02]  /*2ca0*/  IMAD.IADD R5, R3, 0x1, -R4 ;  /* 0x0000000103057824 */ /* 0x000fe400078e0a04 */
[----:B------:R-:W-:Y:S02]  /*2cb0*/  IMAD.IADD R3, R4, 0x1, -R3 ;  /* 0x0000000104037824 */ /* 0x000fe400078e0a03 */
[----:B------:R-:W-:Y:S02]  /*2cc0*/  IMAD R10, R5, R7, R10 ;  /* 0x00000007050a7224 */ /* 0x000fe400078e020a */
[----:B------:R-:W-:-:S07]  /*2cd0*/  IMAD R9, R3, R2, R9 ;  /* 0x0000000203097224 */ /* 0x000fce00078e0209 */
.L_x_45:
[----:B------:R-:W-:Y:S01]  /*2ce0*/  R2UR UR5, R88 ;  /* 0x00000000580572ca */ /* 0x000fe200000e0000 */
[----:B------:R-:W-:Y:S01]  /*2cf0*/  VIADD R14, R14, 0x1 ;  /* 0x000000010e0e7836 */ /* 0x000fe20000000000 */
[----:B------:R-:W-:Y:S02]  /*2d00*/  R2UR UR4, R87 ;  /* 0x00000000570472ca */ /* 0x000fe400000e0000 */
[----:B------:R-:W-:Y:S02]  /*2d10*/  PLOP3.LUT P1, PT, PT, PT, PT, 0x80, 0x8 ;  /* 0x000000000008781c */ /* 0x000fe40003f2f070 */
[----:B------:R-:W-:-:S04]  /*2d20*/  ISETP.NE.AND P0, PT, R14, 0x2, PT ;  /* 0x000000020e00780c */ /* 0x000fc80003f05270 */
[----:B------:R-:W-:-:S03]  /*2d30*/  SEL R14, R14, RZ, P0 ;  /* 0x000000ff0e0e7207 */ /* 0x000fc60000000000 */
[----:B------:R-:W-:Y:S02]  /*2d40*/  VIADD R2, R10, UR5 ;  /* 0x000000050a027c36 */ /* 0x000fe40008000000 */
[----:B------:R-:W-:-:S03]  /*2d50*/  VIADD R3, R9, UR4 ;  /* 0x0000000409037c36 */ /* 0x000fc60008000000 */
[----:B------:R-:W-:Y:S02]  /*2d60*/  R2UR UR20, R2 ;  /* 0x00000000021472ca */ /* 0x000fe400000e0000 */
[----:B------:R-:W-:Y:S02]  /*2d70*/  SEL R2, RZ, 0x1, P0 ;  /* 0x00000001ff027807 */ /* 0x000fe40000000000 */
[----:B------:R-:W-:Y:S02]  /*2d80*/  R2UR UR12, R3 ;  /* 0x00000000030c72ca */ /* 0x000fe400000e0000 */
[----:B------:R-:W-:Y:S01]  /*2d90*/  LOP3.LUT R13, R13, R2, RZ, 0x3c, !PT ;  /* 0x000000020d0d7212 */ /* 0x000fe200078e3cff */
[----:B------:R-:W-:-:S12]  /*2da0*/  @P2 BRA `(.L_x_46) ;  /* 0xffffffec00282947 */ /* 0x000fd8000383ffff */
[----:B------:R-:W-:Y:S01]  /*2db0*/  UIADD3 UR6, UPT, UPT, UR6, 0x18, URZ ;  /* 0x0000001806067890 */ /* 0x000fe2000fffe0ff */
[----:B------:R-:W-:-:S03]  /*2dc0*/  SHF.L.U32 R2, R15, 0x1f, RZ ;  /* 0x0000001f0f027819 */ /* 0x000fc600000006ff */
[----:B------:R-:W-:-:S09]  /*2dd0*/  ULEA UR4, UR29, UR6, 0x3 ;  /* 0x000000061d047291 */ /* 0x000fd2000f8e18ff */
[----:B------:R-:W1:Y:S02]  /*2de0*/  SYNCS.PHASECHK.TRANS64.TRYWAIT P0, [UR4], R2 ;  /* 0x00000002ff0075a7 */ /* 0x000e640008001104 */
[----:B-1----:R-:W-:Y:S05]  /*2df0*/  @!P0 BRA `(.L_x_47) ;  /* 0x000000c000088947 */ /* 0x002fea0003800000 */
.L_x_196:
[----:B------:R-:W-:-:S04]  /*2e00*/  UIADD3 UR4, UPT, UPT, UR29, 0x1, URZ ;  /* 0x000000011d047890 */ /* 0x000fc8000fffe0ff */
[----:B------:R-:W-:-:S04]  /*2e10*/  UISETP.NE.AND UP0, UPT, UR4, 0x3, UPT ;  /* 0x000000030400788c */ /* 0x000fc8000bf05270 */
[----:B------:R-:W-:Y:S02]  /*2e20*/  USEL UR7, URZ, 0x1, UP0 ;  /* 0x00000001ff077887 */ /* 0x000fe40008000000 */
[----:B------:R-:W-:-:S04]  /*2e30*/  USEL UR4, UR4, URZ, UP0 ;  /* 0x000000ff04047287 */ /* 0x000fc80008000000 */
[----:B------:R-:W-:Y:S01]  /*2e40*/  ULEA UR5, UR4, UR6, 0x3 ;  /* 0x0000000604057291 */ /* 0x000fe2000f8e18ff */
[----:B------:R-:W-:-:S04]  /*2e50*/  LOP3.LUT R15, R15, UR7, RZ, 0x3c, !PT ;  /* 0x000000070f0f7c12 */ /* 0x000fc8000f8e3cff */
[----:B-1----:R-:W-:-:S04]  /*2e60*/  SHF.L.U32 R2, R15, 0x1f, RZ ;  /* 0x0000001f0f027819 */ /* 0x002fc800000006ff */
[----:B------:R-:W1:Y:S02]  /*2e70*/  SYNCS.PHASECHK.TRANS64.TRYWAIT P0, [UR5], R2 ;  /* 0x00000002ff0075a7 */ /* 0x000e640008001105 */
[----:B-1----:R-:W-:Y:S05]  /*2e80*/  @!P0 BRA `(.L_x_48) ;  /* 0x000000bc00fc8947 */ /* 0x002fea0003800000 */
.L_x_198:
[----:B------:R-:W-:-:S04]  /*2e90*/  UIADD3 UR4, UPT, UPT, UR4, 0x1, URZ ;  /* 0x0000000104047890 */ /* 0x000fc8000fffe0ff */
[----:B------:R-:W-:-:S04]  /*2ea0*/  UISETP.NE.AND UP0, UPT, UR4, 0x3, UPT ;  /* 0x000000030400788c */ /* 0x000fc8000bf05270 */
[----:B------:R-:W-:Y:S02]  /*2eb0*/  USEL UR5, URZ, 0x1, UP0 ;  /* 0x00000001ff057887 */ /* 0x000fe40008000000 */
[----:B------:R-:W-:-:S04]  /*2ec0*/  USEL UR4, UR4, URZ, UP0 ;  /* 0x000000ff04047287 */ /* 0x000fc80008000000 */
[----:B------:R-:W-:Y:S01]  /*2ed0*/  ULEA UR4, UR4, UR6, 0x3 ;  /* 0x0000000604047291 */ /* 0x000fe2000f8e18ff */
[----:B-1----:R-:W-:-:S04]  /*2ee0*/  LOP3.LUT R2, R15, UR5, RZ, 0x3c, !PT ;  /* 0x000000050f027c12 */ /* 0x002fc8000f8e3cff */
[----:B------:R-:W-:Y:S01]  /*2ef0*/  SHF.L.U32 R2, R2, 0x1f, RZ ;  /* 0x0000001f02027819 */ /* 0x000fe200000006ff */
[----:B----4-:R-:W-:-:S07]  /*2f00*/  IMAD.U32 R0, RZ, RZ, UR4 ;  /* 0x00000004ff007e24 */ /* 0x010fce000f8e00ff */
.L_x_49:
[----:B-1----:R1:W2:Y:S02]  /*2f10*/  SYNCS.PHASECHK.TRANS64.TRYWAIT P0, [R0+URZ], R2 ;  /* 0x00000002000075a7 */ /* 0x0022a400080011ff */
[----:B--2---:R-:W-:Y:S05]  /*2f20*/  @!P0 NANOSLEEP.SYNCS 0x989680 ;  /* 0x009896800000895d */ /* 0x004fea0003900000 */
[----:B------:R-:W2:Y:S02]  /*2f30*/  @!P0 SYNCS.PHASECHK.TRANS64 P0, [R0+URZ], R2 ;  /* 0x00000002000085a7 */ /* 0x000ea400080010ff */
[----:B--2---:R-:W-:Y:S05]  /*2f40*/  @P0 EXIT ;  /* 0x000000000000094d */ /* 0x004fea0003800000 */
[----:B------:R-:W-:Y:S05]  /*2f50*/  BRA `(.L_x_49) ;  /* 0xfffffffc00ec7947 */ /* 0x000fea000383ffff */
.L_x_22:
[----:B------:R-:W-:-:S04]  /*2f60*/  UISETP.NE.AND UP0, UPT, UR61, URZ, UPT ;  /* 0x000000ff3d00728c */ /* 0x000fc8000bf05270 */
[----:B------:R-:W-:-:S09]  /*2f70*/  UISETP.NE.OR UP0, UPT, UR21, 0x1, UP0 ;  /* 0x000000011500788c */ /* 0x000fd20008705670 */
[----:B------:R-:W-:Y:S05]  /*2f80*/  BRA.U UP0, `(.L_x_50) ;  /* 0x0000000500487547 */ /* 0x000fea000b800000 */
[----:B------:R-:W-:Y:S01]  /*2f90*/  ISETP.GE.U32.AND P2, PT, R2, 0x8, PT ;  /* 0x000000080200780c */ /* 0x000fe20003f46070 */
[----:B------:R-:W-:Y:S01]  /*2fa0*/  IMAD.MOV.U32 R12, RZ, RZ, 0x1 ;  /* 0x00000001ff0c7424 */ /* 0x000fe200078e00ff */
[----:B------:R-:W-:Y:S02]  /*2fb0*/  CS2R R10, SRZ ;  /* 0x00000000000a7805 */ /* 0x000fe4000001ff00 */
[----:B------:R-:W-:Y:S01]  /*2fc0*/  CS2R R8, SRZ ;  /* 0x0000000000087805 */ /* 0x000fe2000001ff00 */
[----:B------:R-:W-:Y:S01]  /*2fd0*/  UMOV UR6, 0x400 ;  /* 0x0000040000067882 */ /* 0x000fe20000000000 */
[----:B------:R-:W-:Y:S01]  /*2fe0*/  UMOV UR5, URZ ;  /* 0x000000ff00057c82 */ /* 0x000fe20008000000 */
[----:B------:R-:W-:-:S12]  /*2ff0*/  ULEA UR6, UR61, UR6, 0x18 ;  /* 0x000000063d067291 */ /* 0x000fd8000f8ec0ff */
.L_x_54:
[----:B------:R-:W-:Y:S02]  /*3000*/  LEA R0, R8, UR6, 0x3 ;  /* 0x0000000608007c11 */ /* 0x000fe4000f8e18ff */
[----:B------:R-:W-:-:S03]  /*3010*/  SHF.L.U32 R4, R9, 0x1f, RZ ;  /* 0x0000001f09047819 */ /* 0x000fc600000006ff */
[----:B------:R-:W-:Y:S01]  /*3020*/  VIADD R5, R0, 0xd0 ;  /* 0x000000d000057836 */ /* 0x000fe20000000000 */
[----:B------:R-:W2:Y:S02]  /*3030*/  SYNCS.PHASECHK.TRANS64.TRYWAIT P0, [R0+URZ+0xc0], R4 ;  /* 0x0000c004000075a7 */ /* 0x000ea400080011ff */
[----:B--2---:R-:W-:Y:S05]  /*3040*/  @!P0 BRA `(.L_x_51) ;  /* 0x000000bc00a48947 */ /* 0x004fea0003800000 */
.L_x_199:
[----:B------:R-:W-:Y:S01]  /*3050*/  ULEA UR4, UR5, UR6, 0x3 ;  /* 0x0000000605047291 */ /* 0x000fe2000f8e18ff */
[----:B--2---:R-:W-:Y:S01]  /*3060*/  PRMT R0, RZ, 0x654, R5 ;  /* 0x00000654ff007816 */ /* 0x004fe20000000005 */
[----:B------:R-:W-:Y:S01]  /*3070*/  @!P2 IMAD.MOV.U32 R4, RZ, RZ, 0x10 ;  /* 0x00000010ff04a424 */ /* 0x000fe200078e00ff */
[----:B------:R-:W-:Y:S01]  /*3080*/  SHF.L.U32 R5, R12, 0x1f, RZ ;  /* 0x0000001f0c057819 */ /* 0x000fe200000006ff */
[----:B------:R-:W-:Y:S01]  /*3090*/  UIADD3 UR7, UPT, UPT, UR4, 0x80, URZ ;  /* 0x0000008004077890 */ /* 0x000fe2000fffe0ff */
[----:B------:R2:W-:Y:S05]  /*30a0*/  SYNCS.ARRIVE.TRANS64.RED.A1T0 RZ, [R0+URZ], RZ ;  /* 0x000000ff00ff79a7 */ /* 0x0005ea00081004ff */
[----:B------:R-:W-:Y:S01]  /*30b0*/  IMAD.U32 R6, RZ, RZ, UR7 ;  /* 0x00000007ff067e24 */ /* 0x000fe2000f8e00ff */
[----:B------:R-:W3:Y:S04]  /*30c0*/  SYNCS.PHASECHK.TRANS64.TRYWAIT P0, [UR4+0x90], R5 ;  /* 0x00009005ff0075a7 */ /* 0x000ee80008001104 */
[----:B------:R-:W-:Y:S01]  /*30d0*/  PRMT R6, R2, 0x654, R6 ;  /* 0x0000065402067816 */ /* 0x000fe20000000006 */
[----:B--23--:R-:W-:Y:S06]  /*30e0*/  @!P0 BRA `(.L_x_52) ;  /* 0x000000bc00908947 */ /* 0x00cfec0003800000 */
.L_x_201:
[----:B------:R-:W-:Y:S01]  /*30f0*/  ULEA UR8, UR5, UR6, 0x4 ;  /* 0x0000000605087291 */ /* 0x000fe2000f8e20ff */
[----:B------:R-:W-:Y:S01]  /*3100*/  SEL R3, R6, R3, !P2 ;  /* 0x0000000306037207 */ /* 0x000fe20005000000 */
[----:B------:R-:W-:Y:S01]  /*3110*/  UIADD3 UR9, UPT, UPT, UR4, 0x80, URZ ;  /* 0x0000008004097890 */ /* 0x000fe2000fffe0ff */
[----:B--2---:R-:W-:Y:S01]  /*3120*/  LEA R0, R11, UR6, 0x3 ;  /* 0x000000060b007c11 */ /* 0x004fe2000f8e18ff */
[----:B------:R-:W-:Y:S01]  /*3130*/  UIADD3 UR8, UPT, UPT, UR8, 0xf0, URZ ;  /* 0x000000f008087890 */ /* 0x000fe2000fffe0ff */
[----:B------:R2:W-:Y:S01]  /*3140*/  @!P2 SYNCS.ARRIVE.TRANS64.RED RZ, [R3+URZ], R4 ;  /* 0x0000000403ffa9a7 */ /* 0x0005e200080004ff */
[----:B------:R-:W-:Y:S01]  /*3150*/  UIADD3 UR4, UPT, UPT, UR5, 0x1, URZ ;  /* 0x0000000105047890 */ /* 0x000fe2000fffe0ff */
[----:B------:R-:W-:-:S03]  /*3160*/  VIADD R8, R8, 0x1 ;  /* 0x0000000108087836 */ /* 0x000fc60000000000 */
[----:B------:R-:W-:Y:S02]  /*3170*/  UISETP.NE.AND UP0, UPT, UR4, 0x2, UPT ;  /* 0x000000020400788c */ /* 0x000fe4000bf05270 */
[----:B------:R-:W-:Y:S01]  /*3180*/  ISETP.NE.AND P0, PT, R8, 0x2, PT ;  /* 0x000000020800780c */ /* 0x000fe20003f05270 */
[----:B------:R-:W-:Y:S06]  /*3190*/  UGETNEXTWORKID.BROADCAST [UR8], [UR9] ;  /* 0x00000000080073ca */ /* 0x000fec0008000100 */
[----:B------:R-:W-:Y:S02]  /*31a0*/  USEL UR7, URZ, 0x1, UP0 ;  /* 0x00000001ff077887 */ /* 0x000fe40008000000 */
[----:B------:R-:W-:-:S04]  /*31b0*/  USEL UR5, UR4, URZ, UP0 ;  /* 0x000000ff04057287 */ /* 0x000fc80008000000 */
[----:B------:R-:W-:Y:S02]  /*31c0*/  LOP3.LUT R12, R12, UR7, RZ, 0x3c, !PT ;  /* 0x000000070c0c7c12 */ /* 0x000fe4000f8e3cff */
[----:B--2---:R-:W-:-:S04]  /*31d0*/  SHF.L.U32 R4, R10, 0x1f, RZ ;  /* 0x0000001f0a047819 */ /* 0x004fc800000006ff */
[----:B------:R-:W2:Y:S02]  /*31e0*/  SYNCS.PHASECHK.TRANS64.TRYWAIT P1, [R0+URZ+0x80], R4 ;  /* 0x00008004000075a7 */ /* 0x000ea400080211ff */
[----:B--2---:R-:W-:Y:S05]  /*31f0*/  @!P1 BRA `(.L_x_53) ;  /* 0x000000bc00649947 */ /* 0x004fea0003800000 */
.L_x_202:
[C---:B--2---:R-:W-:Y:S01]  /*3200*/  LEA R4, R11.reuse, UR6, 0x4 ;  /* 0x000000060b047c11 */ /* 0x044fe2000f8e20ff */
[----:B------:R-:W-:Y:S01]  /*3210*/  VIADD R0, R0, 0x90 ;  /* 0x0000009000007836 */ /* 0x000fe20000000000 */
[----:B------:R-:W-:Y:S01]  /*3220*/  SEL R8, R8, RZ, P0 ;  /* 0x000000ff08087207 */ /* 0x000fe20000000000 */
[----:B------:R-:W-:-:S03]  /*3230*/  VIADD R11, R11, 0x1 ;  /* 0x000000010b0b7836 */ /* 0x000fc60000000000 */
[----:B------:R-:W2:Y:S01]  /*3240*/  LDS.128 R4, [R4+0xf0] ;  /* 0x0000f00004047984 */ /* 0x000ea20000000c00 */
[----:B------:R-:W-:Y:S02]  /*3250*/  PRMT R0, RZ, 0x654, R0 ;  /* 0x00000654ff007816 */ /* 0x000fe40000000000 */
[C---:B------:R-:W-:Y:S01]  /*3260*/  ISETP.NE.AND P1, PT, R11.reuse, 0x2, PT ;  /* 0x000000020b00780c */ /* 0x040fe20003f25270 */
[----:B------:R-:W-:Y:S01]  /*3270*/  @!PT LDS RZ, [RZ] ;  /* 0x00000000fffff984 */ /* 0x000fe20000000800 */
[----:B------:R-:W-:Y:S01]  /*3280*/  @!PT LDS RZ, [RZ] ;  /* 0x00000000fffff984 */ /* 0x000fe20000000800 */
[----:B------:R-:W-:Y:S01]  /*3290*/  @!PT LDS RZ, [RZ] ;  /* 0x00000000fffff984 */ /* 0x000fe20000000800 */
[----:B------:R-:W-:Y:S01]  /*32a0*/  @!PT LDS RZ, [RZ] ;  /* 0x00000000fffff984 */ /* 0x000fe20000000800 */
[----:B------:R3:W-:Y:S06]  /*32b0*/  MEMBAR.ALL.CTA ;  /* 0x0000000000007992 */ /* 0x0007ec0000008000 */
[----:B---3--:R-:W3:Y:S01]  /*32c0*/  FENCE.VIEW.ASYNC.S ;  /* 0x00000000000073c6 */ /* 0x008ee20000000000 */
[----:B------:R-:W-:Y:S01]  /*32d0*/  SEL R11, R11, RZ, P1 ;  /* 0x000000ff0b0b7207 */ /* 0x000fe20000800000 */
[----:B---3--:R3:W-:Y:S01]  /*32e0*/  SYNCS.ARRIVE.TRANS64.RED.A1T0 RZ, [R0+URZ], RZ ;  /* 0x000000ff00ff79a7 */ /* 0x0087e200081004ff */
[----:B--2---:R-:W-:-:S02]  /*32f0*/  LOP3.LUT P3, RZ, R6, 0x1, RZ, 0xc0, !PT ;  /* 0x0000000106ff7812 */ /* 0x004fc4000786c0ff */
[----:B------:R-:W-:-:S04]  /*3300*/  SEL R4, RZ, 0x1, P1 ;  /* 0x00000001ff047807 */ /* 0x000fc80000800000 */
[----:B------:R-:W-:Y:S02]  /*3310*/  LOP3.LUT R10, R10, R4, RZ, 0x3c, !PT ;  /* 0x000000040a0a7212 */ /* 0x000fe400078e3cff */
[----:B---3--:R-:W-:-:S04]  /*3320*/  SEL R0, RZ, 0x1, P0 ;  /* 0x00000001ff007807 */ /* 0x008fc80000000000 */
[----:B------:R-:W-:Y:S01]  /*3330*/  LOP3.LUT R9, R9, R0, RZ, 0x3c, !PT ;  /* 0x0000000009097212 */ /* 0x000fe200078e3cff */
[----:B------:R-:W-:Y:S06]  /*3340*/  @P3 BRA `(.L_x_54) ;  /* 0xfffffffc002c3947 */ /* 0x000fec000383ffff */
[----:B------:R-:W-:Y:S01]  /*3350*/  ULEA UR4, UR5, UR6, 0x3 ;  /* 0x0000000605047291 */ /* 0x000fe2000f8e18ff */
[----:B------:R-:W-:-:S08]  /*3360*/  SHF.L.U32 R2, R12, 0x1f, RZ ;  /* 0x0000001f0c027819 */ /* 0x000fd000000006ff */
[----:B------:R-:W2:Y:S02]  /*3370*/  SYNCS.PHASECHK.TRANS64 P0, [UR4+0x90], R2 ;  /* 0x00009002ff0075a7 */ /* 0x000ea40008001004 */
[----:B--2---:R-:W-:Y:S05]  /*3380*/  @P0 BRA `(.L_x_55) ;  /* 0x0000000000080947 */ /* 0x004fea0003800000 */
[----:B------:R-:W2:Y:S02]  /*3390*/  SYNCS.PHASECHK.TRANS64.TRYWAIT P0, [UR4+0x90], R2 ;  /* 0x00009002ff0075a7 */ /* 0x000ea40008001104 */
[----:B--2---:R-:W-:Y:S05]  /*33a0*/  @!P0 BRA `(.L_x_56) ;  /* 0x000000bc000c8947 */ /* 0x004fea0003800000 */
.L_x_55:
[----:B------:R-:W-:-:S04]  /*33b0*/  UIADD3 UR7, UPT, UPT, UR5, 0x1, URZ ;  /* 0x0000000105077890 */ /* 0x000fc8000fffe0ff */
[----:B------:R-:W-:-:S04]  /*33c0*/  UISETP.NE.AND UP0, UPT, UR7, 0x2, UPT ;  /* 0x000000020700788c */ /* 0x000fc8000bf05270 */
[----:B------:R-:W-:Y:S02]  /*33d0*/  USEL UR8, URZ, 0x1, UP0 ;  /* 0x00000001ff087887 */ /* 0x000fe40008000000 */
[----:B------:R-:W-:-:S04]  /*33e0*/  USEL UR7, UR7, URZ, UP0 ;  /* 0x000000ff07077287 */ /* 0x000fc80008000000 */
[----:B------:R-:W-:Y:S01]  /*33f0*/  ULEA UR7, UR7, UR6, 0x3 ;  /* 0x0000000607077291 */ /* 0x000fe2000f8e18ff */
[----:B--2---:R-:W-:-:S04]  /*3400*/  LOP3.LUT R2, R12, UR8, RZ, 0x3c, !PT ;  /* 0x000000080c027c12 */ /* 0x004fc8000f8e3cff */
[----:B------:R-:W-:-:S04]  /*3410*/  SHF.L.U32 R0, R2, 0x1f, RZ ;  /* 0x0000001f02007819 */ /* 0x000fc800000006ff */
[----:B------:R-:W2:Y:S02]  /*3420*/  SYNCS.PHASECHK.TRANS64 P0, [UR7+0x90], R0 ;  /* 0x00009000ff0075a7 */ /* 0x000ea40008001007 */
[----:B-12---:R-:W-:Y:S05]  /*3430*/  @P0 EXIT ;  /* 0x000000000000094d */ /* 0x006fea0003800000 */
[----:B------:R-:W-:Y:S02]  /*3440*/  SHF.L.U32 R2, R2, 0x1f, RZ ;  /* 0x0000001f02027819 */ /* 0x000fe400000006ff */
[----:B------:R-:W-:-:S07]  /*3450*/  MOV R0, UR7 ;  /* 0x0000000700007c02 */ /* 0x000fce0008000f00 */
.L_x_57:
[----:B-1----:R1:W2:Y:S02]  /*3460*/  SYNCS.PHASECHK.TRANS64.TRYWAIT P0, [R0+URZ+0x90], R2 ;  /* 0x00009002000075a7 */ /* 0x0022a400080011ff */
[----:B--2---:R-:W-:Y:S05]  /*3470*/  @!P0 NANOSLEEP.SYNCS 0x989680 ;  /* 0x009896800000895d */ /* 0x004fea0003900000 */
[----:B------:R-:W2:Y:S02]  /*3480*/  @!P0 SYNCS.PHASECHK.TRANS64 P0, [R0+URZ+0x90], R2 ;  /* 0x00009002000085a7 */ /* 0x000ea400080010ff */
[----:B--2---:R-:W-:Y:S05]  /*3490*/  @P0 EXIT ;  /* 0x000000000000094d */ /* 0x004fea0003800000 */
[----:B------:R-:W-:Y:S05]  /*34a0*/  BRA `(.L_x_57) ;  /* 0xfffffffc00ec7947 */ /* 0x000fea000383ffff */
.L_x_50:
[----:B------:R-:W-:Y:S05]  /*34b0*/  BRA.U UP4, `(.L_x_58) ;  /* 0x0000001504b47547 */ /* 0x000fea000b800000 */
[----:B------:R-:W-:Y:S01]  /*34c0*/  UMOV UR4, 0x40 ;  /* 0x0000004000047882 */ /* 0x000fe20000000000 */
[----:B------:R-:W-:Y:S01]  /*34d0*/  NOP ;  /* 0x0000000000007918 */ /* 0x000fe20000000000 */
[----:B------:R-:W-:Y:S01]  /*34e0*/  ULEA UR5, UR61, UR4, 0x18 ;  /* 0x000000043d057291 */ /* 0x000fe2000f8ec0ff */
[----:B------:R-:W-:Y:S02]  /*34f0*/  UMOV UR6, 0x400 ;  /* 0x0000040000067882 */ /* 0x000fe40000000000 */
[----:B------:R-:W-:-:S06]  /*3500*/  ULEA UR6, UR61, UR6, 0x18 ;  /* 0x000000063d067291 */ /* 0x000fcc000f8ec0ff */
[----:B------:R-:W2:Y:S02]  /*3510*/  LDS.U8 R2, [UR5+0x1c] ;  /* 0x00001c05ff027984 */ /* 0x000ea40008000000 */
[----:B--2---:R-:W-:-:S13]  /*3520*/  ISETP.NE.AND P0, PT, R2, RZ, PT ;  /* 0x000000ff0200720c */ /* 0x004fda0003f05270 */
[----:B------:R-:W-:Y:S05]  /*3530*/  @P0 BRA `(.L_x_59) ;  /* 0x0000000000580947 */ /* 0x000fea0003800000 */
[----:B------:R-:W-:-:S13]  /*3540*/  ELECT P0, URZ, PT ;  /* 0x0000000000ff782f */ /* 0x000fda0003800000 */
[----:B------:R-:W-:Y:S05]  /*3550*/  @!P0 BRA `(.L_x_60) ;  /* 0x0000000000608947 */ /* 0x000fea0003800000 */
[----:B------:R-:W-:Y:S01]  /*3560*/  UMOV UR4, 0x10 ;  /* 0x0000001000047882 */ /* 0x000fe20000000000 */
[----:B------:R-:W-:Y:S01]  /*3570*/  HFMA2 R2, -RZ, RZ, 0, 5.9604644775390625e-08 ;  /* 0x00000001ff027431 */ /* 0x000fe200000001ff */
[----:B------:R-:W-:-:S03]  /*3580*/  MOV R3, 0xffff ;  /* 0x0000ffff00037802 */ /* 0x000fc60000000f00 */
[----:B------:R-:W-:Y:S04]  /*3590*/  DEPBAR.LE SB2, 0x36 ;  /* 0x0000ad800000791a */ /* 0x000fe80000000000 */
[----:B------:R-:W2:Y:S02]  /*35a0*/  UTCATOMSWS.FIND_AND_SET.ALIGN UP0, UR4, UR4 ;  /* 0x00000004000475e3 */ /* 0x000ea40008000800 */
[----:B--2---:R-:W-:Y:S01]  /*35b0*/  MOV R4, UR4 ;  /* 0x0000000400047c02 */ /* 0x004fe20008000f00 */
[----:B------:R-:W-:Y:S06]  /*35c0*/  BRA.U UP0, `(.L_x_61) ;  /* 0x0000000100187547 */ /* 0x000fec000b800000 */
.L_x_62:
[----:B------:R-:W-:Y:S05]  /*35d0*/  NANOSLEEP 0x64 ;  /* 0x000000640000795d */ /* 0x000fea0003800000 */
[----:B------:R-:W-:-:S05]  /*35e0*/  UMOV UR4, 0x10 ;  /* 0x0000001000047882 */ /* 0x000fca0000000000 */
[----:B------:R-:W-:Y:S04]  /*35f0*/  DEPBAR.LE SB2, 0x36 ;  /* 0x0000ad800000791a */ /* 0x000fe80000000000 */
[----:B------:R-:W2:Y:S02]  /*3600*/  UTCATOMSWS.FIND_AND_SET.ALIGN UP0, UR4, UR4 ;  /* 0x00000004000475e3 */ /* 0x000ea40008000800 */
[----:B--2---:R-:W-:Y:S01]  /*3610*/  MOV R4, UR4 ;  /* 0x0000000400047c02 */ /* 0x004fe20008000f00 */
[----:B------:R-:W-:Y:S05]  /*3620*/  BRA.U !UP0, `(.L_x_62) ;  /* 0xfffffffd08e87547 */ /* 0x000fea000b83ffff */
.L_x_61:
[-C--:B------:R-:W-:Y:S02]  /*3630*/  SHF.L.U32 R3, R3, R4.reuse, RZ ;  /* 0x0000000403037219 */ /* 0x080fe400000006ff */
[----:B------:R-:W-:Y:S01]  /*3640*/  SHF.L.U32 R2, R2, R4, RZ ;  /* 0x0000000402027219 */ /* 0x000fe200000006ff */
[----:B------:R-:W-:Y:S02]  /*3650*/  IMAD.SHL.U32 R4, R4, 0x20, RZ ;  /* 0x0000002004047824 */ /* 0x000fe400078e00ff */
[----:B------:R2:W-:Y:S04]  /*3660*/  ATOMS.OR RZ, [UR5+0x14], R3 ;  /* 0x00001403ffff798c */ /* 0x0005e8000b000005 */
[----:B------:R2:W-:Y:S04]  /*3670*/  ATOMS.OR RZ, [UR5+0x18], R2 ;  /* 0x00001802ffff798c */ /* 0x0005e8000b000005 */
[----:B------:R2:W-:Y:S01]  /*3680*/  STS [UR6+0x110], R4 ;  /* 0x00011004ff007988 */ /* 0x0005e20008000806 */
[----:B------:R-:W-:Y:S05]  /*3690*/  BRA `(.L_x_60) ;  /* 0x0000000000107947 */ /* 0x000fea0003800000 */
.L_x_59:
[----:B------:R-:W-:-:S05]  /*36a0*/  MOV R2, 0xffffffff ;  /* 0xffffffff00027802 */ /* 0x000fca0000000f00 */
[----:B------:R2:W-:Y:S02]  /*36b0*/  STS [UR6+0x110], R2 ;  /* 0x00011002ff007988 */ /* 0x0005e40008000806 */
[----:B--2---:R-:W-:Y:S02]  /*36c0*/  MOV R2, 0x36e0 ;  /* 0x000036e000027802 */ /* 0x004fe40000000f00 */
[----:B-1---5:R-:W-:Y:S05]  /*36d0*/  CALL.REL.NOINC `($__internal_1_$__cuda_sm10x_tcgen05_guardrail_trap_phase_invalid_during_alloc) ;  /* 0x000000c000dc7944 */ /* 0x022fea0003c00000 */
.L_x_60:
[----:B------:R-:W-:Y:S05]  /*36e0*/  WARPSYNC.ALL ;  /* 0x0000000000007948 */ /* 0x000fea0003800000 */
[----:B------:R-:W3:Y:S01]  /*36f0*/  S2UR UR4, SR_CgaCtaId ;  /* 0x00000000000479c3 */ /* 0x000ee20000008800 */
[----:B------:R-:W-:Y:S01]  /*3700*/  UMOV UR49, 0x400 ;  /* 0x0000040000317882 */ /* 0x000fe20000000000 */
[----:B------:R-:W-:-:S06]  /*3710*/  NOP ;  /* 0x0000000000007918 */ /* 0x000fcc0000000000 */
[----:B------:R-:W-:Y:S06]  /*3720*/  BAR.ARV 0x6, 0xa0 ;  /* 0x0182800000007b1d */ /* 0x000fec0000002000 */
[----:B------:R-:W4:Y:S01]  /*3730*/  LDCU UR7, c[0x0][0x38c] ;  /* 0x00007180ff0777ac */ /* 0x000f220008000800 */
[----:B------:R-:W-:Y:S01]  /*3740*/  LOP3.LUT R0, R0, 0xffff, RZ, 0xc0, !PT ;  /* 0x0000ffff00007812 */ /* 0x000fe200078ec0ff */
[----:B------:R-:W-:Y:S02]  /*3750*/  HFMA2 R10, -RZ, RZ, 0, 0 ;  /* 0x00000000ff0a7431 */ /* 0x000fe400000001ff */
[----:B------:R-:W-:Y:S01]  /*3760*/  IMAD.MOV.U32 R11, RZ, RZ, 0x1 ;  /* 0x00000001ff0b7424 */ /* 0x000fe200078e00ff */
[----:B------:R-:W-:Y:S01]  /*3770*/  UMOV UR5, URZ ;  /* 0x000000ff00057c82 */ /* 0x000fe20008000000 */
[----:B------:R-:W-:Y:S01]  /*3780*/  R2UR UR51, R0 ;  /* 0x00000000003372ca */ /* 0x000fe200000e0000 */
[----:B------:R-:W-:Y:S01]  /*3790*/  IMAD.U32 R19, RZ, RZ, UR5 ;  /* 0x00000005ff137e24 */ /* 0x000fe2000f8e00ff */
[----:B------:R-:W-:Y:S01]  /*37a0*/  CS2R R8, SRZ ;  /* 0x0000000000087805 */ /* 0x000fe2000001ff00 */
[----:B------:R-:W-:Y:S01]  /*37b0*/  UMOV UR46, URZ ;  /* 0x000000ff002e7c82 */ /* 0x000fe20008000000 */
[----:B------:R-:W-:Y:S01]  /*37c0*/  UMOV UR60, URZ ;  /* 0x000000ff003c7c82 */ /* 0x000fe20008000000 */
[----:B---3--:R-:W-:Y:S01]  /*37d0*/  ULEA UR49, UR4, UR49, 0x18 ;  /* 0x0000003104317291 */ /* 0x008fe2000f8ec0ff */
[----:B------:R-:W3:Y:S03]  /*37e0*/  LDCU UR4, c[0x0][0x38c] ;  /* 0x00007180ff0477ac */ /* 0x000ee60008000800 */
[----:B------:R-:W-:-:S02]  /*37f0*/  UIADD3 UR6, UPT, UPT, UR49, 0x4300, URZ ;  /* 0x0000430031067890 */ /* 0x000fc4000fffe0ff */
[----:B----4-:R-:W-:-:S03]  /*3800*/  UIADD3 UR7, UPT, UPT, UR7, 0xff, URZ ;  /* 0x000000ff07077890 */ /* 0x010fc6000fffe0ff */
[----:B--2---:R-:W2:Y:S01]  /*3810*/  LDS R2, [UR49+0x110] ;  /* 0x00011031ff027984 */ /* 0x004ea20008000800 */
[----:B------:R-:W-:Y:S02]  /*3820*/  UIADD3 UR5, UPT, UPT, UR49, 0x1c300, URZ ;  /* 0x0001c30031057890 */ /* 0x000fe4000fffe0ff */
[----:B------:R-:W-:Y:S02]  /*3830*/  UIADD3 UR8, UPT, UPT, UR49, 0x34300, URZ ;  /* 0x0003430031087890 */ /* 0x000fe4000fffe0ff */
[----:B------:R-:W-:Y:S02]  /*3840*/  UIADD3 UR10, UPT, UPT, UR49, 0x34f00, URZ ;  /* 0x00034f00310a7890 */ /* 0x000fe4000fffe0ff */
[----:B------:R-:W-:Y:S02]  /*3850*/  USHF.R.U32.HI UR9, URZ, 0x4, UR6 ;  /* 0x00000004ff097899 */ /* 0x000fe40008011606 */
[----:B------:R-:W-:Y:S02]  /*3860*/  USHF.R.U32.HI UR6, URZ, 0x4, UR5 ;  /* 0x00000004ff067899 */ /* 0x000fe40008011605 */
[----:B---3--:R-:W-:-:S02]  /*3870*/  UISETP.GE.AND UP3, UPT, UR4, 0x1, UPT ;  /* 0x000000010400788c */ /* 0x008fc4000bf66270 */
[----:B------:R-:W-:Y:S02]  /*3880*/  USHF.R.S32.HI UR4, URZ, 0x1f, UR7 ;  /* 0x0000001fff047899 */ /* 0x000fe40008011407 */
[----:B------:R-:W-:Y:S02]  /*3890*/  USHF.R.U32.HI UR5, URZ, 0x4, UR8 ;  /* 0x00000004ff057899 */ /* 0x000fe40008011608 */
[----:B------:R-:W-:Y:S02]  /*38a0*/  ULEA.HI UR7, UR4, UR7, URZ, 0x8 ;  /* 0x0000000704077291 */ /* 0x000fe4000f8f40ff */
[----:B------:R-:W-:Y:S02]  /*38b0*/  USHF.R.U32.HI UR4, URZ, 0x4, UR10 ;  /* 0x00000004ff047899 */ /* 0x000fe4000801160a */
[----:B------:R-:W-:Y:S02]  /*38c0*/  ULOP3.LUT UR9, UR9, 0x3fff, URZ, 0xc0, !UPT ;  /* 0x00003fff09097892 */ /* 0x000fe4000f8ec0ff */
[----:B------:R-:W-:-:S02]  /*38d0*/  ULOP3.LUT UR6, UR6, 0x3fff, URZ, 0xc0, !UPT ;  /* 0x00003fff06067892 */ /* 0x000fc4000f8ec0ff */
[----:B------:R-:W-:Y:S02]  /*38e0*/  ULOP3.LUT UR5, UR5, 0x3fff, URZ, 0xc0, !UPT ;  /* 0x00003fff05057892 */ /* 0x000fe4000f8ec0ff */
[----:B------:R-:W-:Y:S02]  /*38f0*/  ULOP3.LUT UR4, UR4, 0x3fff, URZ, 0xc0, !UPT ;  /* 0x00003fff04047892 */ /* 0x000fe4000f8ec0ff */
[----:B------:R-:W-:Y:S02]  /*3900*/  USHF.R.S32.HI UR20, URZ, 0x8, UR7 ;  /* 0x00000008ff147899 */ /* 0x000fe40008011407 */
[----:B------:R-:W-:Y:S02]  /*3910*/  ULOP3.LUT UR7, UR9, 0x10000, URZ, 0xfc, !UPT ;  /* 0x0001000009077892 */ /* 0x000fe4000f8efcff */
[----:B------:R-:W-:Y:S02]  /*3920*/  ULOP3.LUT UR6, UR6, 0x10000, URZ, 0xfc, !UPT ;  /* 0x0001000006067892 */ /* 0x000fe4000f8efcff */
[----:B------:R-:W-:Y:S01]  /*3930*/  ULOP3.LUT UR5, UR5, 0x10000, URZ, 0xfc, !UPT ;  /* 0x0001000005057892 */ /* 0x000fe2000f8efcff */
[----:B------:R-:W-:Y:S01]  /*3940*/  IMAD.U32 R12, RZ, RZ, UR20 ;  /* 0x00000014ff0c7e24 */ /* 0x000fe2000f8e00ff */
[----:B------:R-:W-:Y:S01]  /*3950*/  ULOP3.LUT UR4, UR4, 0x10000, URZ, 0xfc, !UPT ;  /* 0x0001000004047892 */ /* 0x000fe2000f8efcff */
[----:B------:R-:W-:Y:S01]  /*3960*/  MOV R15, UR7 ;  /* 0x00000007000f7c02 */ /* 0x000fe20008000f00 */
[----:B------:R-:W-:Y:S01]  /*3970*/  UISETP.LT.AND UP0, UPT, UR20, 0x1, UPT ;  /* 0x000000011400788c */ /* 0x000fe2000bf01270 */
[----:B--2---:R-:W-:Y:S01]  /*3980*/  R2UR UR45, R2 ;  /* 0x00000000022d72ca */ /* 0x004fe200000e0000 */
[----:B------:R-:W-:Y:S01]  /*3990*/  IMAD.U32 R16, RZ, RZ, UR6 ;  /* 0x00000006ff107e24 */ /* 0x000fe2000f8e00ff */
[----:B------:R-:W-:Y:S01]  /*39a0*/  MOV R17, UR5 ;  /* 0x0000000500117c02 */ /* 0x000fe20008000f00 */
[----:B------:R-:W-:Y:S01]  /*39b0*/  IMAD.U32 R18, RZ, RZ, UR4 ;  /* 0x00000004ff127e24 */ /* 0x000fe2000f8e00ff */
[----:B------:R-:W-:Y:S01]  /*39c0*/  USEL UR20, UR20, 0x1, !UP0 ;  /* 0x0000000114147887 */ /* 0x000fe2000c000000 */
[----:B------:R-:W-:Y:S01]  /*39d0*/  UMOV UR58, URZ ;  /* 0x000000ff003a7c82 */ /* 0x000fe20008000000 */
[----:B-1----:R-:W-:-:S07]  /*39e0*/  UMOV UR52, URZ ;  /* 0x000000ff00347c82 */ /* 0x002fce0008000000 */
[----:B------:R-:W-:Y:S02]  /*39f0*/  UIADD3 UR11, UPT, UPT, UR45, 0x108, URZ ;  /* 0x000001082d0b7890 */ /* 0x000fe4000fffe0ff */
[----:B------:R-:W-:Y:S02]  /*3a00*/  UIADD3 UR16, UPT, UPT, UR45, 0x40000100, URZ ;  /* 0x400001002d107890 */ /* 0x000fe4000fffe0ff */
[----:B------:R-:W-:Y:S02]  /*3a10*/  UIADD3 UR12, UPT, UPT, UR45, 0x100, URZ ;  /* 0x000001002d0c7890 */ /* 0x000fe4000fffe0ff */
[----:B------:R-:W-:Y:S01]  /*3a20*/  UIADD3 UR13, UPT, UPT, UR45, 0x10c, URZ ;  /* 0x0000010c2d0d7890 */ /* 0x000fe2000fffe0ff */
[----:B------:R-:W-:Y:S01]  /*3a30*/  IMAD.U32 R24, RZ, RZ, UR11 ;  /* 0x0000000bff187e24 */ /* 0x000fe2000f8e00ff */
[----:B------:R-:W-:Y:S01]  /*3a40*/  UIADD3 UR15, UPT, UPT, UR45, 0x40000108, URZ ;  /* 0x400001082d0f7890 */ /* 0x000fe2000fffe0ff */
[----:B------:R-:W-:Y:S01]  /*3a50*/  MOV R21, UR16 ;  /* 0x0000001000157c02 */ /* 0x000fe20008000f00 */
[----:B------:R-:W-:Y:S01]  /*3a60*/  UIADD3 UR14, UPT, UPT, UR45, 0x104, URZ ;  /* 0x000001042d0e7890 */ /* 0x000fe2000fffe0ff */
[----:B------:R-:W-:Y:S01]  /*3a70*/  MOV R25, UR12 ;  /* 0x0000000c00197c02 */ /* 0x000fe20008000f00 */
[----:B------:R-:W-:Y:S01]  /*3a80*/  UIADD3 UR77, UPT, UPT, UR45, -0x7ffffef8, URZ ;  /* 0x800001082d4d7890 */ /* 0x000fe2000fffe0ff */
[----:B------:R-:W-:Y:S01]  /*3a90*/  IMAD.U32 R22, RZ, RZ, UR13 ;  /* 0x0000000dff167e24 */ /* 0x000fe2000f8e00ff */
[----:B------:R-:W-:Y:S01]  /*3aa0*/  UIADD3 UR74, UPT, UPT, UR45, -0x3fffff00, URZ ;  /* 0xc00001002d4a7890 */ /* 0x000fe2000fffe0ff */
[----:B------:R-:W-:Y:S01]  /*3ab0*/  IMAD.U32 R20, RZ, RZ, UR15 ;  /* 0x0000000fff147e24 */ /* 0x000fe2000f8e00ff */
[----:B------:R-:W-:Y:S01]  /*3ac0*/  UIADD3 UR75, UPT, UPT, UR45, -0x3ffffef8, URZ ;  /* 0xc00001082d4b7890 */ /* 0x000fe2000fffe0ff */
[----:B------:R-:W-:Y:S01]  /*3ad0*/  MOV R23, UR14 ;  /* 0x0000000e00177c02 */ /* 0x000fe20008000f00 */
[----:B------:R-:W-:-:S02]  /*3ae0*/  UIADD3 UR73, UPT, UPT, UR45, 0x4000010c, URZ ;  /* 0x4000010c2d497890 */ /* 0x000fc4000fffe0ff */
[----:B------:R-:W-:Y:S02]  /*3af0*/  UIADD3 UR70, UPT, UPT, UR45, -0x7ffffefc, URZ ;  /* 0x800001042d467890 */ /* 0x000fe4000fffe0ff */
[----:B------:R-:W-:Y:S02]  /*3b00*/  UIADD3 UR76, UPT, UPT, UR45, -0x7fffff00, URZ ;  /* 0x800001002d4c7890 */ /* 0x000fe4000fffe0ff */
[----:B------:R-:W-:Y:S02]  /*3b10*/  UIADD3 UR72, UPT, UPT, UR45, 0x40000104, URZ ;  /* 0x400001042d487890 */ /* 0x000fe4000fffe0ff */
[----:B------:R-:W-:Y:S02]  /*3b20*/  UIADD3 UR71, UPT, UPT, UR45, -0x7ffffef4, URZ ;  /* 0x8000010c2d477890 */ /* 0x000fe4000fffe0ff */
[----:B------:R-:W-:Y:S02]  /*3b30*/  UIADD3 UR68, UPT, UPT, UR45, -0x3ffffefc, URZ ;  /* 0xc00001042d447890 */ /* 0x000fe4000fffe0ff */
[----:B------:R-:W-:-:S02]  /*3b40*/  UIADD3 UR69, UPT, UPT, UR45, -0x3ffffef4, URZ ;  /* 0xc000010c2d457890 */ /* 0x000fc4000fffe0ff */
[----:B------:R-:W-:Y:S02]  /*3b50*/  USHF.R.U32.HI UR11, URZ, 0x1a, UR11 ;  /* 0x0000001aff0b7899 */ /* 0x000fe4000801160b */
[----:B------:R-:W-:Y:S02]  /*3b60*/  USHF.R.U32.HI UR10, URZ, 0x11, UR16 ;  /* 0x00000011ff0a7899 */ /* 0x000fe40008011610 */
[----:B------:R-:W-:Y:S02]  /*3b70*/  USHF.R.U32.HI UR9, URZ, 0x1a, UR15 ;  /* 0x0000001aff097899 */ /* 0x000fe4000801160f */
[----:B------:R-:W-:Y:S02]  /*3b80*/  USHF.R.U32.HI UR7, URZ, 0x1a, UR77 ;  /* 0x0000001aff077899 */ /* 0x000fe4000801164d */
[----:B------:R-:W-:Y:S02]  /*3b90*/  USHF.R.U32.HI UR6, URZ, 0x11, UR74 ;  /* 0x00000011ff067899 */ /* 0x000fe4000801164a */
[----:B------:R-:W-:-:S02]  /*3ba0*/  USHF.R.U32.HI UR5, URZ, 0x1a, UR75 ;  /* 0x0000001aff057899 */ /* 0x000fc4000801164b */
        /* <DEDUP_REMOVED lines=10> */
[----:B------:R-:W-:Y:S02]  /*3c50*/  ULOP3.LUT UR66, UR11, 0x30, URZ, 0xc0, !UPT ;  /* 0x000000300b427892 */ /* 0x000fe4000f8ec0ff */
[----:B------:R-:W-:-:S02]  /*3c60*/  ULOP3.LUT UR65, UR10, 0x6000, URZ, 0xc0, !UPT ;  /* 0x000060000a417892 */ /* 0x000fc4000f8ec0ff */
[----:B------:R-:W-:Y:S02]  /*3c70*/  ULOP3.LUT UR64, UR9, 0x30, URZ, 0xc0, !UPT ;  /* 0x0000003009407892 */ /* 0x000fe4000f8ec0ff */
[----:B------:R-:W-:Y:S02]  /*3c80*/  ULOP3.LUT UR62, UR7, 0x30, URZ, 0xc0, !UPT ;  /* 0x00000030073e7892 */ /* 0x000fe4000f8ec0ff */
[----:B------:R-:W-:Y:S02]  /*3c90*/  ULOP3.LUT UR11, UR6, 0x6000, URZ, 0xc0, !UPT ;  /* 0x00006000060b7892 */ /* 0x000fe4000f8ec0ff */
[----:B------:R-:W-:Y:S02]  /*3ca0*/  ULOP3.LUT UR10, UR5, 0x30, URZ, 0xc0, !UPT ;  /* 0x00000030050a7892 */ /* 0x000fe4000f8ec0ff */
        /* <DEDUP_REMOVED lines=8> */
[----:B------:R-:W-:Y:S02]  /*3d30*/  UIADD3 UR13, UPT, UPT, -UR20, URZ, URZ ;  /* 0x000000ff140d7290 */ /* 0x000fe4000fffe1ff */
[----:B------:R-:W-:Y:S02]  /*3d40*/  ULOP3.LUT UR8, UR18, 0x6000, URZ, 0xc0, !UPT ;  /* 0x0000600012087892 */ /* 0x000fe4000f8ec0ff */
[----:B------:R-:W-:Y:S02]  /*3d50*/  ULOP3.LUT UR7, UR19, 0x30, URZ, 0xc0, !UPT ;  /* 0x0000003013077892 */ /* 0x000fe4000f8ec0ff */
[----:B------:R-:W-:Y:S01]  /*3d60*/  ULOP3.LUT UR66, UR66, 0x480, URZ, 0xfc, !UPT ;  /* 0x0000048042427892 */ /* 0x000fe2000f8efcff */
[----:B------:R-:W-:Y:S01]  /*3d70*/  MOV R14, UR13 ;  /* 0x0000000d000e7c02 */ /* 0x000fe20008000f00 */
        /* <DEDUP_REMOVED lines=15> */
[----:B------:R-:W-:Y:S02]  /*3e70*/  UPRMT UR67, UR66, 0x5410, UR67 ;  /* 0x0000541042437896 */ /* 0x000fe40008000043 */
[----:B------:R-:W-:Y:S02]  /*3e80*/  UPRMT UR65, UR64, 0x5410, UR65 ;  /* 0x0000541040417896 */ /* 0x000fe40008000041 */
[----:B------:R-:W-:Y:S02]  /*3e90*/  UPRMT UR63, UR62, 0x5410, UR12 ;  /* 0x000054103e3f7896 */ /* 0x000fe4000800000c */
[----:B------:R-:W-:Y:S02]  /*3ea0*/  UPRMT UR57, UR56, 0x5410, UR4 ;  /* 0x0000541038397896 */ /* 0x000fe40008000004 */
[----:B------:R-:W-:-:S02]  /*3eb0*/  UPRMT UR55, UR9, 0x5410, UR54 ;  /* 0x0000541009377896 */ /* 0x000fc40008000036 */
[----:B------:R-:W-:Y:S02]  /*3ec0*/  UPRMT UR61, UR10, 0x5410, UR11 ;  /* 0x000054100a3d7896 */ /* 0x000fe4000800000b */
[----:B------:R-:W-:Y:S02]  /*3ed0*/  UPRMT UR59, UR5, 0x5410, UR6 ;  /* 0x00005410053b7896 */ /* 0x000fe40008000006 */
[----:B------:R-:W-:Y:S01]  /*3ee0*/  UPRMT UR53, UR7, 0x5410, UR8 ;  /* 0x0000541007357896 */ /* 0x000fe20008000008 */
[----:B------:R-:W-:Y:S01]  /*3ef0*/  UMOV UR66, URZ ;  /* 0x000000ff00427c82 */ /* 0x000fe20008000000 */
[----:B------:R-:W-:Y:S01]  /*3f00*/  UMOV UR64, URZ ;  /* 0x000000ff00407c82 */ /* 0x000fe20008000000 */
[----:B------:R-:W-:Y:S01]  /*3f10*/  UMOV UR62, URZ ;  /* 0x000000ff003e7c82 */ /* 0x000fe20008000000 */
[----:B------:R-:W-:Y:S01]  /*3f20*/  UMOV UR56, URZ ;  /* 0x000000ff00387c82 */ /* 0x000fe20008000000 */
[----:B------:R-:W-:-:S07]  /*3f30*/  UMOV UR54, URZ ;  /* 0x000000ff00367c82 */ /* 0x000fce0008000000 */
.L_x_69:
[----:B------:R-:W-:Y:S02]  /*3f40*/  LEA R0, R10, UR49, 0x3 ;  /* 0x000000310a007c11 */ /* 0x000fe4000f8e18ff */
[----:B------:R-:W-:Y:S02]  /*3f50*/  SHF.L.U32 R2, R9, 0x1f, RZ ;  /* 0x0000001f09027819 */ /* 0x000fe400000006ff */
[----:B------:R-:W-:Y:S01]  /*3f60*/  PLOP3.LUT P0, PT, PT, PT, UP3, 0x80, 0x8 ;  /* 0x000000000008781c */ /* 0x000fe20003f0f038 */
[----:B------:R-:W-:Y:S01]  /*3f70*/  VIADD R3, R0, 0x90 ;  /* 0x0000009000037836 */ /* 0x000fe20000000000 */
[----:B-1----:R-:W1:Y:S02]  /*3f80*/  SYNCS.PHASECHK.TRANS64.TRYWAIT P1, [R0+URZ+0x80], R2 ;  /* 0x00008002000075a7 */ /* 0x002e6400080211ff */
[----:B-1-3--:R-:W-:Y:S09]  /*3f90*/  @!P1 BRA `(.L_x_63) ;  /* 0x000000b000289947 */ /* 0x00aff20003800000 */
.L_x_204:
[----:B------:R-:W-:Y:S01]  /*3fa0*/  LEA R4, R10, UR49, 0x4 ;  /* 0x000000310a047c11 */ /* 0x000fe2000f8e20ff */
[----:B------:R-:W-:Y:S01]  /*3fb0*/  @UP3 ULEA UR4, UR46, UR49, 0x3 ;  /* 0x000000312e043291 */ /* 0x000fe2000f8e18ff */
[----:B------:R-:W-:Y:S02]  /*3fc0*/  R2UR UR5, R19 ;  /* 0x00000000130572ca */ /* 0x000fe400000e0000 */
[----:B------:R-:W-:Y:S02]  /*3fd0*/  PLOP3.LUT P2, PT, PT, PT, PT, 0x80, 0x8 ;  /* 0x000000000008781c */ /* 0x000fe40003f4f070 */
[----:B------:R-:W2:Y:S01]  /*3fe0*/  LDS.128 R4, [R4+0xf0] ;  /* 0x0000f00004047984 */ /* 0x000ea20000000c00 */
[----:B------:R-:W-:Y:S02]  /*3ff0*/  PRMT R3, RZ, 0x654, R3 ;  /* 0x00000654ff037816 */ /* 0x000fe40000000003 */
[----:B-1----:R-:W-:Y:S01]  /*4000*/  @P0 SHF.L.U32 R2, R8, 0x1f, RZ ;  /* 0x0000001f08020819 */ /* 0x002fe200000006ff */
[----:B------:R-:W-:Y:S01]  /*4010*/  @!PT LDS RZ, [RZ] ;  /* 0x00000000fffff984 */ /* 0x000fe20000000800 */
[----:B------:R-:W-:Y:S01]  /*4020*/  @!PT LDS RZ, [RZ] ;  /* 0x00000000fffff984 */ /* 0x000fe20000000800 */
[----:B------:R-:W-:Y:S01]  /*4030*/  @!PT LDS RZ, [RZ] ;  /* 0x00000000fffff984 */ /* 0x000fe20000000800 */
[----:B------:R-:W-:Y:S01]  /*4040*/  @!PT LDS RZ, [RZ] ;  /* 0x00000000fffff984 */ /* 0x000fe20000000800 */
[----:B------:R1:W-:Y:S06]  /*4050*/  MEMBAR.ALL.CTA ;  /* 0x0000000000007992 */ /* 0x0003ec0000008000 */
[----:B-1----:R-:W1:Y:S01]  /*4060*/  FENCE.VIEW.ASYNC.S ;  /* 0x00000000000073c6 */ /* 0x002e620000000000 */
[----:B------:R-:W-:Y:S01]  /*4070*/  SHF.L.U32 R0, R11, 0x1f, RZ ;  /* 0x0000001f0b007819 */ /* 0x000fe200000006ff */
[----:B------:R-:W-:-:S02]  /*4080*/  ULEA UR6, UR5, UR49, 0x3 ;  /* 0x0000003105067291 */ /* 0x000fc4000f8e18ff */
[----:B------:R-:W-:-:S04]  /*4090*/  ULEA UR44, UR5, UR45, 0x7 ;  /* 0x0000002d052c7291 */ /* 0x000fc8000f8e38ff */
[----:B------:R-:W-:Y:S01]  /*40a0*/  IMAD.U32 R13, RZ, RZ, UR6 ;  /* 0x00000006ff0d7e24 */ /* 0x000fe2000f8e00ff */
[----:B-1----:R1:W-:Y:S01]  /*40b0*/  SYNCS.ARRIVE.TRANS64.RED.A1T0 RZ, [R3+URZ], RZ ;  /* 0x000000ff03ff79a7 */ /* 0x0023e200081004ff */
[----:B------:R1:W3:Y:S01]  /*40c0*/  @P0 SYNCS.PHASECHK.TRANS64.TRYWAIT P2, [UR4], R2 ;  /* 0x00000002ff0005a7 */ /* 0x0002e20008041104 */
[----:B--2---:R-:W-:Y:S01]  /*40d0*/  LOP3.LUT P1, RZ, R6, 0x1, RZ, 0xc0, !PT ;  /* 0x0000000106ff7812 */ /* 0x004fe2000782c0ff */
[----:B------:R-:W2:Y:S02]  /*40e0*/  SYNCS.PHASECHK.TRANS64.TRYWAIT P0, [UR6+0xb0], R0 ;  /* 0x0000b000ff0075a7 */ /* 0x000ea40008001106 */
[----:B-123--:R-:W-:Y:S10]  /*40f0*/  @!P0 BRA `(.L_x_64) ;  /* 0x000000ac00e48947 */ /* 0x00eff40003800000 */
.L_x_206:
[----:B------:R-:W-:Y:S01]  /*4100*/  IADD3 R10, PT, PT, R10, 0x1, RZ ;  /* 0x000000010a0a7810 */ /* 0x000fe20007ffe0ff */
[----:B------:R-:W-:Y:S06]  /*4110*/  BRA.U !UP3, `(.L_x_65) ;  /* 0x000000050b707547 */ /* 0x000fec000b800000 */
[----:B------:R-:W-:Y:S01]  /*4120*/  R2UR UR48, R14 ;  /* 0x000000000e3072ca */ /* 0x000fe200000e0000 */
[----:B------:R-:W-:Y:S01]  /*4130*/  UMOV UR9, URZ ;  /* 0x000000ff00097c82 */ /* 0x000fe20008000000 */
[----:B------:R-:W-:Y:S01]  /*4140*/  R2UR UR47, R12 ;  /* 0x000000000c2f72ca */ /* 0x000fe200000e0000 */
[----:B------:R-:W-:-:S14]  /*4150*/  UMOV UR5, UR46 ;  /* 0x0000002e00057c82 */ /* 0x000fdc0008000000 */
.L_x_68:
[----:B------:R-:W-:Y:S02]  /*4160*/  UIADD3 UR48, UPT, UPT, UR48, 0x1, URZ ;  /* 0x0000000130307890 */ /* 0x000fe4000fffe0ff */
[----:B------:R-:W-:Y:S02]  /*4170*/  ULEA UR7, UR5, UR49, 0x3 ;  /* 0x0000003105077291 */ /* 0x000fe4000f8e18ff */
[----:B------:R-:W-:Y:S01]  /*4180*/  UISETP.NE.AND UP0, UPT, UR48, URZ, UPT ;  /* 0x000000ff3000728c */ /* 0x000fe2000bf05270 */
[----:B--23--:R-:W-:Y:S10]  /*4190*/  @P2 BRA `(.L_x_66) ;  /* 0x00000000000c2947 */ /* 0x00cff40003800000 */
[----:B-1----:R-:W-:Y:S04]  /*41a0*/  SHF.L.U32 R2, R8, 0x1f, RZ ;  /* 0x0000001f08027819 */ /* 0x002fe800000006ff */
[----:B------:R-:W1:Y:S02]  /*41b0*/  SYNCS.PHASECHK.TRANS64.TRYWAIT P0, [UR7], R2 ;  /* 0x00000002ff0075a7 */ /* 0x000e640008001107 */
[----:B-1----:R-:W-:Y:S05]  /*41c0*/  @!P0 BRA `(.L_x_67) ;  /* 0x000000ac00cc8947 */ /* 0x002fea0003800000 */
.L_x_66:
[----:B------:R-:W-:Y:S01]  /*41d0*/  UISETP.NE.AND UP1, UPT, UR47, 0x1, UPT ;  /* 0x000000012f00788c */ /* 0x000fe2000bf25270 */
[----:B------:R-:W-:Y:S01]  /*41e0*/  PLOP3.LUT P2, PT, PT, PT, PT, 0x80, 0x8 ;  /* 0x000000000008781c */ /* 0x000fe20003f4f070 */
[----:B------:R-:W-:Y:S01]  /*41f0*/  UIADD3 UR4, UPT, UPT, UR5, 0x1, URZ ;  /* 0x0000000105047890 */ /* 0x000fe2000fffe0ff */
[----:B------:R-:W-:Y:S01]  /*4200*/  R2UR UR10, R17 ;  /* 0x00000000110a72ca */ /* 0x000fe200000e0000 */
[----:B------:R-:W-:Y:S01]  /*4210*/  UIADD3 UR50, UPT, UPT, UR7, 0x18, URZ ;  /* 0x0000001807327890 */ /* 0x000fe2000fffe0ff */
[----:B------:R-:W-:Y:S01]  /*4220*/  R2UR UR8, R18 ;  /* 0x00000000120872ca */ /* 0x000fe200000e0000 */
[----:B------:R-:W-:Y:S01]  /*4230*/  UISETP.NE.AND UP2, UPT, UR4, 0x3, UPT ;  /* 0x000000030400788c */ /* 0x000fe2000bf45270 */
[----:B------:R-:W-:Y:S01]  /*4240*/  PLOP3.LUT P0, PT, PT, PT, UP1, 0x80, 0x8 ;  /* 0x000000000008781c */ /* 0x000fe20003f0f018 */
[----:B------:R-:W-:Y:S01]  /*4250*/  UIADD3 UR47, UPT, UPT, UR47, -0x1, URZ ;  /* 0xffffffff2f2f7890 */ /* 0x000fe2000fffe0ff */
[----:B------:R-:W-:Y:S01]  /*4260*/  R2UR UR14, R16 ;  /* 0x00000000100e72ca */ /* 0x000fe200000e0000 */
[----:B------:R-:W-:Y:S01]  /*4270*/  USEL UR6, URZ, 0x1, UP2 ;  /* 0x00000001ff067887 */ /* 0x000fe20009000000 */
[----:B------:R-:W-:Y:S01]  /*4280*/  R2UR UR12, R15 ;  /* 0x000000000f0c72ca */ /* 0x000fe200000e0000 */
[----:B------:R-:W-:Y:S01]  /*4290*/  USEL UR46, UR4, URZ, UP2 ;  /* 0x000000ff042e7287 */ /* 0x000fe20009000000 */
[----:B------:R-:W-:Y:S01]  /*42a0*/  UMOV UR11, 0x4008 ;  /* 0x00004008000b7882 */ /* 0x000fe20000000000 */
[----:B------:R-:W-:Y:S02]  /*42b0*/  UMOV UR43, 0x4008 ;  /* 0x00004008002b7882 */ /* 0x000fe40000000000 */
[----:B------:R-:W-:Y:S01]  /*42c0*/  @UP1 ULEA UR4, UR46, UR49, 0x3 ;  /* 0x000000312e041291 */ /* 0x000fe2000f8e18ff */
[----:B------:R-:W-:Y:S01]  /*42d0*/  LOP3.LUT R8, R8, UR6, RZ, 0x3c, !PT ;  /* 0x0000000608087c12 */ /* 0x000fe2000f8e3cff */
[----:B------:R-:W-:Y:S02]  /*42e0*/  ULEA UR10, UR5, UR10, 0x6 ;  /* 0x0000000a050a7291 */ /* 0x000fe4000f8e30ff */
[----:B------:R-:W-:Y:S01]  /*42f0*/  ULEA UR8, UR5, UR8, 0x6 ;  /* 0x0000000805087291 */ /* 0x000fe2000f8e30ff */
[----:B-1----:R-:W-:Y:S01]  /*4300*/  @P0 SHF.L.U32 R0, R8, 0x1f, RZ ;  /* 0x0000001f08000819 */ /* 0x002fe200000006ff */
[----:B------:R-:W-:Y:S02]  /*4310*/  UIADD3 UR42, UPT, UPT, UR10, 0x20, URZ ;  /* 0x000000200a2a7890 */ /* 0x000fe4000fffe0ff */
[----:B------:R-:W-:Y:S01]  /*4320*/  UISETP.NE.U32.AND UP1, UPT, UR9, URZ, UPT ;  /* 0x000000ff0900728c */ /* 0x000fe2000bf25070 */
[----:B------:R2:W3:Y:S01]  /*4330*/  @P0 SYNCS.PHASECHK.TRANS64.TRYWAIT P2, [UR4], R0 ;  /* 0x00000000ff0005a7 */ /* 0x0004e20008041104 */
[----:B------:R-:W-:Y:S01]  /*4340*/  UIADD3 UR40, UPT, UPT, UR8, 0x20, URZ ;  /* 0x0000002008287890 */ /* 0x000fe2000fffe0ff */
[----:B------:R1:W-:Y:S01]  /*4350*/  UTCCP.T.S.4x32dp128bit tmem[UR45+0x100], gdesc[UR10] ;  /* 0x0001000a2d0079e7 */ /* 0x0003e20009100000 */
[----:B------:R-:W-:Y:S02]  /*4360*/  ULEA UR6, UR5, UR14, 0xb ;  /* 0x0000000e05067291 */ /* 0x000fe4000f8e58ff */
[----:B------:R-:W-:Y:S01]  /*4370*/  ULEA UR4, UR5, UR12, 0xb ;  /* 0x0000000c05047291 */ /* 0x000fe2000f8e58ff */
[----:B------:R4:W-:Y:S01]  /*4380*/  UTCCP.T.S.4x32dp128bit tmem[UR45+0x104], gdesc[UR42] ;  /* 0x0001042a2d0079e7 */ /* 0x0009e20009100000 */
[----:B------:R-:W-:Y:S02]  /*4390*/  UIADD3 UR38, UPT, UPT, UR6, 0x2, URZ ;  /* 0x0000000206267890 */ /* 0x000fe4000fffe0ff */
        /* <DEDUP_REMOVED lines=8> */
[----:B------:R-:W-:Y:S01]  /*4420*/  UIADD3 UR20, UPT, UPT, UR4, 0x402, URZ ;  /* 0x0000040204147890 */ /* 0x000fe2000fffe0ff */
[----:B-1----:R-:W-:Y:S01]  /*4430*/  R2UR UR10, R23 ;  /* 0x00000000170a72ca */ /* 0x002fe200000e0000 */
[----:B------:R-:W-:Y:S01]  /*4440*/  UIADD3 UR18, UPT, UPT, UR6, 0x404, URZ ;  /* 0x0000040406127890 */ /* 0x000fe2000fffe0ff */
[----:B------:R-:W-:Y:S01]  /*4450*/  R2UR UR11, R22 ;  /* 0x00000000160b72ca */ /* 0x000fe200000e0000 */
[----:B------:R-:W-:Y:S01]  /*4460*/  UIADD3 UR16, UPT, UPT, UR4, 0x404, URZ ;  /* 0x0000040404107890 */ /* 0x000fe2000fffe0ff */
[----:B----4-:R-:W-:Y:S01]  /*4470*/  R2UR UR42, R21 ;  /* 0x00000000152a72ca */ /* 0x010fe200000e0000 */
[----:B------:R-:W-:Y:S01]  /*4480*/  UIADD3 UR14, UPT, UPT, UR6, 0x406, URZ ;  /* 0x00000406060e7890 */ /* 0x000fe2000fffe0ff */
[----:B------:R-:W-:Y:S01]  /*4490*/  R2UR UR43, R20 ;  /* 0x00000000142b72ca */ /* 0x000fe200000e0000 */
[----:B------:R-:W-:Y:S01]  /*44a0*/  UIADD3 UR12, UPT, UPT, UR4, 0x406, URZ ;  /* 0x00000406040c7890 */ /* 0x000fe2000fffe0ff */
[----:B------:R-:W-:Y:S01]  /*44b0*/  UMOV UR9, 0x4008 ;  /* 0x0000400800097882 */ /* 0x000fe20000000000 */
[----:B------:R-:W-:Y:S01]  /*44c0*/  UMOV UR41, 0x4008 ;  /* 0x0000400800297882 */ /* 0x000fe20000000000 */
[----:B------:R1:W-:Y:S01]  /*44d0*/  UTCCP.T.S.4x32dp128bit tmem[UR45+0x108], gdesc[UR8] ;  /* 0x000108082d0079e7 */ /* 0x0003e20009100000 */
[----:B------:R-:W-:Y:S01]  /*44e0*/  UTCCP.T.S.4x32dp128bit tmem[UR45+0x10c], gdesc[UR40] ;  /* 0x00010c282d0079e7 */ /* 0x000fe20009100000 */
[----:B------:R-:W-:Y:S01]  /*44f0*/  UMOV UR7, 0x40004040 ;  /* 0x4000404000077882 */ /* 0x000fe20000000000 */
        /* <DEDUP_REMOVED lines=15> */
[----:B-1----:R-:W-:Y:S02]  /*45f0*/  R2UR UR8, R25 ;  /* 0x00000000190872ca */ /* 0x002fe400000e0000 */
[----:B------:R-:W-:Y:S11]  /*4600*/  R2UR UR9, R24 ;  /* 0x00000000180972ca */ /* 0x000ff600000e0000 */
[----:B------:R-:W-:Y:S02]  /*4610*/  @!UPT UIADD3 URZ, UPT, UPT, URZ, URZ, URZ ;  /* 0x000000fffffff290 */ /* 0x000fe4000fffe0ff */
[----:B------:R1:W-:Y:S01]  /*4620*/  UTCQMMA gdesc[UR4], gdesc[UR6], tmem[UR44], tmem[UR66], idesc[UR67], tmem[UR8], UP1 ;  /* 0x0008420604007dea */ /* 0x0003e2000880032c */
[----:B------:R2:W-:Y:S01]  /*4630*/  UTCQMMA gdesc[UR36], gdesc[UR38], tmem[UR44], tmem[UR64], idesc[UR65], tmem[UR42], UPT ;  /* 0x002a402624007dea */ /* 0x0005e2000b80032c */
[----:B------:R2:W-:Y:S01]  /*4640*/  UTCQMMA gdesc[UR32], gdesc[UR34], tmem[UR44], tmem[UR62], idesc[UR63], tmem[UR76], UPT ;  /* 0x004c3e2220007dea */ /* 0x0005e2000b80032c */
[----:B------:R2:W-:Y:S01]  /*4650*/  UTCQMMA gdesc[UR28], gdesc[UR30], tmem[UR44], tmem[UR60], idesc[UR61], tmem[UR74], UPT ;  /* 0x004a3c1e1c007dea */ /* 0x0005e2000b80032c */
[----:B------:R2:W-:Y:S01]  /*4660*/  UTCQMMA gdesc[UR24], gdesc[UR26], tmem[UR44], tmem[UR58], idesc[UR59], tmem[UR10], UPT ;  /* 0x000a3a1a18007dea */ /* 0x0005e2000b80032c */
[----:B------:R2:W-:Y:S01]  /*4670*/  UTCQMMA gdesc[UR20], gdesc[UR22], tmem[UR44], tmem[UR56], idesc[UR57], tmem[UR72], UPT ;  /* 0x0048381614007dea */ /* 0x0005e2000b80032c */
[----:B------:R2:W-:Y:S01]  /*4680*/  UTCQMMA gdesc[UR16], gdesc[UR18], tmem[UR44], tmem[UR54], idesc[UR55], tmem[UR70], UPT ;  /* 0x0046361210007dea */ /* 0x0005e2000b80032c */
[----:B------:R2:W-:Y:S01]  /*4690*/  UTCQMMA gdesc[UR12], gdesc[UR14], tmem[UR44], tmem[UR52], idesc[UR53], tmem[UR68], UPT ;  /* 0x0044340e0c007dea */ /* 0x0005e2000b80032c */
[----:B------:R2:W-:Y:S01]  /*46a0*/  UTCBAR.MULTICAST [UR50], URZ, UR51 ;  /* 0x000000ff320073e9 */ /* 0x0005e20008000833 */
[----:B-1----:R-:W-:Y:S01]  /*46b0*/  UMOV UR9, 0x1 ;  /* 0x0000000100097882 */ /* 0x002fe20000000000 */
[----:B------:R-:W-:Y:S01]  /*46c0*/  UMOV UR5, UR46 ;  /* 0x0000002e00057c82 */ /* 0x000fe20008000000 */
[----:B------:R-:W-:Y:S05]  /*46d0*/  BRA.U UP0, `(.L_x_68) ;  /* 0xfffffff900a07547 */ /* 0x000fea000b83ffff */
.L_x_65:
[----:B------:R-:W-:Y:S02]  /*46e0*/  R2UR UR4, R19 ;  /* 0x00000000130472ca */ /* 0x000fe400000e0000 */
[----:B------:R-:W-:Y:S02]  /*46f0*/  R2UR UR5, R13 ;  /* 0x000000000d0572ca */ /* 0x000fe400000e0000 */
[----:B------:R-:W-:-:S04]  /*4700*/  ISETP.NE.AND P0, PT, R10, 0x2, PT ;  /* 0x000000020a00780c */ /* 0x000fc80003f05270 */
[----:B-12---:R-:W-:Y:S02]  /*4710*/  SEL R0, RZ, 0x1, P0 ;  /* 0x00000001ff007807 */ /* 0x006fe40000000000 */
[----:B------:R-:W-:Y:S02]  /*4720*/  SEL R10, R10, RZ, P0 ;  /* 0x000000ff0a0a7207 */ /* 0x000fe40000000000 */
[----:B------:R-:W-:Y:S01]  /*4730*/  LOP3.LUT R9, R9, R0, RZ, 0x3c, !PT ;  /* 0x0000000009097212 */ /* 0x000fe200078e3cff */
[----:B------:R-:W-:Y:S02]  /*4740*/  UIADD3 UR4, UPT, UPT, UR4, 0x1, URZ ;  /* 0x0000000104047890 */ /* 0x000fe4000fffe0ff */
[----:B------:R-:W-:Y:S02]  /*4750*/  UIADD3 UR5, UPT, UPT, UR5, 0xa0, URZ ;  /* 0x000000a005057890 */ /* 0x000fe4000fffe0ff */
[----:B------:R-:W-:-:S04]  /*4760*/  UISETP.NE.AND UP0, UPT, UR4, 0x2, UPT ;  /* 0x000000020400788c */ /* 0x000fc8000bf05270 */
[----:B------:R-:W-:Y:S02]  /*4770*/  USEL UR6, URZ, 0x1, UP0 ;  /* 0x00000001ff067887 */ /* 0x000fe40008000000 */
[----:B------:R-:W-:Y:S01]  /*4780*/  USEL UR4, UR4, URZ, UP0 ;  /* 0x000000ff04047287 */ /* 0x000fe20008000000 */
[----:B------:R1:W-:Y:S03]  /*4790*/  UTCBAR [UR5], URZ ;  /* 0x000000ff050073e9 */ /* 0x0003e600080000ff */
[----:B------:R-:W-:Y:S02]  /*47a0*/  LOP3.LUT R11, R11, UR6, RZ, 0x3c, !PT ;  /* 0x000000060b0b7c12 */ /* 0x000fe4000f8e3cff */
[----:B------:R-:W-:Y:S01]  /*47b0*/  IMAD.U32 R19, RZ, RZ, UR4 ;  /* 0x00000004ff137e24 */ /* 0x000fe2000f8e00ff */
[----:B------:R-:W-:Y:S06]  /*47c0*/  @P1 BRA `(.L_x_69) ;  /* 0xfffffff400dc1947 */ /* 0x000fec000383ffff */
[----:B------:R-:W2:Y:S01]  /*47d0*/  S2UR UR7, SR_CgaCtaId ;  /* 0x00000000000779c3 */ /* 0x000ea20000008800 */
[----:B-1----:R-:W-:Y:S02]  /*47e0*/  R2UR UR5, R19 ;  /* 0x00000000130572ca */ /* 0x002fe400000e0000 */
[----:B------:R-:W-:Y:S01]  /*47f0*/  ELECT P0, URZ, PT ;  /* 0x0000000000ff782f */ /* 0x000fe20003800000 */
[----:B------:R-:W-:Y:S01]  /*4800*/  IMAD.MOV.U32 R0, RZ, RZ, 0x1 ;  /* 0x00000001ff007424 */ /* 0x000fe200078e00ff */
[----:B------:R-:W-:Y:S01]  /*4810*/  UIADD3 UR49, UPT, UPT, UR49, 0xb0, URZ ;  /* 0x000000b031317890 */ /* 0x000fe2000fffe0ff */
[----:B------:R-:W-:Y:S01]  /*4820*/  SHF.L.U32 R2, R11, 0x1f, RZ ;  /* 0x0000001f0b027819 */ /* 0x000fe200000006ff */
[----:B------:R-:W-:Y:S01]  /*4830*/  UMOV UR4, 0x40 ;  /* 0x0000004000047882 */ /* 0x000fe20000000000 */
[----:B------:R-:W-:Y:S01]  /*4840*/  UVIRTCOUNT.DEALLOC.SMPOOL 0x80 ;  /* 0x000000800000784c */ /* 0x000fe20000000000 */
[----:B--2---:R-:W-:-:S05]  /*4850*/  ULEA UR7, UR7, UR4, 0x18 ;  /* 0x0000000407077291 */ /* 0x004fca000f8ec0ff */
[----:B------:R-:W-:-:S04]  /*4860*/  ULEA UR4, UR5, UR49, 0x3 ;  /* 0x0000003105047291 */ /* 0x000fc8000f8e18ff */
[----:B------:R1:W-:Y:S05]  /*4870*/  @P0 STS.U8 [UR7+0x1c], R0 ;  /* 0x00001c00ff000988 */ /* 0x0003ea0008000007 */
[----:B------:R-:W2:Y:S02]  /*4880*/  SYNCS.PHASECHK.TRANS64.TRYWAIT P0, [UR4], R2 ;  /* 0x00000002ff0075a7 */ /* 0x000ea40008001104 */
[----:B-12---:R-:W-:Y:S05]  /*4890*/  @!P0 BRA `(.L_x_70) ;  /* 0x000000a800308947 */ /* 0x006fea0003800000 */
.L_x_209:
[----:B------:R-:W-:-:S13]  /*48a0*/  R2UR UR4, R19 ;  /* 0x00000000130472ca */ /* 0x000fda00000e0000 */
[----:B------:R-:W-:-:S04]  /*48b0*/  UIADD3 UR4, UPT, UPT, UR4, 0x1, URZ ;  /* 0x0000000104047890 */ /* 0x000fc8000fffe0ff */
[----:B------:R-:W-:-:S04]  /*48c0*/  UISETP.NE.AND UP0, UPT, UR4, 0x2, UPT ;  /* 0x000000020400788c */ /* 0x000fc8000bf05270 */
[----:B------:R-:W-:Y:S02]  /*48d0*/  USEL UR5, URZ, 0x1, UP0 ;  /* 0x00000001ff057887 */ /* 0x000fe40008000000 */
[----:B------:R-:W-:-:S04]  /*48e0*/  USEL UR4, UR4, URZ, UP0 ;  /* 0x000000ff04047287 */ /* 0x000fc80008000000 */
[----:B------:R-:W-:Y:S01]  /*48f0*/  ULEA UR4, UR4, UR49, 0x3 ;  /* 0x0000003104047291 */ /* 0x000fe2000f8e18ff */
[----:B-1----:R-:W-:-:S04]  /*4900*/  LOP3.LUT R2, R11, UR5, RZ, 0x3c, !PT ;  /* 0x000000050b027c12 */ /* 0x002fc8000f8e3cff */
[----:B------:R-:W-:-:S04]  /*4910*/  SHF.L.U32 R2, R2, 0x1f, RZ ;  /* 0x0000001f02027819 */ /* 0x000fc800000006ff */
[----:B------:R-:W1:Y:S02]  /*4920*/  SYNCS.PHASECHK.TRANS64.TRYWAIT P0, [UR4], R2 ;  /* 0x00000002ff0075a7 */ /* 0x000e640008001104 */
[----:B-1----:R-:W-:Y:S05]  /*4930*/  @!P0 BRA `(.L_x_71) ;  /* 0x000000a800208947 */ /* 0x002fea0003800000 */
.L_x_211:
[----:B------:R-:W-:Y:S01]  /*4940*/  NOP ;  /* 0x0000000000007918 */ /* 0x000fe20000000000 */
[----:B-1----:R-:W1:Y:S01]  /*4950*/  LDS R0, [UR7+0x14] ;  /* 0x00001407ff007984 */ /* 0x002e620008000800 */
[----:B------:R-:W-:Y:S01]  /*4960*/  ULOP3.LUT UR4, UR45, 0xffff, URZ, 0xc0, !UPT ;  /* 0x0000ffff2d047892 */ /* 0x000fe2000f8ec0ff */
[----:B------:R-:W-:Y:S01]  /*4970*/  UMOV UR5, 0xffff ;  /* 0x0000ffff00057882 */ /* 0x000fe20000000000 */
[----:B------:R-:W-:Y:S02]  /*4980*/  UMOV UR6, 0x1 ;  /* 0x0000000100067882 */ /* 0x000fe40000000000 */
[----:B------:R-:W-:-:S04]  /*4990*/  USHF.R.U32.HI UR4, URZ, 0x5, UR4 ;  /* 0x00000005ff047899 */ /* 0x000fc80008011604 */
[----:B------:R-:W-:Y:S02]  /*49a0*/  USHF.L.U32 UR5, UR5, UR4, URZ ;  /* 0x0000000405057299 */ /* 0x000fe400080006ff */
[----:B------:R-:W-:-:S04]  /*49b0*/  USHF.L.U32 UR4, UR6, UR4, URZ ;  /* 0x0000000406047299 */ /* 0x000fc800080006ff */
[----:B-1----:R-:W-:-:S04]  /*49c0*/  LOP3.LUT R0, R0, UR5, RZ, 0xc0, !PT ;  /* 0x0000000500007c12 */ /* 0x002fc8000f8ec0ff */
[----:B------:R-:W-:-:S13]  /*49d0*/  ISETP.NE.AND P0, PT, R0, UR5, PT ;  /* 0x0000000500007c0c */ /* 0x000fda000bf05270 */
[----:B------:R-:W-:Y:S05]  /*49e0*/  @P0 BRA `(.L_x_72) ;  /* 0x0000000000580947 */ /* 0x000fea0003800000 */
[----:B------:R-:W1:Y:S02]  /*49f0*/  LDS R0, [UR7+0x18] ;  /* 0x00001807ff007984 */ /* 0x000e640008000800 */
[----:B-1----:R-:W-:-:S04]  /*4a00*/  LOP3.LUT R0, R0, UR4, RZ, 0xc0, !PT ;  /* 0x0000000400007c12 */ /* 0x002fc8000f8ec0ff */
[----:B------:R-:W-:-:S13]  /*4a10*/  ISETP.NE.AND P0, PT, R0, UR4, PT ;  /* 0x0000000400007c0c */ /* 0x000fda000bf05270 */
[----:B------:R-:W-:Y:S05]  /*4a20*/  @P0 BRA `(.L_x_73) ;  /* 0x00000000003c0947 */ /* 0x000fea0003800000 */
[----:B------:R-:W1:Y:S01]  /*4a30*/  S2R R2, SR_LANEID ;  /* 0x0000000000027919 */ /* 0x000e620000000000 */
[----:B------:R-:W-:-:S06]  /*4a40*/  ULOP3.LUT UR5, URZ, UR5, URZ, 0x33, !UPT ;  /* 0x00000005ff057292 */ /* 0x000fcc000f8e33ff */
[----:B------:R-:W-:-:S04]  /*4a50*/  IMAD.U32 R0, RZ, RZ, UR5 ;  /* 0x00000005ff007e24 */ /* 0x000fc8000f8e00ff */
[----:B------:R2:W4:Y:S02]  /*4a60*/  REDUX UR8, R0 ;  /* 0x00000000000873c4 */ /* 0x0005240000000000 */
[----:B------:R1:W-:Y:S01]  /*4a70*/  UTCATOMSWS.AND URZ, UR5 ;  /* 0x0000000500ff79e3 */ /* 0x0003e20008000000 */
[----:B--2---:R-:W-:Y:S01]  /*4a80*/  LOP3.LUT R0, RZ, UR4, RZ, 0x33, !PT ;  /* 0x00000004ff007c12 */ /* 0x004fe2000f8e33ff */
[----:B------:R-:W-:Y:S02]  /*4a90*/  VOTEU.ANY UR4, UPT, PT ;  /* 0x0000000000047886 */ /* 0x000fe400038e0100 */
[----:B------:R-:W-:Y:S02]  /*4aa0*/  UFLO.U32 UR4, UR4 ;  /* 0x00000004000472bd */ /* 0x000fe400080e0000 */
[----:B------:R-:W2:Y:S04]  /*4ab0*/  REDUX UR6, R0 ;  /* 0x00000000000673c4 */ /* 0x000ea80000000000 */
[----:B-1----:R-:W-:-:S02]  /*4ac0*/  ISETP.EQ.U32.AND P0, PT, R2, UR4, PT ;  /* 0x0000000402007c0c */ /* 0x002fc4000bf02070 */
[----:B----4-:R-:W-:-:S11]  /*4ad0*/  MOV R2, UR8 ;  /* 0x0000000800027c02 */ /* 0x010fd60008000f00 */
[----:B------:R1:W-:Y:S01]  /*4ae0*/  @P0 ATOMS.AND RZ, [UR7+0x14], R2 ;  /* 0x00001402ffff098c */ /* 0x0003e2000a800007 */
[----:B--2---:R-:W-:-:S05]  /*4af0*/  IMAD.U32 R0, RZ, RZ, UR6 ;  /* 0x00000006ff007e24 */ /* 0x004fca000f8e00ff */
[----:B------:R1:W-:Y:S01]  /*4b00*/  @P0 ATOMS.AND RZ, [UR7+0x18], R0 ;  /* 0x00001800ffff098c */ /* 0x0003e2000a800007 */
[----:B------:R-:W-:Y:S05]  /*4b10*/  BRA `(.L_x_74) ;  /* 0x0000000000147947 */ /* 0x000fea0003800000 */
.L_x_73:
[----:B------:R-:W-:Y:S02]  /*4b20*/  MOV R2, 0x4b40 ;  /* 0x00004b4000027802 */ /* 0x000fe40000000f00 */
[----:B---3-5:R-:W-:Y:S05]  /*4b30*/  CALL.REL.NOINC `($__internal_0_$__cuda_sm10x_tcgen05_guardrail_trap_col_being_dealloced_not_returned_by_alloc) ;  /* 0x000000ac00b87944 */ /* 0x028fea0003c00000 */
[----:B------:R-:W-:Y:S05]  /*4b40*/  BRA `(.L_x_74) ;  /* 0x0000000000087947 */ /* 0x000fea0003800000 */
.L_x_72:
[----:B------:R-:W-:Y:S02]  /*4b50*/  MOV R2, 0x4b70 ;  /* 0x00004b7000027802 */ /* 0x000fe40000000f00 */
[----:B---3-5:R-:W-:Y:S05]  /*4b60*/  CALL.REL.NOINC `($__internal_2_$__cuda_sm10x_tcgen05_guardrail_trap_unallocated_columns_being_dealloced) ;  /* 0x000000ac00c47944 */ /* 0x028fea0003c00000 */
.L_x_74:
[----:B------:R-:W-:Y:S01]  /*4b70*/  NOP ;  /* 0x0000000000007918 */ /* 0x000fe20000000000 */
[----:B------:R-:W-:Y:S05]  /*4b80*/  EXIT ;  /* 0x000000000000794d */ /* 0x000fea0003800000 */
.L_x_58:
[----:B------:R-:W-:-:S09]  /*4b90*/  UISETP.NE.OR UP5, UPT, UR21, 0x3, !UP5 ;  /* 0x000000031500788c */ /* 0x000fd2000efa5670 */
[----:B------:R-:W-:Y:S05]  /*4ba0*/  BRA.U UP5, `(.L_x_75) ;  /* 0x0000001905447547 */ /* 0x000fea000b800000 */
[----:B------:R-:W2:Y:S01]  /*4bb0*/  LDC R0, c[0x0][0xf30] ;  /* 0x0003cc00ff007b82 */ /* 0x000ea20000000800 */
[----:B------:R-:W-:Y:S01]  /*4bc0*/  UMOV UR4, 0x400 ;  /* 0x0000040000047882 */ /* 0x000fe20000000000 */
[----:B------:R-:W-:Y:S01]  /*4bd0*/  CS2R R30, SRZ ;  /* 0x00000000001e7805 */ /* 0x000fe2000001ff00 */
[----:B------:R-:W-:Y:S01]  /*4be0*/  ULEA UR4, UR61, UR4, 0x18 ;  /* 0x000000043d047291 */ /* 0x000fe2000f8ec0ff */
[----:B------:R-:W-:Y:S01]  /*4bf0*/  IMAD.MOV.U32 R27, RZ, RZ, 0x1000 ;  /* 0x00001000ff1b7424 */ /* 0x000fe200078e00ff */
[----:B------:R-:W-:Y:S02]  /*4c00*/  UPLOP3.LUT UP0, UPT, UPT, UPT, UPT, 0x40, 0x4 ;  /* 0x000000000004789c */ /* 0x000fe40003f0e870 */
[----:B------:R-:W-:Y:S01]  /*4c10*/  UIADD3 UR49, UPT, UPT, UR4, 0x30, URZ ;  /* 0x0000003004317890 */ /* 0x000fe2000fffe0ff */
[----:B------:R-:W3:Y:S01]  /*4c20*/  LDC R26, c[0x0][0x370] ;  /* 0x0000dc00ff1a7b82 */ /* 0x000ee20000000800 */
[----:B------:R-:W-:Y:S02]  /*4c30*/  UIADD3 UR41, UPT, UPT, UR4, 0x38, URZ ;  /* 0x0000003804297890 */ /* 0x000fe4000fffe0ff */
[----:B------:R-:W-:-:S02]  /*4c40*/  UIADD3 UR33, UPT, UPT, UR4, 0x40, URZ ;  /* 0x0000004004217890 */ /* 0x000fc4000fffe0ff */
[----:B------:R-:W-:-:S03]  /*4c50*/  UIADD3 UR25, UPT, UPT, UR4, 0x48, URZ ;  /* 0x0000004804197890 */ /* 0x000fc6000fffe0ff */
[----:B------:R-:W4:Y:S08]  /*4c60*/  LDC R3, c[0x0][0xf0c] ;  /* 0x0003c300ff037b82 */ /* 0x000f300000000800 */
[----:B------:R-:W1:Y:S01]  /*4c70*/  LDC R24, c[0x0][0xf20] ;  /* 0x0003c800ff187b82 */ /* 0x000e620000000800 */
[----:B--2---:R-:W-:-:S07]  /*4c80*/  ISETP.NE.AND P1, PT, R0, 0x1, PT ;  /* 0x000000010000780c */ /* 0x004fce0003f25270 */
[----:B------:R-:W2:Y:S08]  /*4c90*/  LDC.64 R32, c[0x0][0x348] ;  /* 0x0000d200ff207b82 */ /* 0x000eb00000000a00 */
[----:B------:R-:W1:Y:S08]  /*4ca0*/  LDC.64 R14, c[0x0][0xc88] ;  /* 0x00032200ff0e7b82 */ /* 0x000e700000000a00 */
[----:B------:R-:W1:Y:S08]  /*4cb0*/  LDC.64 R18, c[0x0][0xf10] ;  /* 0x0003c400ff127b82 */ /* 0x000e700000000a00 */
[----:B------:R-:W1:Y:S08]  /*4cc0*/  LDC.64 R6, c[0x0][0xf18] ;  /* 0x0003c600ff067b82 */ /* 0x000e700000000a00 */
[----:B------:R-:W1:Y:S08]  /*4cd0*/  LDC.64 R4, c[0x0][0xf28] ;  /* 0x0003ca00ff047b82 */ /* 0x000e700000000a00 */
[----:B------:R-:W1:Y:S08]  /*4ce0*/  LDC.64 R16, c[0x0][0xc90] ;  /* 0x00032400ff107b82 */ /* 0x000e700000000a00 */
[----:B--234-:R-:W1:Y:S02]  /*4cf0*/  LDC R25, c[0x0][0x374] ;  /* 0x0000dd00ff197b82 */ /* 0x01ce640000000800 */
.L_x_90:
[C---:B------:R-:W-:Y:S02]  /*4d00*/  LEA R0, R31.reuse, UR4, 0x3 ;  /* 0x000000041f007c11 */ /* 0x040fe4000f8e18ff */
[----:B------:R-:W-:Y:S02]  /*4d10*/  SHF.L.U32 R2, R30, 0x1f, RZ ;  /* 0x0000001f1e027819 */ /* 0x000fe400000006ff */
[----:B------:R-:W-:Y:S02]  /*4d20*/  LEA R20, R31, UR4, 0x4 ;  /* 0x000000041f147c11 */ /* 0x000fe4000f8e20ff */
[----:B------:R-:W2:Y:S02]  /*4d30*/  SYNCS.PHASECHK.TRANS64.TRYWAIT P0, [R0+URZ+0x80], R2 ;  /* 0x00008002000075a7 */ /* 0x000ea400080011ff */
[----:B--23--:R-:W-:Y:S05]  /*4d40*/  @!P0 BRA `(.L_x_76) ;  /* 0x000000a400348947 */ /* 0x00cfea0003800000 */
.L_x_212:
[----:B------:R-:W-:Y:S01]  /*4d50*/  ISETP.GE.AND P0, PT, R43, 0x1, PT ;  /* 0x000000012b00780c */ /* 0x000fe20003f06270 */
[----:B------:R-:W3:Y:S01]  /*4d60*/  LDS.128 R20, [R20+0xf0] ;  /* 0x0000f00014147984 */ /* 0x000ee20000000c00 */
[----:B-1----:R-:W-:Y:S01]  /*4d70*/  ISETP.NE.U32.AND P5, PT, R16, RZ, PT ;  /* 0x000000ff1000720c */ /* 0x002fe20003fa5070 */
[----:B--2---:R-:W-:Y:S01]  /*4d80*/  VIADD R0, R0, 0x90 ;  /* 0x0000009000007836 */ /* 0x004fe20000000000 */
[----:B------:R-:W-:Y:S01]  /*4d90*/  ISETP.NE.U32.AND P4, PT, R16, RZ, PT ;  /* 0x000000ff1000720c */ /* 0x000fe20003f85070 */
[----:B------:R-:W-:Y:S01]  /*4da0*/  IMAD.MOV.U32 R28, RZ, RZ, 0x1 ;  /* 0x00000001ff1c7424 */ /* 0x000fe200078e00ff */
[C---:B------:R-:W-:Y:S01]  /*4db0*/  ISETP.NE.AND.EX P5, PT, R17.reuse, RZ, PT, P5 ;  /* 0x000000ff1100720c */ /* 0x040fe20003fa5350 */
[----:B------:R-:W-:Y:S01]  /*4dc0*/  USHF.L.U32 UR50, UR12, 0x7, URZ ;  /* 0x000000070c327899 */ /* 0x000fe200080006ff */
[----:B------:R-:W-:Y:S01]  /*4dd0*/  PRMT R0, RZ, 0x654, R0 ;  /* 0x00000654ff007816 */ /* 0x000fe20000000000 */
[----:B------:R-:W-:Y:S01]  /*4de0*/  @!PT LDS RZ, [RZ] ;  /* 0x00000000fffff984 */ /* 0x000fe20000000800 */
[----:B------:R-:W-:Y:S01]  /*4df0*/  @!PT LDS RZ, [RZ] ;  /* 0x00000000fffff984 */ /* 0x000fe20000000800 */
[----:B------:R-:W-:Y:S01]  /*4e00*/  @!PT LDS RZ, [RZ] ;  /* 0x00000000fffff984 */ /* 0x000fe20000000800 */
[----:B------:R-:W-:Y:S01]  /*4e10*/  @!PT LDS RZ, [RZ] ;  /* 0x00000000fffff984 */ /* 0x000fe20000000800 */
[----:B------:R1:W-:Y:S06]  /*4e20*/  MEMBAR.ALL.CTA ;  /* 0x0000000000007992 */ /* 0x0003ec0000008000 */
[----:B-1----:R-:W1:Y:S01]  /*4e30*/  FENCE.VIEW.ASYNC.S ;  /* 0x00000000000073c6 */ /* 0x002e620000000000 */
[----:B------:R-:W-:Y:S01]  /*4e40*/  ISETP.NE.AND.EX P4, PT, R17, RZ, PT, P4 ;  /* 0x000000ff1100720c */ /* 0x000fe20003f85340 */
[----:B------:R-:W-:Y:S01]  /*4e50*/  USHF.L.U32 UR51, UR20, 0x7, URZ ;  /* 0x0000000714337899 */ /* 0x000fe200080006ff */
[----:B------:R-:W-:Y:S01]  /*4e60*/  SHF.L.U32 R28, R28, 0x1f, RZ ;  /* 0x0000001f1c1c7819 */ /* 0x000fe200000006ff */
[----:B-1----:R1:W-:Y:S01]  /*4e70*/  SYNCS.ARRIVE.TRANS64.RED.A1T0 RZ, [R0+URZ], RZ ;  /* 0x000000ff00ff79a7 */ /* 0x0023e200081004ff */
[----:B---3--:R-:W-:Y:S11]  /*4e80*/  LOP3.LUT P3, RZ, R22, 0x1, RZ, 0xc0, !PT ;  /* 0x0000000116ff7812 */ /* 0x008ff6000786c0ff */
[----:B------:R-:W-:Y:S02]  /*4e90*/  @!UPT UIADD3 URZ, UPT, UPT, URZ, URZ, URZ ;  /* 0x000000fffffff290 */ /* 0x000fe4000fffe0ff */
[----:B------:R-:W-:Y:S02]  /*4ea0*/  @P3 MOV R11, R20 ;  /* 0x00000014000b3202 */ /* 0x000fe40000000f00 */
[----:B------:R-:W-:Y:S01]  /*4eb0*/  @P3 LOP3.LUT R10, R21, 0xffff, RZ, 0xc0, !PT ;  /* 0x0000ffff150a3812 */ /* 0x000fe200078ec0ff */
[----:B-1----:R-:W-:Y:S06]  /*4ec0*/  @!P0 BRA `(.L_x_77) ;  /* 0x0000000000a48947 */ /* 0x002fec0003800000 */
[-C--:B------:R-:W-:Y:S01]  /*4ed0*/  IMAD.HI.U32 R0, R25, R7.reuse, RZ ;  /* 0x0000000719007227 */ /* 0x080fe200078e00ff */
[----:B------:R-:W-:Y:S02]  /*4ee0*/  ISETP.NE.AND P0, PT, R6, 0x1, PT ;  /* 0x000000010600780c */ /* 0x000fe40003f05270 */
[----:B------:R-:W-:Y:S01]  /*4ef0*/  ISETP.NE.AND P2, PT, R43, 0x1, PT ;  /* 0x000000012b00780c */ /* 0x000fe20003f45270 */
[----:B------:R-:W-:Y:S01]  /*4f00*/  IMAD.HI.U32 R9, R26, R18, RZ ;  /* 0x000000121a097227 */ /* 0x000fe200078e00ff */
[----:B------:R-:W-:Y:S02]  /*4f10*/  SHF.R.U32.HI R0, RZ, R24, R0 ;  /* 0x00000018ff007219 */ /* 0x000fe40000011600 */
[----:B------:R-:W-:Y:S01]  /*4f20*/  ISETP.NE.AND P6, PT, R3, 0x1, PT ;  /* 0x000000010300780c */ /* 0x000fe20003fc5270 */
[----:B------:R-:W-:Y:S01]  /*4f30*/  IMAD.HI.U32 R13, R10, R7, RZ ;  /* 0x000000070a0d7227 */ /* 0x000fe200078e00ff */
[----:B------:R-:W-:Y:S02]  /*4f40*/  SHF.R.U32.HI R9, RZ, R19, R9 ;  /* 0x00000013ff097219 */ /* 0x000fe40000011609 */
[----:B------:R-:W-:Y:S01]  /*4f50*/  SEL R0, R25, R0, !P0 ;  /* 0x0000000019007207 */ /* 0x000fe20004000000 */
[----:B------:R-:W-:Y:S01]  /*4f60*/  IMAD.HI.U32 R12, R11, R18, RZ ;  /* 0x000000120b0c7227 */ /* 0x000fe200078e00ff */
[----:B------:R-:W-:Y:S03]  /*4f70*/  SEL R9, R26, R9, !P6 ;  /* 0x000000091a097207 */ /* 0x000fe60007000000 */
[-C--:B------:R-:W-:Y:S01]  /*4f80*/  IMAD.HI.U32 R8, R0, R4.reuse, RZ ;  /* 0x0000000400087227 */ /* 0x080fe200078e00ff */
[----:B------:R-:W-:Y:S03]  /*4f90*/  SHF.R.U32.HI R12, RZ, R19, R12 ;  /* 0x00000013ff0c7219 */ /* 0x000fe6000001160c */
[----:B------:R-:W-:Y:S01]  /*4fa0*/  IMAD.HI.U32 R2, R9, R4, RZ ;  /* 0x0000000409027227 */ /* 0x000fe200078e00ff */
[-C--:B------:R-:W-:Y:S02]  /*4fb0*/  @P2 SHF.R.U32.HI R0, RZ, R5.reuse, R8 ;  /* 0x00000005ff002219 */ /* 0x080fe40000011608 */
[----:B------:R-:W-:Y:S02]  /*4fc0*/  SHF.R.U32.HI R8, RZ, R24, R13 ;  /* 0x00000018ff087219 */ /* 0x000fe4000001160d */
[----:B------:R-:W-:Y:S01]  /*4fd0*/  @P2 SHF.R.U32.HI R9, RZ, R5, R2 ;  /* 0x00000005ff092219 */ /* 0x000fe20000011602 */
[----:B------:R-:W-:Y:S01]  /*4fe0*/  IMAD R0, R43, R0, RZ ;  /* 0x000000002b007224 */ /* 0x000fe200078e02ff */
[----:B------:R-:W-:Y:S02]  /*4ff0*/  SEL R8, R10, R8, !P0 ;  /* 0x000000080a087207 */ /* 0x000fe40004000000 */
[----:B------:R-:W-:Y:S01]  /*5000*/  SEL R2, R11, R12, !P6 ;  /* 0x0000000c0b027207 */ /* 0x000fe20007000000 */
[C---:B------:R-:W-:Y:S01]  /*5010*/  IMAD R12, R43.reuse, R9, RZ ;  /* 0x000000092b0c7224 */ /* 0x040fe200078e02ff */
[C---:B------:R-:W-:Y:S01]  /*5020*/  ISETP.GE.AND P0, PT, R8.reuse, R0, PT ;  /* 0x000000000800720c */ /* 0x040fe20003f06270 */
[----:B------:R-:W-:Y:S03]  /*5030*/  IMAD.HI.U32 R0, R8, R4, RZ ;  /* 0x0000000408007227 */ /* 0x000fe600078e00ff */
[----:B------:R-:W-:Y:S02]  /*5040*/  ISETP.GE.OR P0, PT, R2, R12, P0 ;  /* 0x0000000c0200720c */ /* 0x000fe40000706670 */
[-C--:B------:R-:W-:Y:S04]  /*5050*/  SHF.R.U32.HI R0, RZ, R5.reuse, R0 ;  /* 0x00000005ff007219 */ /* 0x080fe80000011600 */
[----:B------:R-:W-:Y:S05]  /*5060*/  SEL R13, R8, R0, !P2 ;  /* 0x00000000080d7207 */ /* 0x000fea0005000000 */
[----:B------:R-:W-:Y:S02]  /*5070*/  IMAD.MOV R12, RZ, RZ, -R13 ;  /* 0x000000ffff0c7224 */ /* 0x000fe400078e0a0d */
[C---:B------:R-:W-:Y:S04]  /*5080*/  @!P0 IMAD.HI.U32 R0, R2.reuse, R4, RZ ;  /* 0x0000000402008227 */ /* 0x040fe800078e00ff */
[----:B------:R-:W-:Y:S01]  /*5090*/  IMAD R12, R43, R12, R8 ;  /* 0x0000000c2b0c7224 */ /* 0x000fe200078e0208 */
[----:B------:R-:W-:Y:S04]  /*50a0*/  @!P0 SHF.R.U32.HI R0, RZ, R5, R0 ;  /* 0x00000005ff008219 */ /* 0x000fe80000011600 */
[----:B------:R-:W-:Y:S04]  /*50b0*/  @!P0 SEL R0, R2, R0, !P2 ;  /* 0x0000000002008207 */ /* 0x000fe80005000000 */
[----:B------:R-:W-:Y:S01]  /*50c0*/  @!P0 IADD3 R13, PT, PT, R13, -R0, RZ ;  /* 0x800000000d0d8210 */ /* 0x000fe20007ffe0ff */
[----:B------:R-:W-:Y:S01]  /*50d0*/  @!P0 IMAD R0, R9, R12, R0 ;  /* 0x0000000c09008224 */ /* 0x000fe200078e0200 */
[----:B------:R-:W-:Y:S01]  /*50e0*/  IADD3 R9, PT, PT, -R8, RZ, RZ ;  /* 0x000000ff08097210 */ /* 0x000fe20007ffe1ff */
[--C-:B------:R-:W-:Y:S02]  /*50f0*/  IMAD.MOV R12, RZ, RZ, -R2.reuse ;  /* 0x000000ffff0c7224 */ /* 0x100fe400078e0a02 */
[----:B------:R-:W-:Y:S02]  /*5100*/  @!P0 IMAD R8, R13, R43, R2 ;  /* 0x0000002b0d088224 */ /* 0x000fe400078e0202 */
[----:B------:R-:W-:Y:S02]  /*5110*/  @!P0 IMAD.MOV.U32 R2, RZ, RZ, R0 ;  /* 0x000000ffff028224 */ /* 0x000fe400078e0000 */
[----:B------:R-:W-:Y:S02]  /*5120*/  IMAD R11, R3, R12, R11 ;  /* 0x0000000c030b7224 */ /* 0x000fe400078e020b */
[----:B------:R-:W-:Y:S02]  /*5130*/  IMAD R10, R6, R9, R10 ;  /* 0x00000009060a7224 */ /* 0x000fe400078e020a */
[----:B------:R-:W-:Y:S02]  /*5140*/  IMAD R11, R2, R3, R11 ;  /* 0x00000003020b7224 */ /* 0x000fe400078e020b */
[----:B------:R-:W-:Y:S02]  /*5150*/  IMAD R10, R8, R6, R10 ;  /* 0x00000006080a7224 */ /* 0x000fe400078e020a */
.L_x_77:
[----:B------:R-:W-:Y:S05]  /*5160*/  BRA.U UP0, `(.L_x_78) ;  /* 0x0000000100107547 */ /* 0x000fea000b800000 */
[----:B------:R-:W-:Y:S04]  /*5170*/  MOV R2, UR58 ;  /* 0x0000003a00027c02 */ /* 0x000fe80008000f00 */
[----:B------:R-:W-:Y:S04]  /*5180*/  SHF.L.U32 R2, R2, 0x1f, RZ ;  /* 0x0000001f02027819 */ /* 0x000fe800000006ff */
[----:B------:R-:W1:Y:S02]  /*5190*/  SYNCS.PHASECHK.TRANS64.TRYWAIT P0, [UR4+0x78], R2 ;  /* 0x00007802ff0075a7 */ /* 0x000e640008001104 */
[----:B-1----:R-:W-:Y:S05]  /*51a0*/  @!P0 BRA `(.L_x_79) ;  /* 0x000000a000308947 */ /* 0x002fea0003800000 */
.L_x_78:
[----:B------:R-:W-:Y:S05]  /*51b0*/  @!P5 BRA `(.L_x_80) ;  /* 0x00000000002cd947 */ /* 0x000fea0003800000 */
[----:B------:R-:W-:Y:S01]  /*51c0*/  ISETP.NE.U32.AND P0, PT, R14, RZ, PT ;  /* 0x000000ff0e00720c */ /* 0x000fe20003f05070 */
[----:B------:R-:W-:Y:S03]  /*51d0*/  IMAD.MOV.U32 R86, RZ, RZ, 0x1 ;  /* 0x00000001ff567424 */ /* 0x000fe600078e00ff */
[----:B------:R-:W-:Y:S11]  /*51e0*/  ISETP.NE.AND.EX P0, PT, R15, RZ, PT, P0 ;  /* 0x000000ff0f00720c */ /* 0x000ff60003f05300 */
[----:B------:R-:W-:Y:S02]  /*51f0*/  @!UPT UIADD3 URZ, UPT, UPT, URZ, URZ, URZ ;  /* 0x000000fffffff290 */ /* 0x000fe4000fffe0ff */
[----:B------:R-:W2:Y:S01]  /*5200*/  @P0 LDC.64 R8, c[0x0][0xc88] ;  /* 0x00032200ff080b82 */ /* 0x000ea20000000a00 */
[----:B-1----:R-:W-:Y:S04]  /*5210*/  @P0 IMAD R0, R16, UR52, RZ ;  /* 0x0000003410000c24 */ /* 0x002fe8000f8e02ff */
[----:B--2---:R-:W-:Y:S04]  /*5220*/  @P0 IMAD.WIDE R8, R0, 0x4, R8 ;  /* 0x0000000400080825 */ /* 0x004fe800078e0208 */
[----:B------:R-:W-:Y:S01]  /*5230*/  HFMA2 R0, -RZ, RZ, 0, 5.9604644775390625e-08 ;  /* 0x00000001ff007431 */ /* 0x000fe200000001ff */
[----:B-----5:R2:W5:Y:S04]  /*5240*/  @P0 LDG.E R53, desc[UR62][R8.64] ;  /* 0x0000003e08350981 */ /* 0x020568000c1e1900 */
[----:B------:R-:W-:Y:S01]  /*5250*/  @!P0 PRMT R86, R0, 0x7610, R86 ;  /* 0x0000761000568816 */ /* 0x000fe20000000056 */
[----:B--2---:R-:W3:Y:S06]  /*5260*/  @!P0 LDC R53, c[0x0][0xc80] ;  /* 0x00032000ff358b82 */ /* 0x004eec0000000800 */
.L_x_80:
[----:B---3-5:R-:W-:Y:S01]  /*5270*/  @!P4 FSETP.EQ.AND P0, PT, R53, RZ, PT ;  /* 0x000000ff3500c20b */ /* 0x028fe20003f02000 */
[----:B------:R-:W-:Y:S01]  /*5280*/  @!UPT UIADD3 URZ, UPT, UPT, URZ, URZ, URZ ;  /* 0x000000fffffff290 */ /* 0x000fe2000fffe0ff */
[----:B------:R-:W-:Y:S11]  /*5290*/  @!P4 BRA `(.L_x_81) ;  /* 0x000000000018c947 */ /* 0x000ff60003800000 */
[----:B------:R-:W-:Y:S02]  /*52a0*/  LOP3.LUT P2, RZ, R86, 0xff, RZ, 0xc0, !PT ;  /* 0x000000ff56ff7812 */ /* 0x000fe4000784c0ff */
[----:B------:R-:W-:Y:S04]  /*52b0*/  ISETP.NE.U32.AND P0, PT, R14, RZ, PT ;  /* 0x000000ff0e00720c */ /* 0x000fe80003f05070 */
[----:B------:R-:W-:Y:S04]  /*52c0*/  ISETP.NE.AND.EX P0, PT, R15, RZ, PT, P0 ;  /* 0x000000ff0f00720c */ /* 0x000fe80003f05300 */
[----:B------:R-:W-:Y:S03]  /*52d0*/  PLOP3.LUT P0, PT, P0, PT, PT, 0x8, 0x80 ;  /* 0x000000000080781c */ /* 0x000fe6000070e170 */
[----:B------:R-:W-:Y:S11]  /*52e0*/  @P2 FSETP.EQ.AND P0, PT, R53, RZ, PT ;  /* 0x000000ff3500220b */ /* 0x000ff60003f02000 */
[----:B------:R-:W-:Y:S02]  /*52f0*/  @!UPT UIADD3 URZ, UPT, UPT, URZ, URZ, URZ ;  /* 0x000000fffffff290 */ /* 0x000fe4000fffe0ff */
.L_x_81:
[----:B------:R-:W2:Y:S01]  /*5300*/  SYNCS.PHASECHK.TRANS64.TRYWAIT P2, [UR4+0x50], R28 ;  /* 0x0000501cff0075a7 */ /* 0x000ea20008041104 */
[----:B------:R-:W-:Y:S04]  /*5310*/  ELECT P4, URZ, PT ;  /* 0x0000000000ff782f */ /* 0x000fe80003880000 */
[----:B------:R-:W-:Y:S11]  /*5320*/  PLOP3.LUT P4, PT, P0, P4, PT, 0xf2, 0x2f ;  /* 0x00000000002f781c */ /* 0x000ff60000789e72 */
[----:B------:R-:W-:Y:S02]  /*5330*/  @!UPT UIADD3 URZ, UPT, UPT, URZ, URZ, URZ ;  /* 0x000000fffffff290 */ /* 0x000fe4000fffe0ff */
[----:B------:R-:W-:Y:S05]  /*5340*/  @!P4 IADD3 R8, P0, PT, R32, 0x980, RZ ;  /* 0x000009802008c810 */ /* 0x000fea0007f1e0ff */
[----:B-1----:R-:W-:Y:S01]  /*5350*/  @!P4 IMAD.X R2, RZ, RZ, R33, P0 ;  /* 0x000000ffff02c224 */ /* 0x002fe200000e0621 */
[----:B--2---:R-:W-:Y:S07]  /*5360*/  @!P2 BRA `(.L_x_82) ;  /* 0x0000009c00d8a947 */ /* 0x004fee0003800000 */
.L_x_215:
[----:B------:R-:W-:Y:S01]  /*5370*/  @!P4 R2UR UR6, R8 ;  /* 0x000000000806c2ca */ /* 0x000fe200000e0000 */
[----:B------:R-:W-:Y:S01]  /*5380*/  VOTEU.ALL UP0, P4 ;  /* 0x0000000000ff7886 */ /* 0x000fe20002000000 */
[----:B------:R-:W-:Y:S01]  /*5390*/  @!P4 R2UR UR5, R2 ;  /* 0x000000000205c2ca */ /* 0x000fe200000e0000 */
[----:B------:R-:W-:Y:S01]  /*53a0*/  VOTEU.ALL UP1, P4 ;  /* 0x0000000000ff7886 */ /* 0x000fe20002020000 */
[----:B------:R-:W-:Y:S01]  /*53b0*/  UMOV UR14, 0x0 ;  /* 0x00000000000e7882 */ /* 0x000fe20000000000 */
[----:B------:R-:W-:Y:S01]  /*53c0*/  UMOV UR15, 0x10000000 ;  /* 0x10000000000f7882 */ /* 0x000fe20000000000 */
[----:B------:R-:W-:Y:S01]  /*53d0*/  @!UP0 UIADD3 UR48, UPT, UPT, UR4, 0x200, URZ ;  /* 0x0000020004308890 */ /* 0x000fe2000fffe0ff */
[----:B-1----:R-:W-:Y:S01]  /*53e0*/  @!P4 IMAD.MOV.U32 R0, RZ, RZ, 0x1000 ;  /* 0x00001000ff00c424 */ /* 0x002fe200078e00ff */
[----:B------:R-:W-:Y:S02]  /*53f0*/  @!UP0 UIADD3 UR10, UPT, UPT, UR50, 0x40, URZ ;  /* 0x00000040320a8890 */ /* 0x000fe4000fffe0ff */
[----:B------:R-:W-:Y:S01]  /*5400*/  @!UP0 UIADD3 UR8, UPT, UPT, UR4, 0xa00, URZ ;  /* 0x00000a0004088890 */ /* 0x000fe2000fffe0ff */
[----:B------:R-:W-:Y:S02]  /*5410*/  VOTEU.ALL UP0, P4 ;  /* 0x0000000000ff7886 */ /* 0x000fe40002000000 */
[----:B------:R-:W-:Y:S01]  /*5420*/  IMAD.U32 R8, RZ, RZ, UR6 ;  /* 0x00000006ff087e24 */ /* 0x000fe2000f8e00ff */
[----:B------:R-:W-:Y:S01]  /*5430*/  UMOV UR9, UR49 ;  /* 0x0000003100097c82 */ /* 0x000fe20008000000 */
[----:B------:R-:W-:Y:S01]  /*5440*/  IMAD.U32 R9, RZ, RZ, UR5 ;  /* 0x00000005ff097e24 */ /* 0x000fe2000f8e00ff */
[----:B------:R-:W-:Y:S01]  /*5450*/  UMOV UR11, UR51 ;  /* 0x00000033000b7c82 */ /* 0x000fe20008000000 */
[----:B------:R-:W-:Y:S01]  /*5460*/  UMOV UR12, UR52 ;  /* 0x00000034000c7c82 */ /* 0x000fe20008000000 */
[----:B------:R-:W-:Y:S01]  /*5470*/  @!P4 R2UR UR6, R8 ;  /* 0x000000000806c2ca */ /* 0x000fe200000e0000 */
[----:B------:R-:W-:Y:S01]  /*5480*/  UPRMT UR13, UR61, 0x654, UR49 ;  /* 0x000006543d0d7896 */ /* 0x000fe20008000031 */
[----:B------:R-:W-:Y:S02]  /*5490*/  @!P4 R2UR UR7, R9 ;  /* 0x000000000907c2ca */ /* 0x000fe400000e0000 */
[----:B------:R-:W-:Y:S05]  /*54a0*/  @!P4 IADD3 R8, P0, PT, R32, 0x980, RZ ;  /* 0x000009802008c810 */ /* 0x000fea0007f1e0ff */
[----:B------:R-:W-:Y:S06]  /*54b0*/  @!P4 IMAD.X R2, RZ, RZ, R33, P0 ;  /* 0x000000ffff02c224 */ /* 0x000fec00000e0621 */
[----:B------:R1:W-:Y:S01]  /*54c0*/  @!UP1 UTMALDG.3D [UR48], [UR6], desc[UR14] ;  /* 0x00000e30060095b4 */ /* 0x0003e20008011000 */
[----:B------:R1:W-:Y:S01]  /*54d0*/  @!UP0 UTMALDG.3D [UR8], [UR6], desc[UR14] ;  /* 0x00000e08060085b4 */ /* 0x0003e20008011000 */
[----:B------:R1:W-:Y:S01]  /*54e0*/  @!P4 SYNCS.ARRIVE.TRANS64.RED.A0TR RZ, [UR4+0x30], R0 ;  /* 0x00003000ffffc9a7 */ /* 0x0003e20008300404 */
[----:B------:R-:W-:Y:S01]  /*54f0*/  SYNCS.ARRIVE.TRANS64.RED.A1T0 RZ, [UR13], RZ ;  /* 0x000000ffffff79a7 */ /* 0x000fe2000810040d */
[----:B------:R-:W2:Y:S02]  /*5500*/  SYNCS.PHASECHK.TRANS64.TRYWAIT P2, [UR4+0x58], R28 ;  /* 0x0000581cff0075a7 */ /* 0x000ea40008041104 */
[----:B-12---:R-:W-:Y:S05]  /*5510*/  @!P2 BRA `(.L_x_83) ;  /* 0x0000009c0084a947 */ /* 0x006fea0003800000 */
.L_x_217:
        /* <DEDUP_REMOVED lines=8> */
[----:B------:R-:W-:Y:S01]  /*55a0*/  @!UP0 UIADD3 UR40, UPT, UPT, UR4, 0x1200, URZ ;  /* 0x0000120004288890 */ /* 0x000fe2000fffe0ff */
[----:B------:R-:W-:Y:S01]  /*55b0*/  UMOV UR42, UR50 ;  /* 0x00000032002a7c82 */ /* 0x000fe20008000000 */
[----:B------:R-:W-:Y:S01]  /*55c0*/  UMOV UR44, UR52 ;  /* 0x00000034002c7c82 */ /* 0x000fe20008000000 */
[----:B------:R-:W-:Y:S02]  /*55d0*/  @!UP0 UIADD3 UR10, UPT, UPT, UR50, 0x40, URZ ;  /* 0x00000040320a8890 */ /* 0x000fe4000fffe0ff */
[----:B------:R-:W-:Y:S01]  /*55e0*/  IMAD.U32 R8, RZ, RZ, UR6 ;  /* 0x00000006ff087e24 */ /* 0x000fe2000f8e00ff */
[----:B------:R-:W-:Y:S01]  /*55f0*/  @!UP0 UIADD3 UR8, UPT, UPT, UR4, 0x1a00, URZ ;  /* 0x00001a0004088890 */ /* 0x000fe2000fffe0ff */
[----:B------:R-:W-:Y:S01]  /*5600*/  IMAD.U32 R9, RZ, RZ, UR5 ;  /* 0x00000005ff097e24 */ /* 0x000fe2000f8e00ff */
[----:B------:R-:W-:Y:S01]  /*5610*/  VOTEU.ALL UP0, P4 ;  /* 0x0000000000ff7886 */ /* 0x000fe20002000000 */
[----:B------:R-:W-:Y:S01]  /*5620*/  UMOV UR9, UR41 ;  /* 0x0000002900097c82 */ /* 0x000fe20008000000 */
[----:B------:R-:W-:Y:S01]  /*5630*/  @!P4 R2UR UR6, R8 ;  /* 0x000000000806c2ca */ /* 0x000fe200000e0000 */
[----:B------:R-:W-:Y:S01]  /*5640*/  UMOV UR12, UR52 ;  /* 0x00000034000c7c82 */ /* 0x000fe20008000000 */
[----:B------:R-:W-:Y:S01]  /*5650*/  @!P4 R2UR UR7, R9 ;  /* 0x000000000907c2ca */ /* 0x000fe200000e0000 */
[----:B------:R-:W-:Y:S01]  /*5660*/  UMOV UR11, UR43 ;  /* 0x0000002b000b7c82 */ /* 0x000fe20008000000 */
[----:B------:R-:W-:Y:S01]  /*5670*/  UPRMT UR14, UR61, 0x654, UR41 ;  /* 0x000006543d0e7896 */ /* 0x000fe20008000029 */
[----:B------:R-:W-:Y:S05]  /*5680*/  @!P4 IADD3 R8, P0, PT, R32, 0x980, RZ ;  /* 0x000009802008c810 */ /* 0x000fea0007f1e0ff */
[----:B------:R-:W-:Y:S05]  /*5690*/  @!P4 IMAD.X R2, RZ, RZ, R33, P0 ;  /* 0x000000ffff02c224 */ /* 0x000fea00000e0621 */
[----:B------:R1:W-:Y:S01]  /*56a0*/  @!UP1 UTMALDG.3D [UR40], [UR6], desc[UR16] ;  /* 0x00001028060095b4 */ /* 0x0003e20008011000 */
[----:B------:R1:W-:Y:S01]  /*56b0*/  @!UP0 UTMALDG.3D [UR8], [UR6], desc[UR16] ;  /* 0x00001008060085b4 */ /* 0x0003e20008011000 */
[----:B------:R1:W-:Y:S01]  /*56c0*/  @!P4 SYNCS.ARRIVE.TRANS64.RED.A0TR RZ, [UR4+0x38], R0 ;  /* 0x00003800ffffc9a7 */ /* 0x0003e20008300404 */
[----:B------:R-:W-:Y:S01]  /*56d0*/  SYNCS.ARRIVE.TRANS64.RED.A1T0 RZ, [UR14], RZ ;  /* 0x000000ffffff79a7 */ /* 0x000fe2000810040e */
[----:B------:R-:W2:Y:S02]  /*56e0*/  SYNCS.PHASECHK.TRANS64.TRYWAIT P2, [UR4+0x60], R28 ;  /* 0x0000601cff0075a7 */ /* 0x000ea40008041104 */
[----:B-12---:R-:W-:Y:S05]  /*56f0*/  @!P2 BRA `(.L_x_84) ;  /* 0x0000009c0024a947 */ /* 0x006fea0003800000 */
.L_x_219:
[----:B------:R-:W-:Y:S01]  /*5700*/  @!P4 R2UR UR6, R8 ;  /* 0x000000000806c2ca */ /* 0x000fe200000e0000 */
[----:B------:R-:W-:Y:S01]  /*5710*/  VOTEU.ALL UP0, P4 ;  /* 0x0000000000ff7886 */ /* 0x000fe20002000000 */
[----:B------:R-:W-:Y:S01]  /*5720*/  @!P4 R2UR UR5, R2 ;  /* 0x000000000205c2ca */ /* 0x000fe200000e0000 */
[----:B------:R-:W-:Y:S01]  /*5730*/  UIADD3 UR34, UPT, UPT, UR50, 0x10, URZ ;  /* 0x0000001032227890 */ /* 0x000fe2000fffe0ff */
[----:B-1----:R-:W-:Y:S01]  /*5740*/  @!P4 IMAD.MOV.U32 R0, RZ, RZ, 0x1000 ;  /* 0x00001000ff00c424 */ /* 0x002fe200078e00ff */
[----:B------:R-:W-:Y:S01]  /*5750*/  VOTEU.ALL UP1, P4 ;  /* 0x0000000000ff7886 */ /* 0x000fe20002020000 */
[----:B------:R-:W-:Y:S01]  /*5760*/  @!UP0 UIADD3 UR32, UPT, UPT, UR4, 0x2200, URZ ;  /* 0x0000220004208890 */ /* 0x000fe2000fffe0ff */
[----:B------:R-:W-:Y:S01]  /*5770*/  UMOV UR16, 0x0 ;  /* 0x0000000000107882 */ /* 0x000fe20000000000 */
[----:B------:R-:W-:Y:S01]  /*5780*/  UMOV UR17, 0x10000000 ;  /* 0x1000000000117882 */ /* 0x000fe20000000000 */
        /* <DEDUP_REMOVED lines=21> */
.L_x_221:
        /* <DEDUP_REMOVED lines=9> */
[----:B------:R-:W-:Y:S01]  /*5970*/  SHF.L.U32 R34, RZ, 0x1f, RZ ;  /* 0x0000001fff227819 */ /* 0x000fe200000006ff */
[----:B------:R-:W-:Y:S01]  /*5980*/  UMOV UR26, UR34 ;  /* 0x00000022001a7c82 */ /* 0x000fe20008000000 */
[----:B------:R-:W-:Y:S01]  /*5990*/  UMOV UR28, UR52 ;  /* 0x00000034001c7c82 */ /* 0x000fe20008000000 */
[----:B------:R-:W-:Y:S01]  /*59a0*/  @!UP0 UIADD3 UR10, UPT, UPT, UR50, 0x50, URZ ;  /* 0x00000050320a8890 */ /* 0x000fe2000fffe0ff */
        /* <DEDUP_REMOVED lines=18> */
.L_x_223:
        /* <DEDUP_REMOVED lines=11> */
[----:B------:R-:W-:Y:S02]  /*5b80*/  UMOV UR20, UR52 ;  /* 0x0000003400147c82 */ /* 0x000fe40008000000 */
[----:B------:R-:W-:Y:S01]  /*5b90*/  IMAD.U32 R8, RZ, RZ, UR6 ;  /* 0x00000006ff087e24 */ /* 0x000fe2000f8e00ff */
[----:B------:R-:W-:Y:S01]  /*5ba0*/  @!UP0 UIADD3 UR10, UPT, UPT, UR50, 0x60, URZ ;  /* 0x00000060320a8890 */ /* 0x000fe2000fffe0ff */
[----:B------:R-:W-:Y:S01]  /*5bb0*/  IMAD.U32 R9, RZ, RZ, UR5 ;  /* 0x00000005ff097e24 */ /* 0x000fe2000f8e00ff */
[----:B------:R-:W-:Y:S02]  /*5bc0*/  @!UP0 UIADD3 UR8, UPT, UPT, UR4, 0xa00, URZ ;  /* 0x00000a0004088890 */ /* 0x000fe4000fffe0ff */
[----:B------:R-:W-:Y:S01]  /*5bd0*/  @!P4 R2UR UR6, R8 ;  /* 0x000000000806c2ca */ /* 0x000fe200000e0000 */
[----:B------:R-:W-:Y:S01]  /*5be0*/  VOTEU.ALL UP0, P4 ;  /* 0x0000000000ff7886 */ /* 0x000fe20002000000 */
[----:B------:R-:W-:Y:S01]  /*5bf0*/  @!P4 R2UR UR7, R9 ;  /* 0x000000000907c2ca */ /* 0x000fe200000e0000 */
[----:B------:R-:W-:Y:S01]  /*5c00*/  UMOV UR9, UR49 ;  /* 0x0000003100097c82 */ /* 0x000fe20008000000 */
[----:B------:R-:W-:Y:S01]  /*5c10*/  UMOV UR11, UR51 ;  /* 0x00000033000b7c82 */ /* 0x000fe20008000000 */
[----:B------:R-:W-:Y:S01]  /*5c20*/  UMOV UR12, UR52 ;  /* 0x00000034000c7c82 */ /* 0x000fe20008000000 */
[----:B------:R-:W-:Y:S05]  /*5c30*/  @!P4 IADD3 R8, P0, PT, R32, 0x980, RZ ;  /* 0x000009802008c810 */ /* 0x000fea0007f1e0ff */
[----:B------:R-:W-:Y:S04]  /*5c40*/  @!P4 IMAD.X R2, RZ, RZ, R33, P0 ;  /* 0x000000ffff02c224 */ /* 0x000fe800000e0621 */
[----:B------:R1:W-:Y:S01]  /*5c50*/  @!UP1 UTMALDG.3D [UR16], [UR6], desc[UR22] ;  /* 0x00001610060095b4 */ /* 0x0003e20008011000 */
[----:B------:R1:W-:Y:S01]  /*5c60*/  @!UP0 UTMALDG.3D [UR8], [UR6], desc[UR22] ;  /* 0x00001608060085b4 */ /* 0x0003e20008011000 */
[----:B------:R1:W-:Y:S01]  /*5c70*/  @!P4 SYNCS.ARRIVE.TRANS64.RED.A0TR RZ, [UR4+0x30], R0 ;  /* 0x00003000ffffc9a7 */ /* 0x0003e20008300404 */
[----:B------:R-:W-:Y:S01]  /*5c80*/  SYNCS.ARRIVE.TRANS64.RED.A1T0 RZ, [UR13], RZ ;  /* 0x000000ffffff79a7 */ /* 0x000fe2000810040d */
[----:B------:R-:W2:Y:S02]  /*5c90*/  SYNCS.PHASECHK.TRANS64.TRYWAIT P2, [UR4+0x58], R34 ;  /* 0x00005822ff0075a7 */ /* 0x000ea40008041104 */
[----:B-12---:R-:W-:Y:S05]  /*5ca0*/  @!P2 BRA `(.L_x_87) ;  /* 0x000000980000a947 */ /* 0x006fea0003800000 */
.L_x_225:
        /* <DEDUP_REMOVED lines=29> */
.L_x_227:
[----:B------:R-:W2:Y:S01]  /*5e80*/  LDC.64 R12, c[0x0][0xf18] ;  /* 0x0003c600ff0c7b82 */ /* 0x000ea20000000a00 */
[----:B------:R-:W-:Y:S01]  /*5e90*/  @!P4 R2UR UR5, R2 ;  /* 0x000000000205c2ca */ /* 0x000fe200000e0000 */
[----:B------:R-:W-:Y:S01]  /*5ea0*/  VOTEU.ALL UP0, P4 ;  /* 0x0000000000ff7886 */ /* 0x000fe20002000000 */
[----:B------:R-:W-:Y:S01]  /*5eb0*/  @!P4 R2UR UR6, R8 ;  /* 0x000000000806c2ca */ /* 0x000fe200000e0000 */
[----:B------:R-:W-:Y:S01]  /*5ec0*/  UIADD3 UR18, UPT, UPT, UR50, 0x30, URZ ;  /* 0x0000003032127890 */ /* 0x000fe2000fffe0ff */
[----:B-1----:R-:W-:Y:S03]  /*5ed0*/  @!P4 IMAD.MOV.U32 R0, RZ, RZ, 0x1000 ;  /* 0x00001000ff00c424 */ /* 0x002fe600078e00ff */
[----:B------:R-:W1:Y:S01]  /*5ee0*/  @!P1 LDC R2, c[0x0][0xf0c] ;  /* 0x0003c300ff029b82 */ /* 0x000e620000000800 */
[----:B------:R-:W-:Y:S01]  /*5ef0*/  @!UP0 UIADD3 UR16, UPT, UPT, UR4, 0x2200, URZ ;  /* 0x0000220004108890 */ /* 0x000fe2000fffe0ff */
[----:B------:R-:W-:Y:S01]  /*5f00*/  @P3 SHF.R.U32.HI R29, RZ, 0x10, R21 ;  /* 0x00000010ff1d3819 */ /* 0x000fe20000011615 */
[----:B------:R-:W-:Y:S01]  /*5f10*/  VOTEU.ALL UP1, P4 ;  /* 0x0000000000ff7886 */ /* 0x000fe20002020000 */
[----:B------:R-:W-:Y:S01]  /*5f20*/  UMOV UR22, 0x0 ;  /* 0x0000000000167882 */ /* 0x000fe20000000000 */
[----:B------:R-:W-:Y:S01]  /*5f30*/  UMOV UR23, 0x10000000 ;  /* 0x1000000000177882 */ /* 0x000fe20000000000 */
[----:B------:R-:W-:Y:S01]  /*5f40*/  UMOV UR17, UR33 ;  /* 0x0000002100117c82 */ /* 0x000fe20008000000 */
[----:B------:R-:W-:Y:S01]  /*5f50*/  UMOV UR19, UR51 ;  /* 0x0000003300137c82 */ /* 0x000fe20008000000 */
[----:B------:R-:W-:Y:S01]  /*5f60*/  IMAD.U32 R9, RZ, RZ, UR5 ;  /* 0x00000005ff097e24 */ /* 0x000fe2000f8e00ff */
[----:B------:R-:W-:Y:S01]  /*5f70*/  UMOV UR20, UR52 ;  /* 0x0000003400147c82 */ /* 0x000fe20008000000 */
[----:B------:R-:W-:Y:S01]  /*5f80*/  IMAD.U32 R8, RZ, RZ, UR6 ;  /* 0x00000006ff087e24 */ /* 0x000fe2000f8e00ff */
[----:B------:R-:W-:Y:S01]  /*5f90*/  @!UP0 UIADD3 UR10, UPT, UPT, UR50, 0x70, URZ ;  /* 0x00000070320a8890 */ /* 0x000fe2000fffe0ff */
[----:B------:R-:W-:Y:S01]  /*5fa0*/  VIADD R31, R31, 0x1 ;  /* 0x000000011f1f7836 */ /* 0x000fe20000000000 */
[----:B------:R-:W-:Y:S01]  /*5fb0*/  @!P4 R2UR UR7, R9 ;  /* 0x000000000907c2ca */ /* 0x000fe200000e0000 */
[----:B------:R-:W-:Y:S01]  /*5fc0*/  @!UP0 UIADD3 UR8, UPT, UPT, UR4, 0x2a00, URZ ;  /* 0x00002a0004088890 */ /* 0x000fe2000fffe0ff */
[----:B------:R-:W-:Y:S01]  /*5fd0*/  @!P4 R2UR UR6, R8 ;  /* 0x000000000806c2ca */ /* 0x000fe200000e0000 */
[----:B------:R-:W-:Y:S01]  /*5fe0*/  VOTEU.ALL UP0, P4 ;  /* 0x0000000000ff7886 */ /* 0x000fe20002000000 */
[----:B------:R-:W3:Y:S01]  /*5ff0*/  LDC.64 R8, c[0x0][0xf10] ;  /* 0x0003c400ff087b82 */ /* 0x000ee20000000a00 */
[----:B------:R-:W-:Y:S01]  /*6000*/  UMOV UR9, UR33 ;  /* 0x0000002100097c82 */ /* 0x000fe20008000000 */
[----:B------:R-:W-:Y:S01]  /*6010*/  UMOV UR11, UR51 ;  /* 0x00000033000b7c82 */ /* 0x000fe20008000000 */
[----:B------:R-:W-:Y:S08]  /*6020*/  UMOV UR12, UR52 ;  /* 0x00000034000c7c82 */ /* 0x000ff00008000000 */
[----:B------:R4:W-:Y:S01]  /*6030*/  @!UP1 UTMALDG.3D [UR16], [UR6], desc[UR22] ;  /* 0x00001610060095b4 */ /* 0x0009e20008011000 */
[----:B------:R4:W-:Y:S01]  /*6040*/  @!UP0 UTMALDG.3D [UR8], [UR6], desc[UR22] ;  /* 0x00001608060085b4 */ /* 0x0009e20008011000 */
[----:B------:R5:W-:Y:S01]  /*6050*/  @!P4 SYNCS.ARRIVE.TRANS64.RED.A0TR RZ, [UR4+0x40], R0 ;  /* 0x00004000ffffc9a7 */ /* 0x000be20008300404 */
[C---:B---3--:R-:W-:Y:S01]  /*6060*/  @!P1 IMAD.HI.U32 R8, R11.reuse, R8, RZ ;  /* 0x000000080b089227 */ /* 0x048fe200078e00ff */
[----:B--2---:R-:W-:Y:S02]  /*6070*/  @!P1 ISETP.NE.AND P0, PT, R12, 0x1, PT ;  /* 0x000000010c00980c */ /* 0x004fe40003f05270 */
[----:B-1----:R-:W-:Y:S01]  /*6080*/  @!P1 ISETP.NE.AND P2, PT, R2, 0x1, PT ;  /* 0x000000010200980c */ /* 0x002fe20003f45270 */
[C---:B------:R-:W-:Y:S01]  /*6090*/  @!P1 IMAD.HI.U32 R13, R10.reuse, R13, RZ ;  /* 0x0000000d0a0d9227 */ /* 0x040fe200078e00ff */
[----:B------:R-:W-:Y:S04]  /*60a0*/  @!P1 SHF.R.U32.HI R8, RZ, R9, R8 ;  /* 0x00000009ff089219 */ /* 0x000fe80000011608 */
[----:B------:R-:W-:Y:S01]  /*60b0*/  @!P1 SEL R8, R11, R8, !P2 ;  /* 0x000000080b089207 */ /* 0x000fe20005000000 */
[----:B------:R-:W-:Y:S01]  /*60c0*/  SYNCS.ARRIVE.TRANS64.RED.A1T0 RZ, [UR15], RZ ;  /* 0x000000ffffff79a7 */ /* 0x000fe2000810040f */
[----:B------:R-:W1:Y:S01]  /*60d0*/  SYNCS.PHASECHK.TRANS64.TRYWAIT P5, [UR4+0x68], R34 ;  /* 0x00006822ff0075a7 */ /* 0x000e6200080a1104 */
[----:B-----5:R-:W2:Y:S02]  /*60e0*/  @!P1 LDC R0, c[0x0][0xf20] ;  /* 0x0003c800ff009b82 */ /* 0x020ea40000000800 */
[----:B--2---:R-:W-:Y:S04]  /*60f0*/  @!P1 SHF.R.U32.HI R0, RZ, R0, R13 ;  /* 0x00000000ff009219 */ /* 0x004fe8000001160d */
[----:B------:R-:W-:Y:S05]  /*6100*/  @!P1 SEL R9, R10, R0, !P0 ;  /* 0x000000000a099207 */ /* 0x000fea0004000000 */
[----:B------:R-:W-:Y:S02]  /*6110*/  @!P1 IMAD.IADD R0, R9, 0x1, -R8 ;  /* 0x0000000109009824 */ /* 0x000fe400078e0a08 */
[----:B------:R-:W-:Y:S02]  /*6120*/  @!P1 IMAD.IADD R8, R8, 0x1, -R9 ;  /* 0x0000000108089824 */ /* 0x000fe400078e0a09 */
[----:B------:R-:W-:Y:S02]  /*6130*/  @!P1 IMAD R11, R0, R2, R11 ;  /* 0x00000002000b9224 */ /* 0x000fe400078e020b */
[----:B------:R-:W-:Y:S01]  /*6140*/  @!P1 IMAD R10, R8, R12, R10 ;  /* 0x0000000c080a9224 */ /* 0x000fe200078e020a */
[----:B-1--4-:R-:W-:Y:S06]  /*6150*/  @!P5 BRA `(.L_x_89) ;  /* 0x000000940004d947 */ /* 0x012fec0003800000 */
.L_x_229:
[----:B------:R-:W-:Y:S01]  /*6160*/  @!P4 IADD3 R2, P0, PT, R32, 0x980, RZ ;  /* 0x000009802002c810 */ /* 0x000fe20007f1e0ff */
[----:B------:R-:W-:Y:S01]  /*6170*/  VOTEU.ALL UP1, P4 ;  /* 0x0000000000ff7886 */ /* 0x000fe20002020000 */
[----:B------:R-:W-:Y:S01]  /*6180*/  R2UR UR22, R87 ;  /* 0x00000000571672ca */ /* 0x000fe200000e0000 */
[----:B------:R-:W-:Y:S01]  /*6190*/  VOTEU.ALL UP0, P4 ;  /* 0x0000000000ff7886 */ /* 0x000fe20002000000 */
[----:B------:R-:W-:Y:S01]  /*61a0*/  @!P4 R2UR UR6, R2 ;  /* 0x000000000206c2ca */ /* 0x000fe200000e0000 */
[----:B-1----:R-:W-:Y:S01]  /*61b0*/  @!P4 IMAD.X R0, RZ, RZ, R33, P0 ;  /* 0x000000ffff00c224 */ /* 0x002fe200000e0621 */
[----:B------:R-:W-:Y:S01]  /*61c0*/  UMOV UR14, 0x0 ;  /* 0x00000000000e7882 */ /* 0x000fe20000000000 */
[----:B------:R-:W-:Y:S01]  /*61d0*/  UMOV UR15, 0x10000000 ;  /* 0x10000000000f7882 */ /* 0x000fe20000000000 */
[----:B------:R-:W-:Y:S01]  /*61e0*/  @!UP0 UIADD3 UR19, UPT, UPT, UR51, 0x40, URZ ;  /* 0x0000004033138890 */ /* 0x000fe2000fffe0ff */
[----:B------:R-:W-:Y:S01]  /*61f0*/  R2UR UR13, R88 ;  /* 0x00000000580d72ca */ /* 0x000fe200000e0000 */
[----:B------:R-:W-:Y:S01]  /*6200*/  @!UP0 UIADD3 UR16, UPT, UPT, UR4, 0x3200, URZ ;  /* 0x0000320004108890 */ /* 0x000fe2000fffe0ff */
[----:B------:R-:W-:Y:S01]  /*6210*/  @!P4 R2UR UR5, R0 ;  /* 0x000000000005c2ca */ /* 0x000fe200000e0000 */
[----:B------:R-:W-:Y:S01]  /*6220*/  UMOV UR17, UR25 ;  /* 0x0000001900117c82 */ /* 0x000fe20008000000 */
[----:B------:R-:W-:Y:S01]  /*6230*/  UMOV UR20, UR52 ;  /* 0x0000003400147c82 */ /* 0x000fe20008000000 */
[----:B------:R-:W-:Y:S01]  /*6240*/  @!UP0 UIADD3 UR10, UPT, UPT, UR50, 0x70, URZ ;  /* 0x00000070320a8890 */ /* 0x000fe2000fffe0ff */
[----:B------:R-:W-:Y:S01]  /*6250*/  VIADD R2, R10, UR22 ;  /* 0x000000160a027c36 */ /* 0x000fe20008000000 */
[----:B------:R-:W-:Y:S01]  /*6260*/  @!UP0 UIADD3 UR8, UPT, UPT, UR4, 0x3a00, URZ ;  /* 0x00003a0004088890 */ /* 0x000fe2000fffe0ff */
[----:B------:R-:W-:Y:S01]  /*6270*/  IMAD.U32 R8, RZ, RZ, UR6 ;  /* 0x00000006ff087e24 */ /* 0x000fe2000f8e00ff */
[----:B------:R-:W-:Y:S01]  /*6280*/  VOTEU.ALL UP0, P4 ;  /* 0x0000000000ff7886 */ /* 0x000fe20002000000 */
[----:B------:R-:W-:Y:S01]  /*6290*/  UMOV UR9, UR25 ;  /* 0x0000001900097c82 */ /* 0x000fe20008000000 */
[----:B------:R-:W-:Y:S01]  /*62a0*/  UMOV UR12, UR52 ;  /* 0x00000034000c7c82 */ /* 0x000fe20008000000 */
[----:B------:R-:W-:Y:S01]  /*62b0*/  UMOV UR11, UR19 ;  /* 0x00000013000b7c82 */ /* 0x000fe20008000000 */
[----:B------:R-:W-:Y:S01]  /*62c0*/  @!P4 R2UR UR6, R8 ;  /* 0x000000000806c2ca */ /* 0x000fe200000e0000 */
[----:B------:R-:W-:Y:S01]  /*62d0*/  VIADD R0, R11, UR13 ;  /* 0x0000000d0b007c36 */ /* 0x000fe20008000000 */
[----:B------:R-:W-:Y:S01]  /*62e0*/  @P3 R2UR UR52, R29 ;  /* 0x000000001d3432ca */ /* 0x000fe200000e0000 */
[----:B------:R-:W-:Y:S01]  /*62f0*/  IMAD.U32 R9, RZ, RZ, UR5 ;  /* 0x00000005ff097e24 */ /* 0x000fe2000f8e00ff */
[----:B------:R-:W-:Y:S04]  /*6300*/  ISETP.NE.AND P0, PT, R31, 0x2, PT ;  /* 0x000000021f00780c */ /* 0x000fe80003f05270 */
[----:B------:R-:W-:Y:S02]  /*6310*/  @!P4 R2UR UR7, R9 ;  /* 0x000000000907c2ca */ /* 0x000fe400000e0000 */
[----:B------:R-:W-:Y:S11]  /*6320*/  SEL R31, R31, RZ, P0 ;  /* 0x000000ff1f1f7207 */ /* 0x000ff60000000000 */
[----:B------:R1:W-:Y:S01]  /*6330*/  @!UP1 UTMALDG.3D [UR16], [UR6], desc[UR14] ;  /* 0x00000e10060095b4 */ /* 0x0003e20008011000 */
[----:B------:R2:W-:Y:S01]  /*6340*/  @!UP0 UTMALDG.3D [UR8], [UR6], desc[UR14] ;  /* 0x00000e08060085b4 */ /* 0x0005e20008011000 */
[----:B------:R3:W-:Y:S01]  /*6350*/  @!P4 SYNCS.ARRIVE.TRANS64.RED.A0TR RZ, [UR4+0x48], R27 ;  /* 0x0000481bffffc9a7 */ /* 0x0007e20008300404 */
[----:B------:R-:W-:Y:S01]  /*6360*/  UPLOP3.LUT UP0, UPT, UPT, UPT, UPT, 0x80, 0x8 ;  /* 0x000000000008789c */ /* 0x000fe20003f0f070 */
[----:B------:R-:W-:Y:S01]  /*6370*/  SYNCS.ARRIVE.TRANS64.RED.A1T0 RZ, [UR21], RZ ;  /* 0x000000ffffff79a7 */ /* 0x000fe20008100415 */
[----:B-1----:R-:W-:Y:S02]  /*6380*/  R2UR UR20, R0 ;  /* 0x00000000001472ca */ /* 0x002fe400000e0000 */
[----:B------:R-:W-:Y:S04]  /*6390*/  SEL R0, RZ, 0x1, P0 ;  /* 0x00000001ff007807 */ /* 0x000fe80000000000 */
[----:B------:R-:W-:Y:S02]  /*63a0*/  LOP3.LUT R30, R30, R0, RZ, 0x3c, !PT ;  /* 0x000000001e1e7212 */ /* 0x000fe400078e3cff */
[----:B--2---:R-:W-:Y:S01]  /*63b0*/  R2UR UR12, R2 ;  /* 0x00000000020c72ca */ /* 0x004fe200000e0000 */
[----:B------:R-:W-:Y:S03]  /*63c0*/  @!UPT UIADD3 URZ, UPT, UPT, URZ, URZ, URZ ;  /* 0x000000fffffff290 */ /* 0x000fe6000fffe0ff */
[----:B------:R-:W-:Y:S11]  /*63d0*/  @P3 BRA `(.L_x_90) ;  /* 0xffffffe800483947 */ /* 0x000ff6000383ffff */
[----:B------:R-:W1:Y:S02]  /*63e0*/  SYNCS.PHASECHK.TRANS64.TRYWAIT P0, [UR4+0x50], R28 ;  /* 0x0000501cff0075a7 */ /* 0x000e640008001104 */
[----:B-1----:R-:W-:Y:S05]  /*63f0*/  @!P0 BRA `(.L_x_91) ;  /* 0x0000009000748947 */ /* 0x002fea0003800000 */
.L_x_231:
[----:B------:R-:W2:Y:S02]  /*6400*/  SYNCS.PHASECHK.TRANS64.TRYWAIT P0, [UR4+0x58], R28 ;  /* 0x0000581cff0075a7 */ /* 0x000ea40008001104 */
[----:B--2---:R-:W-:Y:S05]  /*6410*/  @!P0 BRA `(.L_x_92) ;  /* 0x0000009000848947 */ /* 0x004fea0003800000 */
.L_x_233:
[----:B------:R-:W2:Y:S01]  /*6420*/  SYNCS.PHASECHK.TRANS64.TRYWAIT P0, [UR4+0x60], R28 ;  /* 0x0000601cff0075a7 */ /* 0x000ea20008001104 */
[----:B-1----:R-:W-:Y:S01]  /*6430*/  HFMA2 R0, -RZ, RZ, 0, 5.9604644775390625e-08 ;  /* 0x00000001ff007431 */ /* 0x002fe200000001ff */
[----:B--2---:R-:W-:Y:S06]  /*6440*/  @!P0 BRA `(.L_x_93) ;  /* 0x0000009000908947 */ /* 0x004fec0003800000 */
.L_x_235:
[----:B-1----:R-:W-:Y:S02]  /*6450*/  MOV R2, UR4 ;  /* 0x0000000400027c02 */ /* 0x002fe40008000f00 */
[----:B------:R-:W-:-:S07]  /*6460*/  SHF.L.U32 R0, R0, 0x1f, RZ ;  /* 0x0000001f00007819 */ /* 0x000fce00000006ff */
.L_x_94:
[----:B-1----:R1:W2:Y:S02]  /*6470*/  SYNCS.PHASECHK.TRANS64.TRYWAIT P0, [R2+URZ+0x68], R0 ;  /* 0x00006800020075a7 */ /* 0x0022a400080011ff */
[----:B--2---:R-:W-:Y:S05]  /*6480*/  @!P0 NANOSLEEP.SYNCS 0x989680 ;  /* 0x009896800000895d */ /* 0x004fea0003900000 */
[----:B------:R-:W2:Y:S02]  /*6490*/  @!P0 SYNCS.PHASECHK.TRANS64 P0, [R2+URZ+0x68], R0 ;  /* 0x00006800020085a7 */ /* 0x000ea400080010ff */
[----:B--2---:R-:W-:Y:S05]  /*64a0*/  @P0 EXIT ;  /* 0x000000000000094d */ /* 0x004fea0003800000 */
[----:B------:R-:W-:Y:S05]  /*64b0*/  BRA `(.L_x_94) ;  /* 0xfffffffc00ec7947 */ /* 0x000fea000383ffff */
.L_x_75:
[----:B------:R-:W-:-:S06]  /*64c0*/  UISETP.GE.AND UP0, UPT, UR21, 0x4, UPT ;  /* 0x000000041500788c */ /* 0x000fcc000bf06270 */
[----:B------:R-:W-:-:S13]  /*64d0*/  PLOP3.LUT P0, PT, PT, PT, UP0, 0x80, 0x8 ;  /* 0x000000000008781c */ /* 0x000fda0003f0f008 */
[----:B-1----:R-:W-:Y:S05]  /*64e0*/  @!P0 EXIT ;  /* 0x000000000000894d */ /* 0x002fea0003800000 */
[----:B------:R-:W-:Y:S01]  /*64f0*/  BAR.SYNC.DEFER_BLOCKING 0x6, 0xa0 ;  /* 0x0182800000007b1d */ /* 0x000fe20000010000 */
[----:B------:R-:W-:Y:S01]  /*6500*/  IMAD.SHL.U32 R99, R3, 0x10, RZ ;  /* 0x0000001003637824 */ /* 0x000fe200078e00ff */
[----:B------:R-:W-:Y:S01]  /*6510*/  LOP3.LUT R100, R101, 0x3, RZ, 0xc0, !PT ;  /* 0x0000000365647812 */ /* 0x000fe200078ec0ff */
[C---:B------:R-:W-:Y:S01]  /*6520*/  IMAD.SHL.U32 R98, R3.reuse, 0x2, RZ ;  /* 0x0000000203627824 */ /* 0x040fe200078e00ff */
[----:B------:R-:W-:Y:S01]  /*6530*/  CS2R R94, SRZ ;  /* 0x00000000005e7805 */ /* 0x000fe2000001ff00 */
[----:B------:R-:W-:Y:S01]  /*6540*/  IMAD.U32 R3, R3, 0x10000, RZ ;  /* 0x0001000003037824 */ /* 0x000fe200078e00ff */
[----:B------:R-:W-:Y:S02]  /*6550*/  UMOV UR36, 0x400 ;  /* 0x0000040000247882 */ /* 0x000fe40000000000 */
[----:B------:R-:W1:Y:S01]  /*6560*/  LDC R92, c[0x0][0x370] ;  /* 0x0000dc00ff5c7b82 */ /* 0x000e620000000800 */
[----:B------:R-:W-:Y:S01]  /*6570*/  ULEA UR36, UR61, UR36, 0x18 ;  /* 0x000000243d247291 */ /* 0x000fe2000f8ec0ff */
[C---:B------:R-:W-:Y:S01]  /*6580*/  LOP3.LUT R0, R99.reuse, 0x40, RZ, 0xc0, !PT ;  /* 0x0000004063007812 */ /* 0x040fe200078ec0ff */
[----:B------:R-:W-:Y:S01]  /*6590*/  IMAD.MOV.U32 R96, RZ, RZ, RZ ;  /* 0x000000ffff607224 */ /* 0x000fe200078e00ff */
[----:B------:R-:W-:Y:S01]  /*65a0*/  LOP3.LUT R2, R99, 0x1b0, RZ, 0xc0, !PT ;  /* 0x000001b063027812 */ /* 0x000fe200078ec0ff */
[----:B------:R-:W-:Y:S01]  /*65b0*/  UIADD3 UR4, UPT, UPT, UR36, 0x200, URZ ;  /* 0x0000020024047890 */ /* 0x000fe2000fffe0ff */
[----:B------:R-:W-:Y:S01]  /*65c0*/  LOP3.LUT R98, R0, 0x8, R98, 0xf8, !PT ;  /* 0x0000000800627812 */ /* 0x000fe200078ef862 */
[----:B------:R-:W-:Y:S01]  /*65d0*/  IMAD.SHL.U32 R0, R101, 0x200, RZ ;  /* 0x0000020065007824 */ /* 0x000fe200078e00ff */
[----:B------:R-:W2:Y:S01]  /*65e0*/  LDC R49, c[0x0][0xf0c] ;  /* 0x0003c300ff317b82 */ /* 0x000ea20000000800 */
[----:B------:R-:W-:Y:S01]  /*65f0*/  LOP3.LUT R3, R3, 0x200000, RZ, 0xc0, !PT ;  /* 0x0020000003037812 */ /* 0x000fe200078ec0ff */
[----:B------:R-:W-:Y:S01]  /*6600*/  IMAD.MOV.U32 R104, RZ, RZ, RZ ;  /* 0x000000ffff687224 */ /* 0x000fe200078e00ff */
[----:B------:R-:W-:Y:S01]  /*6610*/  LOP3.LUT P0, RZ, R99, 0x40, RZ, 0xc0, !PT ;  /* 0x0000004063ff7812 */ /* 0x000fe2000780c0ff */
[----:B------:R-:W-:Y:S01]  /*6620*/  IMAD.U32 R90, RZ, RZ, UR4 ;  /* 0x00000004ff5a7e24 */ /* 0x000fe2000f8e00ff */
[----:B------:R-:W-:Y:S01]  /*6630*/  LOP3.LUT R0, R2, 0x200, R0, 0xf8, !PT ;  /* 0x0000020002007812 */ /* 0x000fe200078ef800 */
[----:B------:R-:W3:Y:S02]  /*6640*/  LDCU.64 UR50, c[0x0][0x348] ;  /* 0x00006900ff3277ac */ /* 0x000ee40008000a00 */
[----:B------:R-:W4:Y:S01]  /*6650*/  LDC R89, c[0x0][0xf20] ;  /* 0x0003c800ff597b82 */ /* 0x000f220000000800 */
[----:B------:R-:W3:Y:S01]  /*6660*/  LDS R97, [UR36+0x110] ;  /* 0x00011024ff617984 */ /* 0x000ee20008000800 */
[----:B------:R-:W-:Y:S01]  /*6670*/  LOP3.LUT R98, R0, R98, RZ, 0xfc, !PT ;  /* 0x0000006200627212 */ /* 0x000fe200078efcff */
[----:B------:R-:W1:Y:S01]  /*6680*/  LDCU.64 UR54, c[0x0][0xc88] ;  /* 0x00019100ff3677ac */ /* 0x000e620008000a00 */
[----:B------:R-:W-:Y:S01]  /*6690*/  P2R R0, PR, RZ, 0x1 ;  /* 0x00000001ff007803 */ /* 0x000fe20000000000 */
[----:B------:R-:W1:Y:S03]  /*66a0*/  LDCU.64 UR56, c[0x0][0xc90] ;  /* 0x00019200ff3877ac */ /* 0x000e660008000a00 */
[----:B------:R-:W1:Y:S01]  /*66b0*/  LDC R48, c[0x0][0xf30] ;  /* 0x0003cc00ff307b82 */ /* 0x000e620000000800 */
[----:B------:R-:W-:Y:S01]  /*66c0*/  UMOV UR48, URZ ;  /* 0x000000ff00307c82 */ /* 0x000fe20008000000 */
[----:B------:R-:W-:-:S06]  /*66d0*/  UMOV UR37, URZ ;  /* 0x000000ff00257c82 */ /* 0x000fcc0008000000 */
[----:B------:R-:W1:Y:S08]  /*66e0*/  LDC.64 R84, c[0x0][0xf10] ;  /* 0x0003c400ff547b82 */ /* 0x000e700000000a00 */
[----:B------:R-:W1:Y:S08]  /*66f0*/  LDC.64 R46, c[0x0][0xf18] ;  /* 0x0003c600ff2e7b82 */ /* 0x000e700000000a00 */
[----:B------:R-:W1:Y:S08]  /*6700*/  LDC.64 R44, c[0x0][0xf28] ;  /* 0x0003ca00ff2c7b82 */ /* 0x000e700000000a00 */
[----:B------:R-:W1:Y:S01]  /*6710*/  LDC.64 R82, c[0x0][0xcb0] ;  /* 0x00032c00ff527b82 */ /* 0x000e620000000a00 */
[----:B---3--:R-:W-:-:S07]  /*6720*/  IMAD.IADD R97, R97, 0x1, R3 ;  /* 0x0000000161617824 */ /* 0x008fce00078e0203 */
[----:B------:R-:W3:Y:S08]  /*6730*/  LDC.64 R80, c[0x0][0xca8] ;  /* 0x00032a00ff507b82 */ /* 0x000ef00000000a00 */
[----:B--2-4-:R-:W1:Y:S02]  /*6740*/  LDC R91, c[0x0][0x374] ;  /* 0x0000dd00ff5b7b82 */ /* 0x014e640000000800 */
.L_x_186:
[----:B------:R-:W-:Y:S02]  /*6750*/  LEA R0, R104, UR36, 0x3 ;  /* 0x0000002468007c11 */ /* 0x000fe4000f8e18ff */
[----:B------:R-:W-:Y:S02]  /*6760*/  SHF.L.U32 R2, R94, 0x1f, RZ ;  /* 0x0000001f5e027819 */ /* 0x000fe400000006ff */
[----:B------:R-:W-:Y:S02]  /*6770*/  LEA R16, R104, UR36, 0x4 ;  /* 0x0000002468107c11 */ /* 0x000fe4000f8e20ff */
[----:B------:R-:W2:Y:S02]  /*6780*/  SYNCS.PHASECHK.TRANS64.TRYWAIT P0, [R0+URZ+0x80], R2 ;  /* 0x00008002000075a7 */ /* 0x000ea400080011ff */
[----:B-12---:R-:W-:Y:S05]  /*6790*/  @!P0 BRA `(.L_x_95) ;  /* 0x0000008c00d48947 */ /* 0x006fea0003800000 */
.L_x_236:
[----:B------:R-:W4:Y:S01]  /*67a0*/  LDC.64 R10, c[0x0][0xf10] ;  /* 0x0003c400ff0a7b82 */ /* 0x000f220000000a00 */
[----:B------:R-:W3:Y:S01]  /*67b0*/  LDS.128 R16, [R16+0xf0] ;  /* 0x0000f00010107984 */ /* 0x000ee20000000c00 */
[----:B-1----:R-:W-:Y:S01]  /*67c0*/  ISETP.NE.AND P1, PT, R48, 0x1, PT ;  /* 0x000000013000780c */ /* 0x002fe20003f25270 */
[----:B--2---:R-:W-:Y:S01]  /*67d0*/  VIADD R0, R0, 0x90 ;  /* 0x0000009000007836 */ /* 0x004fe20000000000 */
[----:B------:R-:W-:Y:S04]  /*67e0*/  ISETP.GE.AND P0, PT, R43, 0x1, PT ;  /* 0x000000012b00780c */ /* 0x000fe80003f06270 */
[----:B------:R-:W1:Y:S01]  /*67f0*/  LDC.64 R8, c[0x0][0xf18] ;  /* 0x0003c600ff087b82 */ /* 0x000e620000000a00 */
[----:B------:R-:W-:Y:S01]  /*6800*/  PRMT R0, RZ, 0x654, R0 ;  /* 0x00000654ff007816 */ /* 0x000fe20000000000 */
[----:B------:R-:W-:Y:S01]  /*6810*/  @!PT LDS RZ, [RZ] ;  /* 0x00000000fffff984 */ /* 0x000fe20000000800 */
[----:B------:R-:W-:Y:S01]  /*6820*/  @!PT LDS RZ, [RZ] ;  /* 0x00000000fffff984 */ /* 0x000fe20000000800 */
[----:B------:R-:W-:Y:S01]  /*6830*/  @!PT LDS RZ, [RZ] ;  /* 0x00000000fffff984 */ /* 0x000fe20000000800 */
[----:B------:R-:W-:Y:S01]  /*6840*/  @!PT LDS RZ, [RZ] ;  /* 0x00000000fffff984 */ /* 0x000fe20000000800 */
[----:B------:R2:W-:Y:S06]  /*6850*/  MEMBAR.ALL.CTA ;  /* 0x0000000000007992 */ /* 0x0005ec0000008000 */
[----:B--2---:R-:W2:Y:S01]  /*6860*/  FENCE.VIEW.ASYNC.S ;  /* 0x00000000000073c6 */ /* 0x004ea20000000000 */
[----:B------:R-:W1:Y:S08]  /*6870*/  @!P1 LDC R12, c[0x0][0xf20] ;  /* 0x0003c800ff0c9b82 */ /* 0x000e700000000800 */
[----:B------:R-:W1:Y:S01]  /*6880*/  @!P1 LDC R7, c[0x0][0xf0c] ;  /* 0x0003c300ff079b82 */ /* 0x000e620000000800 */
[----:B--2---:R2:W-:Y:S01]  /*6890*/  SYNCS.ARRIVE.TRANS64.RED.A1T0 RZ, [R0+URZ], RZ ;  /* 0x000000ff00ff79a7 */ /* 0x0045e200081004ff */
[----:B---3--:R-:W-:Y:S04]  /*68a0*/  LOP3.LUT P4, RZ, R18, 0x1, RZ, 0xc0, !PT ;  /* 0x0000000112ff7812 */ /* 0x008fe8000788c0ff */
[----:B------:R-:W-:Y:S09]  /*68b0*/  P2R R102, PR, RZ, 0x10 ;  /* 0x00000010ff667803 */ /* 0x000ff20000000000 */
[----:B------:R-:W-:Y:S02]  /*68c0*/  @P4 MOV R51, R16 ;  /* 0x0000001000334202 */ /* 0x000fe40000000f00 */
[----:B------:R-:W-:Y:S01]  /*68d0*/  @P4 LOP3.LUT R50, R17, 0xffff, RZ, 0xc0, !PT ;  /* 0x0000ffff11324812 */ /* 0x000fe200078ec0ff */
[----:B--2-4-:R-:W-:Y:S06]  /*68e0*/  @!P0 BRA `(.L_x_96) ;  /* 0x0000000000a48947 */ /* 0x014fec0003800000 */
[----:B------:R-:W-:Y:S01]  /*68f0*/  IMAD.HI.U32 R0, R91, R47, RZ ;  /* 0x0000002f5b007227 */ /* 0x000fe200078e00ff */
[----:B------:R-:W-:Y:S02]  /*6900*/  ISETP.NE.AND P0, PT, R46, 0x1, PT ;  /* 0x000000012e00780c */ /* 0x000fe40003f05270 */
[----:B------:R-:W-:Y:S01]  /*6910*/  ISETP.NE.AND P2, PT, R43, 0x1, PT ;  /* 0x000000012b00780c */ /* 0x000fe20003f45270 */
[----:B------:R-:W-:Y:S01]  /*6920*/  IMAD.HI.U32 R4, R92, R84, RZ ;  /* 0x000000545c047227 */ /* 0x000fe200078e00ff */
[----:B------:R-:W-:Y:S02]  /*6930*/  SHF.R.U32.HI R0, RZ, R89, R0 ;  /* 0x00000059ff007219 */ /* 0x000fe40000011600 */
[----:B------:R-:W-:Y:S01]  /*6940*/  ISETP.NE.AND P3, PT, R49, 0x1, PT ;  /* 0x000000013100780c */ /* 0x000fe20003f65270 */
[----:B------:R-:W-:Y:S01]  /*6950*/  IMAD.HI.U32 R6, R50, R47, RZ ;  /* 0x0000002f32067227 */ /* 0x000fe200078e00ff */
[-C--:B------:R-:W-:Y:S02]  /*6960*/  SHF.R.U32.HI R4, RZ, R85.reuse, R4 ;  /* 0x00000055ff047219 */ /* 0x080fe40000011604 */
[----:B------:R-:W-:Y:S01]  /*6970*/  SEL R0, R91, R0, !P0 ;  /* 0x000000005b007207 */ /* 0x000fe20004000000 */
[----:B------:R-:W-:Y:S01]  /*6980*/  IMAD.HI.U32 R5, R51, R84, RZ ;  /* 0x0000005433057227 */ /* 0x000fe200078e00ff */
[----:B------:R-:W-:Y:S03]  /*6990*/  SEL R4, R92, R4, !P3 ;  /* 0x000000045c047207 */ /* 0x000fe60005800000 */
[-C--:B------:R-:W-:Y:S01]  /*69a0*/  IMAD.HI.U32 R3, R0, R44.reuse, RZ ;  /* 0x0000002c00037227 */ /* 0x080fe200078e00ff */
[----:B------:R-:W-:Y:S03]  /*69b0*/  SHF.R.U32.HI R5, RZ, R85, R5 ;  /* 0x00000055ff057219 */ /* 0x000fe60000011605 */
[----:B------:R-:W-:Y:S01]  /*69c0*/  IMAD.HI.U32 R2, R4, R44, RZ ;  /* 0x0000002c04027227 */ /* 0x000fe200078e00ff */
[----:B------:R-:W-:Y:S02]  /*69d0*/  @P2 SHF.R.U32.HI R0, RZ, R45, R3 ;  /* 0x0000002dff002219 */ /* 0x000fe40000011603 */
[----:B------:R-:W-:Y:S02]  /*69e0*/  SHF.R.U32.HI R3, RZ, R89, R6 ;  /* 0x00000059ff037219 */ /* 0x000fe40000011606 */
[----:B------:R-:W-:Y:S01]  /*69f0*/  @P2 SHF.R.U32.HI R4, RZ, R45, R2 ;  /* 0x0000002dff042219 */ /* 0x000fe20000011602 */
[----:B------:R-:W-:Y:S01]  /*6a00*/  IMAD R0, R43, R0, RZ ;  /* 0x000000002b007224 */ /* 0x000fe200078e02ff */
[----:B------:R-:W-:Y:S02]  /*6a10*/  SEL R3, R50, R3, !P0 ;  /* 0x0000000332037207 */ /* 0x000fe40004000000 */
[----:B------:R-:W-:Y:S01]  /*6a20*/  SEL R2, R51, R5, !P3 ;  /* 0x0000000533027207 */ /* 0x000fe20005800000 */
[----:B------:R-:W-:Y:S01]  /*6a30*/  IMAD R5, R43, R4, RZ ;  /* 0x000000042b057224 */ /* 0x000fe200078e02ff */
[C---:B------:R-:W-:Y:S01]  /*6a40*/  ISETP.GE.AND P0, PT, R3.reuse, R0, PT ;  /* 0x000000000300720c */ /* 0x040fe20003f06270 */
[C---:B------:R-:W-:Y:S03]  /*6a50*/  IMAD.HI.U32 R0, R3.reuse, R44, RZ ;  /* 0x0000002c03007227 */ /* 0x040fe600078e00ff */
[C---:B------:R-:W-:Y:S02]  /*6a60*/  ISETP.GE.OR P0, PT, R2.reuse, R5, P0 ;  /* 0x000000050200720c */ /* 0x040fe40000706670 */
[----:B------:R-:W-:Y:S04]  /*6a70*/  SHF.R.U32.HI R0, RZ, R45, R0 ;  /* 0x0000002dff007219 */ /* 0x000fe80000011600 */
        /* <DEDUP_REMOVED lines=15> */
[----:B------:R-:W-:Y:S07]  /*6b70*/  IMAD R50, R3, R46, R50 ;  /* 0x0000002e03327224 */ /* 0x000fee00078e0232 */
.L_x_96:
[----:B-1----:R-:W-:Y:S01]  /*6b80*/  @!P1 IMAD.HI.U32 R2, R50, R9, RZ ;  /* 0x0000000932029227 */ /* 0x002fe200078e00ff */
[----:B------:R-:W-:Y:S01]  /*6b90*/  @!P1 ISETP.NE.AND P0, PT, R8, 0x1, PT ;  /* 0x000000010800980c */ /* 0x000fe20003f05270 */
[----:B------:R-:W-:Y:S01]  /*6ba0*/  USHF.L.U32 UR46, UR20, 0x7, URZ ;  /* 0x00000007142e7899 */ /* 0x000fe200080006ff */
[----:B------:R-:W-:Y:S01]  /*6bb0*/  @!P1 ISETP.NE.AND P2, PT, R7, 0x1, PT ;  /* 0x000000010700980c */ /* 0x000fe20003f45270 */
[C---:B------:R-:W-:Y:S01]  /*6bc0*/  @!P1 IMAD.HI.U32 R0, R51.reuse, R10, RZ ;  /* 0x0000000a33009227 */ /* 0x040fe200078e00ff */
[----:B------:R-:W-:Y:S01]  /*6bd0*/  @!P1 SHF.R.U32.HI R2, RZ, R12, R2 ;  /* 0x0000000cff029219 */ /* 0x000fe20000011602 */
[----:B------:R-:W-:Y:S01]  /*6be0*/  USHF.L.U32 UR45, UR12, 0x7, URZ ;  /* 0x000000070c2d7899 */ /* 0x000fe200080006ff */
[----:B------:R-:W-:Y:S01]  /*6bf0*/  @P4 SHF.R.U32.HI R93, RZ, 0x10, R17 ;  /* 0x00000010ff5d4819 */ /* 0x000fe20000011611 */
[----:B------:R-:W-:Y:S01]  /*6c00*/  VIADD R104, R104, 0x1 ;  /* 0x0000000168687836 */ /* 0x000fe20000000000 */
[----:B------:R-:W-:Y:S01]  /*6c10*/  @!P1 SEL R2, R50, R2, !P0 ;  /* 0x0000000232029207 */ /* 0x000fe20004000000 */
[----:B------:R-:W-:Y:S01]  /*6c20*/  BSSY.RECONVERGENT B6, `(.L_x_97) ;  /* 0x0000028000067945 */ /* 0x000fe20003800200 */
[----:B------:R-:W-:Y:S02]  /*6c30*/  @!P1 SHF.R.U32.HI R0, RZ, R11, R0 ;  /* 0x0000000bff009219 */ /* 0x000fe40000011600 */
[----:B------:R-:W-:Y:S02]  /*6c40*/  LOP3.LUT P0, RZ, R90, 0x90, RZ, 0xc0, !PT ;  /* 0x000000905aff7812 */ /* 0x000fe4000780c0ff */
[----:B------:R-:W-:Y:S05]  /*6c50*/  @!P1 SEL R3, R51, R0, !P2 ;  /* 0x0000000033039207 */ /* 0x000fea0005000000 */
[----:B------:R-:W-:Y:S02]  /*6c60*/  @!P1 IMAD.IADD R0, R2, 0x1, -R3 ;  /* 0x0000000102009824 */ /* 0x000fe400078e0a03 */
[----:B------:R-:W-:Y:S02]  /*6c70*/  @!P1 IMAD.IADD R2, R3, 0x1, -R2 ;  /* 0x0000000103029824 */ /* 0x000fe400078e0a02 */
[----:B------:R-:W-:Y:S02]  /*6c80*/  @!P1 IMAD R51, R0, R7, R51 ;  /* 0x0000000700339224 */ /* 0x000fe400078e0233 */
[----:B------:R-:W-:Y:S01]  /*6c90*/  @!P1 IMAD R50, R2, R8, R50 ;  /* 0x0000000802329224 */ /* 0x000fe200078e0232 */
[----:B------:R-:W-:Y:S06]  /*6ca0*/  @!P0 BRA `(.L_x_98) ;  /* 0x00000000007c8947 */ /* 0x000fec0003800000 */
[----:B------:R-:W1:Y:S01]  /*6cb0*/  LDCU.64 UR8, c[0x4][0x80] ;  /* 0x01001000ff0877ac */ /* 0x000e620008000a00 */
[----:B------:R-:W-:Y:S01]  /*6cc0*/  MOV R2, 0x0 ;  /* 0x0000000000027802 */ /* 0x000fe20000000f00 */
[----:B------:R-:W-:Y:S02]  /*6cd0*/  HFMA2 R12, -RZ, RZ, 0, 5.9604644775390625e-08 ;  /* 0x00000001ff0c7431 */ /* 0x000fe400000001ff */
[----:B------:R-:W-:Y:S01]  /*6ce0*/  IMAD.MOV.U32 R8, RZ, RZ, 0x70 ;  /* 0x00000070ff087424 */ /* 0x000fe200078e00ff */
[----:B------:R2:W3:Y:S01]  /*6cf0*/  LDC.64 R14, c[0x4][R2] ;  /* 0x01000000020e7b82 */ /* 0x0004e20000000a00 */
[----:B------:R-:W4:Y:S01]  /*6d00*/  LDCU.64 UR6, c[0x4][0x88] ;  /* 0x01001100ff0677ac */ /* 0x000f220008000a00 */
[----:B------:R-:W-:Y:S01]  /*6d10*/  IMAD.MOV.U32 R13, RZ, RZ, RZ ;  /* 0x000000ffff0d7224 */ /* 0x000fe200078e00ff */
[----:B------:R-:W2:Y:S01]  /*6d20*/  LDCU.64 UR4, c[0x4][0x8] ;  /* 0x01000100ff0477ac */ /* 0x000ea20008000a00 */
[----:B-1----:R-:W-:Y:S01]  /*6d30*/  MOV R5, UR9 ;  /* 0x0000000900057c02 */ /* 0x002fe20008000f00 */
[----:B------:R-:W-:Y:S01]  /*6d40*/  IMAD.U32 R4, RZ, RZ, UR8 ;  /* 0x00000008ff047e24 */ /* 0x000fe2000f8e00ff */
[----:B----4-:R-:W-:Y:S01]  /*6d50*/  MOV R7, UR7 ;  /* 0x0000000700077c02 */ /* 0x010fe20008000f00 */
[----:B------:R-:W-:Y:S01]  /*6d60*/  IMAD.U32 R6, RZ, RZ, UR6 ;  /* 0x00000006ff067e24 */ /* 0x000fe2000f8e00ff */
[----:B--2---:R-:W-:Y:S01]  /*6d70*/  MOV R11, UR5 ;  /* 0x00000005000b7c02 */ /* 0x004fe20008000f00 */
[----:B------:R-:W-:Y:S02]  /*6d80*/  IMAD.U32 R10, RZ, RZ, UR4 ;  /* 0x00000004ff0a7e24 */ /* 0x000fe4000f8e00ff */
[----:B------:R-:W-:Y:S07]  /*6d90*/  LEPC R20, `(.L_x_99) ;  /* 0x000000001014794e */ /* 0x000fee0000000000 */
[----:B---3-5:R-:W-:Y:S05]  /*6da0*/  CALL.ABS.NOINC R14 ;  /* 0x000000000e007343 */ /* 0x028fea0003c00000 */
.L_x_99:
[----:B------:R-:W1:Y:S01]  /*6db0*/  LDCU.64 UR8, c[0x4][0x80] ;  /* 0x01001000ff0877ac */ /* 0x000e620008000a00 */
[----:B------:R-:W2:Y:S01]  /*6dc0*/  LDC.64 R2, c[0x4][R2] ;  /* 0x0100000002027b82 */ /* 0x000ea20000000a00 */
[----:B------:R-:W-:Y:S02]  /*6dd0*/  HFMA2 R12, -RZ, RZ, 0, 5.9604644775390625e-08 ;  /* 0x00000001ff0c7431 */ /* 0x000fe400000001ff */
[----:B------:R-:W-:Y:S02]  /*6de0*/  IMAD.MOV.U32 R8, RZ, RZ, 0x70 ;  /* 0x00000070ff087424 */ /* 0x000fe400078e00ff */
[----:B------:R-:W-:Y:S01]  /*6df0*/  IMAD.MOV.U32 R13, RZ, RZ, RZ ;  /* 0x000000ffff0d7224 */ /* 0x000fe200078e00ff */
[----:B------:R-:W3:Y:S01]  /*6e00*/  LDCU.64 UR6, c[0x4][0x88] ;  /* 0x01001100ff0677ac */ /* 0x000ee20008000a00 */
[----:B------:R-:W4:Y:S01]  /*6e10*/  LDCU.64 UR4, c[0x4][0x8] ;  /* 0x01000100ff0477ac */ /* 0x000f220008000a00 */
[----:B-1----:R-:W-:Y:S02]  /*6e20*/  MOV R4, UR8 ;  /* 0x0000000800047c02 */ /* 0x002fe40008000f00 */
[----:B------:R-:W-:Y:S02]  /*6e30*/  MOV R5, UR9 ;  /* 0x0000000900057c02 */ /* 0x000fe40008000f00 */
[----:B---3--:R-:W-:Y:S01]  /*6e40*/  MOV R7, UR7 ;  /* 0x0000000700077c02 */ /* 0x008fe20008000f00 */
[----:B------:R-:W-:Y:S01]  /*6e50*/  IMAD.U32 R6, RZ, RZ, UR6 ;  /* 0x00000006ff067e24 */ /* 0x000fe2000f8e00ff */
[----:B----4-:R-:W-:Y:S01]  /*6e60*/  MOV R11, UR5 ;  /* 0x00000005000b7c02 */ /* 0x010fe20008000f00 */
[----:B------:R-:W-:Y:S02]  /*6e70*/  IMAD.U32 R10, RZ, RZ, UR4 ;  /* 0x00000004ff0a7e24 */ /* 0x000fe4000f8e00ff */
[----:B------:R-:W-:Y:S07]  /*6e80*/  LEPC R20, `(.L_x_98) ;  /* 0x000000001014794e */ /* 0x000fee0000000000 */
[----:B--2---:R-:W-:Y:S05]  /*6e90*/  CALL.ABS.NOINC R2 ;  /* 0x0000000002007343 */ /* 0x004fea0003c00000 */
.L_x_98:
[----:B------:R-:W-:Y:S05]  /*6ea0*/  BSYNC.RECONVERGENT B6 ;  /* 0x0000000000067941 */ /* 0x000fea0003800200 */
.L_x_97:
[----:B------:R-:W-:Y:S01]  /*6eb0*/  ISETP.NE.U32.AND P4, PT, R82, RZ, PT ;  /* 0x000000ff5200720c */ /* 0x000fe20003f85070 */
[----:B------:R-:W-:Y:S01]  /*6ec0*/  UISETP.NE.AND UP2, UPT, UR49, URZ, UPT ;  /* 0x000000ff3100728c */ /* 0x000fe2000bf45270 */
[----:B------:R-:W-:Y:S01]  /*6ed0*/  ISETP.NE.U32.AND P2, PT, RZ, UR54, PT ;  /* 0x00000036ff007c0c */ /* 0x000fe2000bf45070 */
[----:B------:R-:W-:Y:S01]  /*6ee0*/  UISETP.NE.U32.AND UP1, UPT, UR56, URZ, UPT ;  /* 0x000000ff3800728c */ /* 0x000fe2000bf25070 */
[----:B------:R-:W-:Y:S01]  /*6ef0*/  ISETP.NE.AND.EX P4, PT, R83, RZ, PT, P4 ;  /* 0x000000ff5300720c */ /* 0x000fe20003f85340 */
[----:B------:R-:W-:Y:S01]  /*6f00*/  UPLOP3.LUT UP0, UPT, UPT, UPT, UPT, 0x40, 0x4 ;  /* 0x000000000004789c */ /* 0x000fe20003f0e870 */
[----:B------:R-:W-:Y:S01]  /*6f10*/  ISETP.NE.AND.EX P2, PT, RZ, UR55, PT, P2 ;  /* 0x00000037ff007c0c */ /* 0x000fe2000bf45320 */
[----:B------:R-:W-:Y:S01]  /*6f20*/  UISETP.NE.AND.EX UP1, UPT, UR57, URZ, UPT, UP1 ;  /* 0x000000ff3900728c */ /* 0x000fe2000bf25310 */
[----:B------:R-:W-:Y:S04]  /*6f30*/  PLOP3.LUT P1, PT, PT, PT, UP2, 0x80, 0x8 ;  /* 0x000000000008781c */ /* 0x000fe80003f2f028 */
[----:B------:R-:W-:Y:S06]  /*6f40*/  @UP2 UPLOP3.LUT UP0, UPT, UPT, UPT, UP1, 0x80, 0x8 ;  /* 0x000000000008289c */ /* 0x000fec0003f0f010 */
[----:B------:R-:W-:Y:S01]  /*6f50*/  PLOP3.LUT P0, PT, PT, PT, UP0, 0x80, 0x8 ;  /* 0x000000000008781c */ /* 0x000fe20003f0f008 */
[----:B------:R-:W-:Y:S01]  /*6f60*/  @!UPT UIADD3 URZ, UPT, UPT, URZ, URZ, URZ ;  /* 0x000000fffffff290 */ /* 0x000fe2000fffe0ff */
[----:B------:R-:W-:Y:S11]  /*6f70*/  BRA.U !UP1, `(.L_x_100) ;  /* 0x0000000109387547 */ /* 0x000ff6000b800000 */
[----:B------:R-:W-:Y:S01]  /*6f80*/  UISETP.NE.U32.AND UP0, UPT, UR54, URZ, UPT ;  /* 0x000000ff3600728c */ /* 0x000fe2000bf05070 */
[----:B------:R-:W-:Y:S02]  /*6f90*/  HFMA2 R0, -RZ, RZ, 0, 5.9604644775390625e-08 ;  /* 0x00000001ff007431 */ /* 0x000fe400000001ff */
[----:B------:R-:W-:Y:S01]  /*6fa0*/  IMAD.MOV.U32 R86, RZ, RZ, 0x1 ;  /* 0x00000001ff567424 */ /* 0x000fe200078e00ff */
[----:B------:R-:W-:Y:S06]  /*6fb0*/  UISETP.NE.AND.EX UP0, UPT, UR55, URZ, UPT, UP0 ;  /* 0x000000ff3700728c */ /* 0x000fec000bf05300 */
[----:B------:R-:W-:Y:S05]  /*6fc0*/  PLOP3.LUT P3, PT, PT, PT, UP0, 0x80, 0x8 ;  /* 0x000000000008781c */ /* 0x000fea0003f6f008 */
[----:B------:R-:W1:Y:S01]  /*6fd0*/  @UP0 LDCU.64 UR4, c[0x0][0xc88] ;  /* 0x00019100ff0407ac */ /* 0x000e620008000a00 */
[----:B------:R-:W-:Y:S07]  /*6fe0*/  @UP0 UIMAD UR6, UR52, UR56, URZ ;  /* 0x00000038340602a4 */ /* 0x000fee000f8e02ff */
[----:B------:R-:W-:Y:S01]  /*6ff0*/  @!P3 PRMT R86, R0, 0x7610, R86 ;  /* 0x000076100056b816 */ /* 0x000fe20000000056 */
[----:B-1----:R-:W-:Y:S06]  /*7000*/  @UP0 UIMAD.WIDE UR4, UR6, 0x4, UR4 ;  /* 0x00000004060408a5 */ /* 0x002fec000f8e0204 */
[----:B------:R-:W-:Y:S01]  /*7010*/  IMAD.U32 R2, RZ, RZ, UR4 ;  /* 0x00000004ff027e24 */ /* 0x000fe2000f8e00ff */
[----:B------:R-:W-:Y:S04]  /*7020*/  MOV R3, UR5 ;  /* 0x0000000500037c02 */ /* 0x000fe80008000f00 */
[----:B------:R-:W1:Y:S01]  /*7030*/  @!UP0 LDCU UR4, c[0x0][0xc80] ;  /* 0x00019000ff0487ac */ /* 0x000e620008000800 */
[----:B-----5:R2:W5:Y:S02]  /*7040*/  @P3 LDG.E R53, desc[UR62][R2.64] ;  /* 0x0000003e02353981 */ /* 0x020564000c1e1900 */
[----:B-12---:R-:W-:Y:S02]  /*7050*/  @!P3 IMAD.U32 R53, RZ, RZ, UR4 ;  /* 0x00000004ff35be24 */ /* 0x006fe4000f8e00ff */
.L_x_100:
[----:B------:R-:W-:Y:S05]  /*7060*/  @!P4 BRA `(.L_x_101) ;  /* 0x000000000020c947 */ /* 0x000fea0003800000 */
[----:B------:R-:W-:Y:S04]  /*7070*/  ISETP.NE.U32.AND P3, PT, R80, RZ, PT ;  /* 0x000000ff5000720c */ /* 0x000fe80003f65070 */
[----:B------:R-:W-:Y:S11]  /*7080*/  ISETP.NE.AND.EX P3, PT, R81, RZ, PT, P3 ;  /* 0x000000ff5100720c */ /* 0x000ff60003f65330 */
[----:B------:R-:W-:Y:S02]  /*7090*/  @!UPT UIADD3 URZ, UPT, UPT, URZ, URZ, URZ ;  /* 0x000000fffffff290 */ /* 0x000fe4000fffe0ff */
[----:B------:R-:W1:Y:S01]  /*70a0*/  @P3 LDC.64 R2, c[0x0][0xca8] ;  /* 0x00032a00ff023b82 */ /* 0x000e620000000a00 */
[----:B------:R-:W-:Y:S04]  /*70b0*/  @P3 IMAD R0, R82, UR52, RZ ;  /* 0x0000003452003c24 */ /* 0x000fe8000f8e02ff */
[----:B-1----:R-:W-:Y:S05]  /*70c0*/  @P3 IMAD.WIDE R2, R0, 0x4, R2 ;  /* 0x0000000400023825 */ /* 0x002fea00078e0202 */
[----:B-----5:R1:W5:Y:S02]  /*70d0*/  @P3 LDG.E R52, desc[UR62][R2.64] ;  /* 0x0000003e02343981 */ /* 0x020364000c1e1900 */
[----:B-1----:R-:W2:Y:S02]  /*70e0*/  @!P3 LDC R52, c[0x0][0xca0] ;  /* 0x00032800ff34bb82 */ /* 0x002ea40000000800 */
.L_x_101:
[----:B-----5:R-:W-:Y:S01]  /*70f0*/  FSETP.NEU.AND P3, PT, R53, RZ, PT ;  /* 0x000000ff3500720b */ /* 0x020fe20003f6d000 */
[----:B------:R-:W-:Y:S01]  /*7100*/  IMAD.MOV.U32 R69, RZ, RZ, 0x10 ;  /* 0x00000010ff457424 */ /* 0x000fe200078e00ff */
[----:B------:R-:W-:Y:S01]  /*7110*/  SEL R2, RZ, 0xffffffff, P2 ;  /* 0xffffffffff027807 */ /* 0x000fe20001000000 */
[----:B------:R-:W-:Y:S01]  /*7120*/  IMAD R59, R96, 0x80, R97 ;  /* 0x00000080603b7824 */ /* 0x000fe200078e0261 */
[----:B------:R-:W-:Y:S01]  /*7130*/  @P1 LOP3.LUT P2, RZ, R86, 0xff, RZ, 0xc0, !PT ;  /* 0x000000ff56ff1812 */ /* 0x000fe2000784c0ff */
[----:B------:R-:W-:Y:S01]  /*7140*/  IMAD.SHL.U32 R106, R98, 0x2, RZ ;  /* 0x00000002626a7824 */ /* 0x000fe200078e00ff */
[----:B------:R-:W-:Y:S01]  /*7150*/  @P1 SEL R0, RZ, 0xffffffff, P3 ;  /* 0xffffffffff001807 */ /* 0x000fe20001800000 */
[----:B------:R-:W-:Y:S01]  /*7160*/  BSSY B1, `(.L_x_102) ;  /* 0x0000039000017945 */ /* 0x000fe20003800000 */
[----:B------:R-:W-:Y:S01]  /*7170*/  LEA R58, R96, UR36, 0x3 ;  /* 0x00000024603a7c11 */ /* 0x000fe2000f8e18ff */
[----:B------:R-:W-:Y:S01]  /*7180*/  VIADD R105, R106, UR36 ;  /* 0x000000246a697c36 */ /* 0x000fe20008000000 */
[----:B------:R-:W-:Y:S01]  /*7190*/  @P0 SEL R0, R2, R0, !P2 ;  /* 0x0000000002000207 */ /* 0x000fe20005000000 */
[----:B------:R-:W-:Y:S01]  /*71a0*/  IMAD.MOV.U32 R70, RZ, RZ, 0x1 ;  /* 0x00000001ff467424 */ /* 0x000fe200078e00ff */
[----:B------:R-:W-:Y:S01]  /*71b0*/  SHF.L.U32 R3, R95, 0x1f, RZ ;  /* 0x0000001f5f037819 */ /* 0x000fe200000006ff */
[----:B------:R-:W-:Y:S01]  /*71c0*/  IMAD.MOV.U32 R68, RZ, RZ, RZ ;  /* 0x000000ffff447224 */ /* 0x000fe200078e00ff */
[----:B------:R-:W-:Y:S02]  /*71d0*/  @P1 LOP3.LUT R0, R0, 0x1, RZ, 0xc0, !PT ;  /* 0x0000000100001812 */ /* 0x000fe400078ec0ff */
[----:B------:R-:W-:Y:S02]  /*71e0*/  CS2R R78, SRZ ;  /* 0x00000000004e7805 */ /* 0x000fe4000001ff00 */
[----:B------:R-:W-:Y:S02]  /*71f0*/  PLOP3.LUT P2, PT, PT, PT, UP1, 0x80, 0x8 ;  /* 0x000000000008781c */ /* 0x000fe40003f4f018 */
[----:B------:R-:W-:Y:S02]  /*7200*/  CS2R R76, SRZ ;  /* 0x00000000004c7805 */ /* 0x000fe4000001ff00 */
[----:B------:R-:W-:Y:S02]  /*7210*/  ISETP.NE.U32.OR P4, PT, R0, 0x1, !P1 ;  /* 0x000000010000780c */ /* 0x000fe40004f85470 */
[----:B------:R-:W-:Y:S02]  /*7220*/  CS2R R74, SRZ ;  /* 0x00000000004a7805 */ /* 0x000fe4000001ff00 */
[----:B------:R-:W-:Y:S02]  /*7230*/  LOP3.LUT P5, RZ, R99, 0x40, RZ, 0xc0, !PT ;  /* 0x0000004063ff7812 */ /* 0x000fe400078ac0ff */
[----:B------:R-:W-:Y:S02]  /*7240*/  CS2R R72, SRZ ;  /* 0x0000000000487805 */ /* 0x000fe4000001ff00 */
[----:B------:R-:W-:Y:S02]  /*7250*/  P2R R107, PR, RZ, 0x10 ;  /* 0x00000010ff6b7803 */ /* 0x000fe40000000000 */
[----:B------:R-:W-:Y:S02]  /*7260*/  CS2R R66, SRZ ;  /* 0x0000000000427805 */ /* 0x000fe4000001ff00 */
[----:B------:R-:W-:Y:S02]  /*7270*/  SEL R69, R69, 0xfffffff0, !P5 ;  /* 0xfffffff045457807 */ /* 0x000fe40006800000 */
[----:B------:R-:W-:Y:S02]  /*7280*/  CS2R R64, SRZ ;  /* 0x0000000000407805 */ /* 0x000fe4000001ff00 */
[----:B------:R-:W-:Y:S02]  /*7290*/  CS2R R62, SRZ ;  /* 0x00000000003e7805 */ /* 0x000fe4000001ff00 */
[----:B------:R-:W-:Y:S01]  /*72a0*/  CS2R R60, SRZ ;  /* 0x00000000003c7805 */ /* 0x000fe2000001ff00 */
[----:B------:R-:W-:Y:S01]  /*72b0*/  IMAD.IADD R105, R105, 0x1, R69 ;  /* 0x0000000169697824 */ /* 0x000fe200078e0245 */
[----:B------:R-:W-:Y:S04]  /*72c0*/  @P4 SHF.L.U32 R0, RZ, 0x1f, RZ ;  /* 0x0000001fff004819 */ /* 0x000fe800000006ff */
[----:B------:R1:W3:Y:S01]  /*72d0*/  @P4 SYNCS.PHASECHK.TRANS64.TRYWAIT P1, [UR36+0x30], R0 ;  /* 0x00003000ff0045a7 */ /* 0x0002e20008021124 */
[----:B------:R4:W2:Y:S01]  /*72e0*/  SYNCS.PHASECHK.TRANS64.TRYWAIT P0, [R58+URZ+0xa0], R3 ;  /* 0x0000a0033a0075a7 */ /* 0x0008a200080011ff */
[----:B-1----:R-:W-:Y:S02]  /*72f0*/  SEL R0, RZ, 0xffffffff, P3 ;  /* 0xffffffffff007807 */ /* 0x002fe40001800000 */
[----:B------:R-:W-:Y:S04]  /*7300*/  LOP3.LUT P3, R103, R86, 0xff, RZ, 0xc0, !PT ;  /* 0x000000ff56677812 */ /* 0x000fe8000786c0ff */
[----:B------:R-:W-:Y:S04]  /*7310*/  @P2 SEL R0, R2, R0, !P3 ;  /* 0x0000000002002207 */ /* 0x000fe80005800000 */
[----:B------:R-:W-:Y:S04]  /*7320*/  LOP3.LUT R0, R0, 0x1, RZ, 0xc0, !PT ;  /* 0x0000000100007812 */ /* 0x000fe800078ec0ff */
[----:B------:R-:W-:Y:S02]  /*7330*/  ISETP.NE.U32.AND P2, PT, R0, 0x1, PT ;  /* 0x000000010000780c */ /* 0x000fe40003f45070 */
[----:B------:R-:W-:Y:S02]  /*7340*/  SHF.R.U32.HI R0, RZ, 0x15, R59 ;  /* 0x00000015ff007819 */ /* 0x000fe4000001163b */
[----:B------:R-:W-:Y:S02]  /*7350*/  P2R R71, PR, RZ, 0x4 ;  /* 0x00000004ff477803 */ /* 0x000fe40000000000 */
[----:B------:R-:W-:Y:S02]  /*7360*/  LOP3.LUT R2, R0, 0x3, RZ, 0xc0, !PT ;  /* 0x0000000300027812 */ /* 0x000fe400078ec0ff */
[----:B---3--:R-:W-:Y:S01]  /*7370*/  @P4 SEL R70, RZ, 0x1, !P1 ;  /* 0x00000001ff464807 */ /* 0x008fe20004800000 */
[----:B--2-4-:R-:W-:Y:S06]  /*7380*/  @!P4 BRA `(.L_x_103) ;  /* 0x000000000058c947 */ /* 0x014fec0003800000 */
[----:B------:R-:W-:Y:S01]  /*7390*/  IMAD.MOV.U32 R79, RZ, RZ, RZ ;  /* 0x000000ffff4f7224 */ /* 0x000fe200078e00ff */
[----:B------:R-:W-:Y:S01]  /*73a0*/  ISETP.NE.AND P1, PT, R70, RZ, PT ;  /* 0x000000ff4600720c */ /* 0x000fe20003f25270 */
[----:B------:R-:W-:Y:S01]  /*73b0*/  BSSY B0, `(.L_x_104) ;  /* 0x000000c000007945 */ /* 0x000fe20003800000 */
[----:B------:R-:W-:Y:S02]  /*73c0*/  CS2R R62, SRZ ;  /* 0x00000000003e7805 */ /* 0x000fe4000001ff00 */
[----:B------:R-:W-:Y:S02]  /*73d0*/  CS2R R60, SRZ ;  /* 0x00000000003c7805 */ /* 0x000fe4000001ff00 */
[----:B------:R-:W-:Y:S02]  /*73e0*/  CS2R R66, SRZ ;  /* 0x0000000000427805 */ /* 0x000fe4000001ff00 */
[----:B------:R-:W-:Y:S02]  /*73f0*/  CS2R R64, SRZ ;  /* 0x0000000000407805 */ /* 0x000fe4000001ff00 */
[----:B------:R-:W-:Y:S02]  /*7400*/  CS2R R74, SRZ ;  /* 0x00000000004a7805 */ /* 0x000fe4000001ff00 */
[----:B------:R-:W-:Y:S02]  /*7410*/  CS2R R72, SRZ ;  /* 0x0000000000487805 */ /* 0x000fe4000001ff00 */
[----:B------:R-:W-:Y:S01]  /*7420*/  CS2R R76, SRZ ;  /* 0x00000000004c7805 */ /* 0x000fe2000001ff00 */
[----:B------:R-:W-:Y:S06]  /*7430*/  @P1 BRA `(.L_x_105) ;  /* 0x00000000000c1947 */ /* 0x000fec0003800000 */
[----:B------:R-:W-:Y:S04]  /*7440*/  SHF.L.U32 R5, RZ, 0x1f, RZ ;  /* 0x0000001fff057819 */ /* 0x000fe800000006ff */
[----:B------:R-:W1:Y:S02]  /*7450*/  SYNCS.PHASECHK.TRANS64.TRYWAIT P1, [UR36+0x30], R5 ;  /* 0x00003005ff0075a7 */ /* 0x000e640008021124 */
[----:B-1----:R-:W-:Y:S05]  /*7460*/  @!P1 BRA `(.L_x_106) ;  /* 0x0000008000b49947 */ /* 0x002fea0003800000 */
.L_x_105:
[----:B------:R-:W-:Y:S05]  /*7470*/  BSYNC B0 ;  /* 0x0000000000007941 */ /* 0x000fea0003800000 */
.L_x_104:
[----:B------:R-:W-:Y:S01]  /*7480*/  ISETP.NE.AND P1, PT, R71, RZ, PT ;  /* 0x000000ff4700720c */ /* 0x000fe20003f25270 */
[----:B------:R-:W-:Y:S11]  /*7490*/  HFMA2 R68, -RZ, RZ, 0, 5.9604644775390625e-08 ;  /* 0x00000001ff447431 */ /* 0x000ff600000001ff */
[----:B------:R-:W-:Y:S01]  /*74a0*/  @!UPT UIADD3 URZ, UPT, UPT, URZ, URZ, URZ ;  /* 0x000000fffffff290 */ /* 0x000fe2000fffe0ff */
[----:B------:R2:W3:Y:S04]  /*74b0*/  @P1 LDS.128 R60, [R106+UR36+0x200] ;  /* 0x000200246a3c1984 */ /* 0x0004e80008000c00 */
[----:B------:R2:W4:Y:S04]  /*74c0*/  @P1 LDS.128 R64, [R105+0x200] ;  /* 0x0002000069401984 */ /* 0x0005280000000c00 */
[----:B------:R2:W1:Y:S04]  /*74d0*/  @P1 LDS.128 R72, [R106+UR36+0xa00] ;  /* 0x000a00246a481984 */ /* 0x0004680008000c00 */
[----:B------:R2:W1:Y:S02]  /*74e0*/  @P1 LDS.128 R76, [R105+0xa00] ;  /* 0x000a0000694c1984 */ /* 0x0004640000000c00 */
.L_x_103:
[----:B------:R-:W-:Y:S05]  /*74f0*/  BSYNC B1 ;  /* 0x0000000000017941 */ /* 0x000fea0003800000 */
.L_x_102:
[----:B------:R-:W-:Y:S02]  /*7500*/  ISETP.NE.AND P1, PT, R100, R2, PT ;  /* 0x000000026400720c */ /* 0x000fe40003f25270 */
[----:B------:R-:W-:Y:S01]  /*7510*/  MOV R39, RZ ;  /* 0x000000ff00277202 */ /* 0x000fe20000000f00 */
[----:B------:R-:W-:Y:S10]  /*7520*/  @P0 BRA `(.L_x_107) ;  /* 0x0000000000080947 */ /* 0x000ff40003800000 */
[----:B------:R-:W5:Y:S02]  /*7530*/  SYNCS.PHASECHK.TRANS64.TRYWAIT P0, [R58+URZ+0xa0], R3 ;  /* 0x0000a0033a0075a7 */ /* 0x000f6400080011ff */
[----:B-----5:R-:W-:Y:S05]  /*7540*/  @!P0 BRA `(.L_x_108) ;  /* 0x0000008000948947 */ /* 0x020fea0003800000 */
.L_x_107:
[----:B------:R-:W-:Y:S01]  /*7550*/  IMAD.MOV.U32 R38, RZ, RZ, RZ ;  /* 0x000000ffff267224 */ /* 0x000fe200078e00ff */
[----:B------:R-:W-:Y:S02]  /*7560*/  CS2R R36, SRZ ;  /* 0x0000000000247805 */ /* 0x000fe4000001ff00 */
        /* <DEDUP_REMOVED lines=13> */
[----:B-1----:R-:W-:Y:S01]  /*7640*/  CS2R R4, SRZ ;  /* 0x0000000000047805 */ /* 0x002fe2000001ff00 */
[----:B------:R-:W-:Y:S06]  /*7650*/  @P1 BRA `(.L_x_109) ;  /* 0x0000000000bc1947 */ /* 0x000fec0003800000 */
[----:B------:R-:W-:Y:S11]  /*7660*/  LOP3.LUT P0, RZ, R0, 0x3, R101, 0x48, !PT ;  /* 0x0000000300ff7812 */ /* 0x000ff60007804865 */
[----:B------:R-:W-:Y:S02]  /*7670*/  @!UPT UIADD3 URZ, UPT, UPT, URZ, URZ, URZ ;  /* 0x000000fffffff290 */ /* 0x000fe4000fffe0ff */
[----:B------:R-:W-:Y:S05]  /*7680*/  @!P0 BRA `(.L_x_110) ;  /* 0x0000000000408947 */ /* 0x000fea0003800000 */
[----:B------:R-:W1:Y:S01]  /*7690*/  LDCU.64 UR8, c[0x4][0x70] ;  /* 0x01000e00ff0877ac */ /* 0x000e620008000a00 */
[----:B------:R-:W-:Y:S01]  /*76a0*/  MOV R15, 0x0 ;  /* 0x00000000000f7802 */ /* 0x000fe20000000f00 */
[----:B------:R-:W-:Y:S02]  /*76b0*/  HFMA2 R12, -RZ, RZ, 0, 5.9604644775390625e-08 ;  /* 0x00000001ff0c7431 */ /* 0x000fe400000001ff */
[----:B------:R-:W-:Y:S02]  /*76c0*/  IMAD.MOV.U32 R8, RZ, RZ, 0x192 ;  /* 0x00000192ff087424 */ /* 0x000fe400078e00ff */
[----:B------:R-:W-:Y:S01]  /*76d0*/  IMAD.MOV.U32 R13, RZ, RZ, RZ ;  /* 0x000000ffff0d7224 */ /* 0x000fe200078e00ff */
[----:B------:R-:W5:Y:S01]  /*76e0*/  LDCU.64 UR6, c[0x4][0x78] ;  /* 0x01000f00ff0677ac */ /* 0x000f620008000a00 */
[----:B------:R-:W2:Y:S01]  /*76f0*/  LDC.64 R14, c[0x4][R15] ;  /* 0x010000000f0e7b82 */ /* 0x000ea20000000a00 */
[----:B------:R-:W3:Y:S01]  /*7700*/  LDCU.64 UR4, c[0x4][0x10] ;  /* 0x01000200ff0477ac */ /* 0x000ee20008000a00 */
[----:B-1----:R-:W-:Y:S01]  /*7710*/  MOV R5, UR9 ;  /* 0x0000000900057c02 */ /* 0x002fe20008000f00 */
[----:B------:R-:W-:Y:S01]  /*7720*/  IMAD.U32 R4, RZ, RZ, UR8 ;  /* 0x00000008ff047e24 */ /* 0x000fe2000f8e00ff */
[----:B-----5:R-:W-:Y:S01]  /*7730*/  MOV R7, UR7 ;  /* 0x0000000700077c02 */ /* 0x020fe20008000f00 */
[----:B------:R-:W-:Y:S01]  /*7740*/  IMAD.U32 R6, RZ, RZ, UR6 ;  /* 0x00000006ff067e24 */ /* 0x000fe2000f8e00ff */
[----:B---3--:R-:W-:Y:S01]  /*7750*/  MOV R11, UR5 ;  /* 0x00000005000b7c02 */ /* 0x008fe20008000f00 */
[----:B------:R-:W-:Y:S02]  /*7760*/  IMAD.U32 R10, RZ, RZ, UR4 ;  /* 0x00000004ff0a7e24 */ /* 0x000fe4000f8e00ff */
[----:B------:R-:W-:Y:S07]  /*7770*/  LEPC R20, `(.L_x_110) ;  /* 0x000000001014794e */ /* 0x000fee0000000000 */
[----:B--2-4-:R-:W-:Y:S05]  /*7780*/  CALL.ABS.NOINC R14 ;  /* 0x000000000e007343 */ /* 0x014fea0003c00000 */
.L_x_110:
[----:B------:R-:W-:Y:S05]  /*7790*/  WARPSYNC.ALL ;  /* 0x0000000000007948 */ /* 0x000fea0003800000 */
[C---:B------:R-:W-:Y:S01]  /*77a0*/  R2UR UR4, R59.reuse ;  /* 0x000000003b0472ca */ /* 0x040fe200000e0000 */
[----:B------:R-:W-:Y:S05]  /*77b0*/  VIADD R0, R59, 0x40 ;  /* 0x000000403b007836 */ /* 0x000fea0000000000 */
[----:B------:R-:W-:Y:S04]  /*77c0*/  SHF.R.U32.HI R0, RZ, 0x15, R0 ;  /* 0x00000015ff007819 */ /* 0x000fe80000011600 */
[----:B------:R-:W-:Y:S03]  /*77d0*/  LOP3.LUT P0, RZ, R0, 0x3, R101, 0x48, !PT ;  /* 0x0000000300ff7812 */ /* 0x000fe60007804865 */
[----:B------:R-:W1:Y:S10]  /*77e0*/  LDTM.x16 R24, tmem[UR4] ;  /* 0x00000004001879ee */ /* 0x000e740008240000 */
[----:B-1----:R-:W-:Y:S05]  /*77f0*/  @!P0 BRA `(.L_x_111) ;  /* 0x0000000000408947 */ /* 0x002fea0003800000 */
        /* <DEDUP_REMOVED lines=16> */
.L_x_111:
[----:B------:R-:W-:Y:S05]  /*7900*/  WARPSYNC.ALL ;  /* 0x0000000000007948 */ /* 0x000fea0003800000 */
[----:B------:R-:W-:Y:S11]  /*7910*/  R2UR UR4, R59 ;  /* 0x000000003b0472ca */ /* 0x000ff600000e0000 */
[----:B------:R-:W-:Y:S02]  /*7920*/  @!UPT UIADD3 URZ, UPT, UPT, URZ, URZ, URZ ;  /* 0x000000fffffff290 */ /* 0x000fe4000fffe0ff */
[----:B------:R-:W1:Y:S02]  /*7930*/  LDTM.x16 R4, tmem[UR4+0x40] ;  /* 0x00004004000479ee */ /* 0x000e640008240000 */
[----:B-1----:R-:W-:Y:S01]  /*7940*/  NOP ;  /* 0x0000000000007918 */ /* 0x002fe20000000000 */
.L_x_109:
[----:B---3--:R-:W-:Y:S01]  /*7950*/  SHF.L.U32 R20, R60, 0x10, RZ ;  /* 0x000000103c147819 */ /* 0x008fe200000006ff */
[----:B------:R-:W-:Y:S01]  /*7960*/  FMUL R0, R52, R24 ;  /* 0x0000001834007220 */ /* 0x000fe20000400000 */
[----:B------:R-:W-:Y:S01]  /*7970*/  ISETP.NE.AND P0, PT, R100, R2, PT ;  /* 0x000000026400720c */ /* 0x000fe20003f05270 */
[----:B------:R-:W-:Y:S01]  /*7980*/  FMUL R2, R52, R25 ;  /* 0x0000001934027220 */ /* 0x000fe20000400000 */
[----:B------:R-:W-:Y:S01]  /*7990*/  LOP3.LUT R21, R60, 0xffff0000, RZ, 0xc0, !PT ;  /* 0xffff00003c157812 */ /* 0x000fe200078ec0ff */
[----:B------:R-:W-:Y:S01]  /*79a0*/  FFMA R0, R53, R20, R0 ;  /* 0x0000001435007223 */ /* 0x000fe20000000000 */
[C---:B------:R-:W-:Y:S01]  /*79b0*/  SHF.L.U32 R22, R61.reuse, 0x10, RZ ;  /* 0x000000103d167819 */ /* 0x040fe200000006ff */
[----:B------:R-:W-:Y:S01]  /*79c0*/  FMUL R3, R52, R26 ;  /* 0x0000001a34037220 */ /* 0x000fe20000400000 */
[----:B------:R-:W-:Y:S01]  /*79d0*/  LOP3.LUT R23, R61, 0xffff0000, RZ, 0xc0, !PT ;  /* 0xffff00003d177812 */ /* 0x000fe200078ec0ff */
[C---:B------:R-:W-:Y:S01]  /*79e0*/  FFMA R2, R53.reuse, R21, R2 ;  /* 0x0000001535027223 */ /* 0x040fe20000000002 */
[----:B------:R-:W-:Y:S01]  /*79f0*/  SHF.L.U32 R40, R62, 0x10, RZ ;  /* 0x000000103e287819 */ /* 0x000fe200000006ff */
[----:B------:R-:W-:Y:S01]  /*7a00*/  FMUL R20, R52, R27 ;  /* 0x0000001b34147220 */ /* 0x000fe20000400000 */
[----:B------:R-:W-:Y:S01]  /*7a10*/  LOP3.LUT R41, R62, 0xffff0000, RZ, 0xc0, !PT ;  /* 0xffff00003e297812 */ /* 0x000fe200078ec0ff */
[----:B------:R-:W-:Y:S01]  /*7a20*/  FFMA R3, R53, R22, R3 ;  /* 0x0000001635037223 */ /* 0x000fe20000000003 */
[----:B------:R-:W-:Y:S01]  /*7a30*/  F2FP.BF16.F32.PACK_AB R108, R2, R0 ;  /* 0x00000000026c723e */ /* 0x000fe200000010ff */
[C---:B------:R-:W-:Y:S01]  /*7a40*/  FMUL R21, R52.reuse, R28 ;  /* 0x0000001c34157220 */ /* 0x040fe20000400000 */
[----:B------:R-:W-:Y:S01]  /*7a50*/  LOP3.LUT R42, R77, 0xffff0000, RZ, 0xc0, !PT ;  /* 0xffff00004d2a7812 */ /* 0x000fe200078ec0ff */
[----:B------:R-:W-:Y:S01]  /*7a60*/  FMUL R22, R52, R29 ;  /* 0x0000001d34167220 */ /* 0x000fe20000400000 */
[----:B------:R-:W-:Y:S01]  /*7a70*/  SHF.L.U32 R54, R78, 0x10, RZ ;  /* 0x000000104e367819 */ /* 0x000fe200000006ff */
[----:B------:R-:W-:Y:S01]  /*7a80*/  FFMA R20, R53, R23, R20 ;  /* 0x0000001735147223 */ /* 0x000fe20000000014 */
[----:B------:R-:W-:Y:S01]  /*7a90*/  SHF.L.U32 R23, R63, 0x10, RZ ;  /* 0x000000103f177819 */ /* 0x000fe200000006ff */
[----:B------:R-:W-:Y:S01]  /*7aa0*/  FFMA R21, R53, R40, R21 ;  /* 0x0000002835157223 */ /* 0x000fe20000000015 */
[----:B------:R-:W-:Y:S01]  /*7ab0*/  LOP3.LUT R40, R63, 0xffff0000, RZ, 0xc0, !PT ;  /* 0xffff00003f287812 */ /* 0x000fe200078ec0ff */
[C---:B------:R-:W-:Y:S01]  /*7ac0*/  FFMA R22, R53.reuse, R41, R22 ;  /* 0x0000002935167223 */ /* 0x040fe20000000016 */
[----:B------:R-:W-:Y:S01]  /*7ad0*/  F2FP.BF16.F32.PACK_AB R109, R20, R3 ;  /* 0x00000003146d723e */ /* 0x000fe200000010ff */
[----:B------:R-:W-:Y:S01]  /*7ae0*/  FMUL R0, R52, R30 ;  /* 0x0000001e34007220 */ /* 0x000fe20000400000 */
[----:B----4-:R-:W-:Y:S01]  /*7af0*/  LOP3.LUT R41, R66, 0xffff0000, RZ, 0xc0, !PT ;  /* 0xffff000042297812 */ /* 0x010fe200078ec0ff */
[----:B------:R-:W-:Y:S01]  /*7b00*/  FMUL R2, R52, R31 ;  /* 0x0000001f34027220 */ /* 0x000fe20000400000 */
[----:B------:R-:W-:Y:S01]  /*7b10*/  F2FP.BF16.F32.PACK_AB R110, R22, R21 ;  /* 0x00000015166e723e */ /* 0x000fe200000010ff */
[C---:B------:R-:W-:Y:S01]  /*7b20*/  FFMA R0, R53.reuse, R23, R0 ;  /* 0x0000001735007223 */ /* 0x040fe20000000000 */
[C---:B------:R-:W-:Y:S01]  /*7b30*/  SHF.L.U32 R22, R64.reuse, 0x10, RZ ;  /* 0x0000001040167819 */ /* 0x040fe200000006ff */
[----:B------:R-:W-:Y:S01]  /*7b40*/  FFMA R2, R53, R40, R2 ;  /* 0x0000002835027223 */ /* 0x000fe20000000002 */
[----:B------:R-:W-:Y:S01]  /*7b50*/  LOP3.LUT R23, R64, 0xffff0000, RZ, 0xc0, !PT ;  /* 0xffff000040177812 */ /* 0x000fe200078ec0ff */
[C---:B------:R-:W-:Y:S01]  /*7b60*/  FMUL R3, R52.reuse, R32 ;  /* 0x0000002034037220 */ /* 0x040fe20000400000 */
[----:B------:R-:W-:Y:S01]  /*7b70*/  SHF.L.U32 R40, R65, 0x10, RZ ;  /* 0x0000001041287819 */ /* 0x000fe200000006ff */
[----:B------:R-:W-:Y:S01]  /*7b80*/  FMUL R20, R52, R33 ;  /* 0x0000002134147220 */ /* 0x000fe20000400000 */
[----:B------:R-:W-:Y:S01]  /*7b90*/  F2FP.BF16.F32.PACK_AB R111, R2, R0 ;  /* 0x00000000026f723e */ /* 0x000fe200000010ff */
[----:B------:R-:W-:Y:S01]  /*7ba0*/  FMUL R21, R52, R34 ;  /* 0x0000002234157220 */ /* 0x000fe20000400000 */
[----:B------:R-:W-:Y:S01]  /*7bb0*/  LOP3.LUT R55, R78, 0xffff0000, RZ, 0xc0, !PT ;  /* 0xffff00004e377812 */ /* 0x000fe200078ec0ff */
[----:B------:R-:W-:Y:S01]  /*7bc0*/  FFMA R3, R53, R22, R3 ;  /* 0x0000001635037223 */ /* 0x000fe20000000003 */
[----:B------:R-:W-:Y:S01]  /*7bd0*/  SHF.L.U32 R56, R79, 0x10, RZ ;  /* 0x000000104f387819 */ /* 0x000fe200000006ff */
[----:B------:R-:W-:Y:S01]  /*7be0*/  FFMA R20, R53, R23, R20 ;  /* 0x0000001735147223 */ /* 0x000fe20000000014 */
[----:B------:R-:W-:Y:S01]  /*7bf0*/  LOP3.LUT R23, R65, 0xffff0000, RZ, 0xc0, !PT ;  /* 0xffff000041177812 */ /* 0x000fe200078ec0ff */
[----:B------:R-:W-:Y:S01]  /*7c00*/  FFMA R21, R53, R40, R21 ;  /* 0x0000002835157223 */ /* 0x000fe20000000015 */
[----:B------:R-:W-:Y:S01]  /*7c10*/  SHF.L.U32 R40, R66, 0x10, RZ ;  /* 0x0000001042287819 */ /* 0x000fe200000006ff */
[----:B------:R-:W-:Y:S01]  /*7c20*/  FMUL R0, R52, R35 ;  /* 0x0000002334007220 */ /* 0x000fe20000400000 */
[----:B------:R-:W-:Y:S01]  /*7c30*/  F2FP.BF16.F32.PACK_AB R112, R20, R3 ;  /* 0x000000031470723e */ /* 0x000fe200000010ff */
[C---:B------:R-:W-:Y:S01]  /*7c40*/  FMUL R2, R52.reuse, R36 ;  /* 0x0000002434027220 */ /* 0x040fe20000400000 */
[----:B------:R-:W-:Y:S01]  /*7c50*/  LOP3.LUT R57, R79, 0xffff0000, RZ, 0xc0, !PT ;  /* 0xffff00004f397812 */ /* 0x000fe200078ec0ff */
[----:B------:R-:W-:Y:S01]  /*7c60*/  FMUL R22, R52, R37 ;  /* 0x0000002534167220 */ /* 0x000fe20000400000 */
[----:B------:R-:W-:Y:S01]  /*7c70*/  ISETP.NE.AND P1, PT, R100, RZ, PT ;  /* 0x000000ff6400720c */ /* 0x000fe20003f25270 */
[----:B------:R-:W-:Y:S01]  /*7c80*/  FFMA R0, R53, R23, R0 ;  /* 0x0000001735007223 */ /* 0x000fe20000000000 */
[----:B------:R-:W-:Y:S01]  /*7c90*/  SHF.L.U32 R23, R67, 0x10, RZ ;  /* 0x0000001043177819 */ /* 0x000fe200000006ff */
[----:B------:R-:W-:Y:S01]  /*7ca0*/  FFMA R2, R53, R40, R2 ;  /* 0x0000002835027223 */ /* 0x000fe20000000002 */
[----:B------:R-:W-:Y:S01]  /*7cb0*/  LOP3.LUT R40, R67, 0xffff0000, RZ, 0xc0, !PT ;  /* 0xffff000043287812 */ /* 0x000fe200078ec0ff */
[----:B------:R1:W-:Y:S01]  /*7cc0*/  @!P0 STS.128 [R106+UR36+0x200], R108 ;  /* 0x0002006c6a008988 */ /* 0x0003e20008000c24 */
[----:B------:R-:W-:Y:S01]  /*7cd0*/  F2FP.BF16.F32.PACK_AB R113, R0, R21 ;  /* 0x000000150071723e */ /* 0x000fe200000010ff */
[C---:B------:R-:W-:Y:S01]  /*7ce0*/  FFMA R22, R53.reuse, R41, R22 ;  /* 0x0000002935167223 */ /* 0x040fe20000000016 */
[----:B------:R-:W-:Y:S01]  /*7cf0*/  LOP3.LUT R41, R74, 0xffff0000, RZ, 0xc0, !PT ;  /* 0xffff00004a297812 */ /* 0x000fe200078ec0ff */
[C---:B------:R-:W-:Y:S01]  /*7d00*/  FMUL R3, R52.reuse, R38 ;  /* 0x0000002634037220 */ /* 0x040fe20000400000 */
[C---:B------:R-:W-:Y:S01]  /*7d10*/  FMUL R20, R52.reuse, R39 ;  /* 0x0000002734147220 */ /* 0x040fe20000400000 */
        /* <DEDUP_REMOVED lines=9> */
[C---:B------:R-:W-:Y:S01]  /*7db0*/  FFMA R0, R53.reuse, R22, R0 ;  /* 0x0000001635007223 */ /* 0x040fe20000000000 */
[C---:B------:R-:W-:Y:S01]  /*7dc0*/  FFMA R2, R53.reuse, R23, R2 ;  /* 0x0000001735027223 */ /* 0x040fe20000000002 */
[----:B------:R-:W-:Y:S01]  /*7dd0*/  F2FP.BF16.F32.PACK_AB R115, R20, R3 ;  /* 0x000000031473723e */ /* 0x000fe200000010ff */
[----:B------:R-:W-:Y:S01]  /*7de0*/  FFMA R21, R53, R40, R21 ;  /* 0x0000002835157223 */ /* 0x000fe20000000015 */
[----:B------:R-:W-:Y:S01]  /*7df0*/  LOP3.LUT R23, R73, 0xffff0000, RZ, 0xc0, !PT ;  /* 0xffff000049177812 */ /* 0x000fe200078ec0ff */
[----:B------:R-:W-:Y:S01]  /*7e00*/  FMUL R3, R52, R7 ;  /* 0x0000000734037220 */ /* 0x000fe20000400000 */
[----:B------:R-:W-:Y:S01]  /*7e10*/  SHF.L.U32 R40, R74, 0x10, RZ ;  /* 0x000000104a287819 */ /* 0x000fe200000006ff */
[----:B------:R1:W-:Y:S01]  /*7e20*/  @!P0 STS.128 [R105+0x200], R112 ;  /* 0x0002007069008388 */ /* 0x0003e20000000c00 */
[C---:B------:R-:W-:Y:S01]  /*7e30*/  FMUL R20, R52.reuse, R8 ;  /* 0x0000000834147220 */ /* 0x040fe20000400000 */
[----:B------:R-:W-:Y:S01]  /*7e40*/  FMUL R22, R52, R9 ;  /* 0x0000000934167220 */ /* 0x000fe20000400000 */
[C---:B------:R-:W-:Y:S01]  /*7e50*/  FFMA R3, R53.reuse, R23, R3 ;  /* 0x0000001735037223 */ /* 0x040fe20000000003 */
[----:B------:R-:W-:Y:S01]  /*7e60*/  F2FP.BF16.F32.PACK_AB R116, R2, R0 ;  /* 0x000000000274723e */ /* 0x000fe200000010ff */
[----:B------:R-:W-:Y:S01]  /*7e70*/  FFMA R20, R53, R40, R20 ;  /* 0x0000002835147223 */ /* 0x000fe20000000014 */
[C---:B------:R-:W-:Y:S01]  /*7e80*/  SHF.L.U32 R23, R75.reuse, 0x10, RZ ;  /* 0x000000104b177819 */ /* 0x040fe200000006ff */
[C---:B------:R-:W-:Y:S01]  /*7e90*/  FMUL R0, R52.reuse, R10 ;  /* 0x0000000a34007220 */ /* 0x040fe20000400000 */
[----:B------:R-:W-:Y:S01]  /*7ea0*/  LOP3.LUT R40, R75, 0xffff0000, RZ, 0xc0, !PT ;  /* 0xffff00004b287812 */ /* 0x000fe200078ec0ff */
[C---:B------:R-:W-:Y:S01]  /*7eb0*/  FFMA R22, R53.reuse, R41, R22 ;  /* 0x0000002935167223 */ /* 0x040fe20000000016 */
[C---:B------:R-:W-:Y:S01]  /*7ec0*/  FMUL R2, R52.reuse, R11 ;  /* 0x0000000b34027220 */ /* 0x040fe20000400000 */
[----:B------:R-:W-:Y:S01]  /*7ed0*/  FFMA R0, R53, R23, R0 ;  /* 0x0000001735007223 */ /* 0x000fe20000000000 */
[----:B------:R-:W-:Y:S01]  /*7ee0*/  F2FP.BF16.F32.PACK_AB R117, R3, R21 ;  /* 0x000000150375723e */ /* 0x000fe200000010ff */
[----:B------:R-:W-:Y:S01]  /*7ef0*/  FMUL R3, R52, R12 ;  /* 0x0000000c34037220 */ /* 0x000fe20000400000 */
[----:B------:R-:W-:Y:S01]  /*7f00*/  FFMA R2, R53, R40, R2 ;  /* 0x0000002835027223 */ /* 0x000fe20000000002 */
[----:B------:R-:W-:Y:S01]  /*7f10*/  SHF.L.U32 R23, R76, 0x10, RZ ;  /* 0x000000104c177819 */ /* 0x000fe200000006ff */
[----:B------:R-:W-:Y:S01]  /*7f20*/  FMUL R21, R52, R14 ;  /* 0x0000000e34157220 */ /* 0x000fe20000400000 */
[----:B------:R-:W-:Y:S01]  /*7f30*/  F2FP.BF16.F32.PACK_AB R118, R22, R20 ;  /* 0x000000141676723e */ /* 0x000fe200000010ff */
[----:B------:R-:W-:Y:S01]  /*7f40*/  FMUL R20, R52, R13 ;  /* 0x0000000d34147220 */ /* 0x000fe20000400000 */
[----:B------:R-:W-:Y:S01]  /*7f50*/  LOP3.LUT R40, R76, 0xffff0000, RZ, 0xc0, !PT ;  /* 0xffff00004c287812 */ /* 0x000fe200078ec0ff */
[C---:B------:R-:W-:Y:S01]  /*7f60*/  FMUL R22, R52.reuse, R15 ;  /* 0x0000000f34167220 */ /* 0x040fe20000400000 */
[----:B------:R-:W-:Y:S01]  /*7f70*/  SHF.L.U32 R41, R77, 0x10, RZ ;  /* 0x000000104d297819 */ /* 0x000fe200000006ff */
[C---:B------:R-:W-:Y:S01]  /*7f80*/  FFMA R3, R53.reuse, R23, R3 ;  /* 0x0000001735037223 */ /* 0x040fe20000000003 */
[C---:B------:R-:W-:Y:S01]  /*7f90*/  FMUL R23, R52.reuse, R16 ;  /* 0x0000001034177220 */ /* 0x040fe20000400000 */
[C---:B------:R-:W-:Y:S01]  /*7fa0*/  FFMA R20, R53.reuse, R40, R20 ;  /* 0x0000002835147223 */ /* 0x040fe20000000014 */
[C---:B------:R-:W-:Y:S01]  /*7fb0*/  FMUL R40, R52.reuse, R17 ;  /* 0x0000001134287220 */ /* 0x040fe20000400000 */
[C---:B------:R-:W-:Y:S01]  /*7fc0*/  FFMA R21, R53.reuse, R41, R21 ;  /* 0x0000002935157223 */ /* 0x040fe20000000015 */
[C---:B------:R-:W-:Y:S01]  /*7fd0*/  FFMA R22, R53.reuse, R42, R22 ;  /* 0x0000002a35167223 */ /* 0x040fe20000000016 */
[C---:B------:R-:W-:Y:S01]  /*7fe0*/  FMUL R41, R52.reuse, R18 ;  /* 0x0000001234297220 */ /* 0x040fe20000400000 */
[----:B------:R-:W-:Y:S01]  /*7ff0*/  FMUL R42, R52, R19 ;  /* 0x00000013342a7220 */ /* 0x000fe20000400000 */
[----:B------:R-:W-:Y:S01]  /*8000*/  F2FP.BF16.F32.PACK_AB R119, R2, R0 ;  /* 0x000000000277723e */ /* 0x000fe200000010ff */
[C---:B------:R-:W-:Y:S01]  /*8010*/  FFMA R23, R53.reuse, R54, R23 ;  /* 0x0000003635177223 */ /* 0x040fe20000000017 */
[C---:B------:R-:W-:Y:S01]  /*8020*/  FFMA R40, R53.reuse, R55, R40 ;  /* 0x0000003735287223 */ /* 0x040fe20000000028 */
[C---:B------:R-:W-:Y:S01]  /*8030*/  FFMA R41, R53.reuse, R56, R41 ;  /* 0x0000003835297223 */ /* 0x040fe20000000029 */
[----:B------:R-:W-:Y:S01]  /*8040*/  FFMA R42, R53, R57, R42 ;  /* 0x00000039352a7223 */ /* 0x000fe2000000002a */
[----:B------:R1:W-:Y:S01]  /*8050*/  @!P0 STS.128 [R106+UR36+0xa00], R116 ;  /* 0x000a00746a008988 */ /* 0x0003e20008000c24 */
[----:B------:R-:W-:Y:S02]  /*8060*/  F2FP.BF16.F32.PACK_AB R21, R22, R21 ;  /* 0x000000151615723e */ /* 0x000fe400000010ff */
[----:B------:R-:W-:Y:S02]  /*8070*/  F2FP.BF16.F32.PACK_AB R22, R40, R23 ;  /* 0x000000172816723e */ /* 0x000fe400000010ff */
[----:B------:R-:W-:Y:S02]  /*8080*/  F2FP.BF16.F32.PACK_AB R20, R20, R3 ;  /* 0x000000031414723e */ /* 0x000fe400000010ff */
[----:B------:R-:W-:Y:S05]  /*8090*/  F2FP.BF16.F32.PACK_AB R23, R42, R41 ;  /* 0x000000292a17723e */ /* 0x000fea00000010ff */
[----:B------:R1:W-:Y:S01]  /*80a0*/  @!P0 STS.128 [R105+0xa00], R20 ;  /* 0x000a001469008388 */ /* 0x0003e20000000c00 */
[----:B------:R-:W-:Y:S01]  /*80b0*/  @!PT LDS RZ, [RZ] ;  /* 0x00000000fffff984 */ /* 0x000fe20000000800 */
[----:B------:R-:W-:Y:S01]  /*80c0*/  @!PT LDS RZ, [RZ] ;  /* 0x00000000fffff984 */ /* 0x000fe20000000800 */
[----:B------:R-:W-:Y:S01]  /*80d0*/  @!PT LDS RZ, [RZ] ;  /* 0x00000000fffff984 */ /* 0x000fe20000000800 */
[----:B------:R-:W-:Y:S01]  /*80e0*/  @!PT LDS RZ, [RZ] ;  /* 0x00000000fffff984 */ /* 0x000fe20000000800 */
[----:B------:R3:W-:Y:S07]  /*80f0*/  MEMBAR.ALL.CTA ;  /* 0x0000000000007992 */ /* 0x0007ee0000008000 */
[----:B---3--:R-:W3:Y:S01]  /*8100*/  FENCE.VIEW.ASYNC.S ;  /* 0x00000000000073c6 */ /* 0x008ee20000000000 */
[----:B------:R-:W-:Y:S05]  /*8110*/  WARPSYNC.ALL ;  /* 0x0000000000007948 */ /* 0x000fea0003800000 */
[----:B------:R-:W-:Y:S01]  /*8120*/  BSSY.RECONVERGENT B0, `(.L_x_112) ;  /* 0x0000011000007945 */ /* 0x000fe20003800200 */
[----:B---3--:R-:W-:Y:S06]  /*8130*/  BAR.SYNC.DEFER_BLOCKING 0x1, 0x80 ;  /* 0x0042000000007b1d */ /* 0x008fec0000010000 */
[----:B------:R-:W-:Y:S05]  /*8140*/  @P1 BRA `(.L_x_113) ;  /* 0x0000000000381947 */ /* 0x000fea0003800000 */
[----:B------:R-:W-:Y:S01]  /*8150*/  UIADD3 UR4, UPT, UPT, UR36, 0x200, URZ ;  /* 0x0000020024047890 */ /* 0x000fe2000fffe0ff */
[----:B------:R-:W-:Y:S01]  /*8160*/  UMOV UR47, UR52 ;  /* 0x00000034002f7c82 */ /* 0x000fe20008000000 */
[----:B------:R-:W-:Y:S02]  /*8170*/  UIADD3 UR9, UPT, UPT, UR45, 0x40, URZ ;  /* 0x000000402d097890 */ /* 0x000fe4000fffe0ff */
[----:B------:R-:W-:Y:S02]  /*8180*/  UIADD3 UR8, UPT, UPT, UR36, 0xa00, URZ ;  /* 0x00000a0024087890 */ /* 0x000fe4000fffe0ff */
[----:B------:R-:W-:Y:S01]  /*8190*/  MOV R90, UR4 ;  /* 0x00000004005a7c02 */ /* 0x000fe20008000f00 */
[----:B------:R-:W-:Y:S01]  /*81a0*/  UIADD3 UR4, UP0, UPT, UR50, 0xa80, URZ ;  /* 0x00000a8032047890 */ /* 0x000fe2000ff1e0ff */
[----:B------:R-:W-:Y:S02]  /*81b0*/  UMOV UR10, UR46 ;  /* 0x0000002e000a7c82 */ /* 0x000fe40008000000 */
[----:B------:R-:W-:Y:S01]  /*81c0*/  R2UR UR44, R90 ;  /* 0x000000005a2c72ca */ /* 0x000fe200000e0000 */
[----:B------:R-:W-:Y:S01]  /*81d0*/  UIADD3.X UR5, UPT, UPT, URZ, UR51, URZ, UP0, !UPT ;  /* 0x00000033ff057290 */ /* 0x000fe200087fe4ff */
[----:B------:R-:W-:Y:S11]  /*81e0*/  UMOV UR11, UR52 ;  /* 0x00000034000b7c82 */ /* 0x000ff60008000000 */
[----:B------:R3:W-:Y:S01]  /*81f0*/  UTMASTG.3D [UR44], [UR4] ;  /* 0x0000002c040073b5 */ /* 0x0007e20008010000 */
[----:B------:R3:W-:Y:S01]  /*8200*/  UTMASTG.3D [UR8], [UR4] ;  /* 0x00000008040073b5 */ /* 0x0007e20008010000 */
[----:B------:R0:W-:Y:S01]  /*8210*/  UTMACMDFLUSH ;  /* 0x00000000000079b7 */ /* 0x0001e20000000000 */
[----:B---3--:R-:W-:Y:S04]  /*8220*/  DEPBAR.LE SB0, 0x1 ;  /* 0x000080400000791a */ /* 0x008fe80000000000 */
.L_x_113:
[----:B------:R-:W-:Y:S05]  /*8230*/  BSYNC.RECONVERGENT B0 ;  /* 0x0000000000007941 */ /* 0x000fea0003800200 */
.L_x_112:
[----:B------:R-:W-:Y:S01]  /*8240*/  BAR.SYNC.DEFER_BLOCKING 0x1, 0x80 ;  /* 0x0042000000007b1d */ /* 0x000fe20000010000 */
[----:B------:R-:W-:Y:S01]  /*8250*/  ISETP.NE.AND P1, PT, R107, RZ, PT ;  /* 0x000000ff6b00720c */ /* 0x000fe20003f25270 */
[----:B------:R-:W-:Y:S01]  /*8260*/  UISETP.NE.AND UP0, UPT, UR48, URZ, UPT ;  /* 0x000000ff3000728c */ /* 0x000fe2000bf05270 */
[----:B------:R-:W-:Y:S11]  /*8270*/  LEA R2, R68, UR36, 0x3 ;  /* 0x0000002444027c11 */ /* 0x000ff6000f8e18ff */
[----:B------:R-:W-:Y:S01]  /*8280*/  @P1 SHF.L.U32 R3, RZ, 0x1f, RZ ;  /* 0x0000001fff031819 */ /* 0x000fe200000006ff */
[----:B------:R-:W-:Y:S06]  /*8290*/  BRA.U !UP0, `(.L_x_114) ;  /* 0x0000000108247547 */ /* 0x000fec000b800000 */
[----:B-1----:R-:W-:Y:S01]  /*82a0*/  IMAD.U32 R20, RZ, RZ, UR37 ;  /* 0x00000025ff147e24 */ /* 0x002fe2000f8e00ff */
[----:B------:R-:W-:Y:S01]  /*82b0*/  MOV R0, UR61 ;  /* 0x0000003d00007c02 */ /* 0x000fe20008000f00 */
[----:B------:R-:W-:Y:S03]  /*82c0*/  UIADD3 UR4, UPT, UPT, UR37, 0x1, URZ ;  /* 0x0000000125047890 */ /* 0x000fe6000fffe0ff */
[----:B------:R-:W-:Y:S01]  /*82d0*/  @P1 LEA R20, R20, UR36, 0x3 ;  /* 0x0000002414141c11 */ /* 0x000fe2000f8e18ff */
[----:B------:R-:W-:Y:S04]  /*82e0*/  UISETP.NE.AND UP0, UPT, UR4, 0x4, UPT ;  /* 0x000000040400788c */ /* 0x000fe8000bf05270 */
[----:B------:R-:W-:Y:S01]  /*82f0*/  @P1 VIADD R20, R20, 0x50 ;  /* 0x0000005014141836 */ /* 0x000fe20000000000 */
[----:B------:R-:W-:Y:S04]  /*8300*/  USEL UR37, UR4, URZ, UP0 ;  /* 0x000000ff04257287 */ /* 0x000fe80008000000 */
[----:B------:R-:W-:Y:S04]  /*8310*/  @P1 PRMT R0, R0, 0x654, R20 ;  /* 0x0000065400001816 */ /* 0x000fe80000000014 */
[----:B------:R3:W-:Y:S04]  /*8320*/  @P1 SYNCS.ARRIVE.TRANS64.RED.A1T0 RZ, [R0+URZ], RZ ;  /* 0x000000ff00ff19a7 */ /* 0x0007e800081004ff */
.L_x_114:
[----:B------:R-:W4:Y:S01]  /*8330*/  @P1 SYNCS.PHASECHK.TRANS64.TRYWAIT P0, [R2+URZ+0x30], R3 ;  /* 0x00003003020015a7 */ /* 0x000f2200080011ff */
[----:B------:R-:W-:Y:S01]  /*8340*/  BSSY B1, `(.L_x_115) ;  /* 0x0000014000017945 */ /* 0x000fe20003800000 */
[----:B----4-:R-:W-:Y:S03]  /*8350*/  @P1 SEL R70, RZ, 0x1, !P0 ;  /* 0x00000001ff461807 */ /* 0x010fe60004000000 */
[----:B------:R-:W-:Y:S05]  /*8360*/  @!P1 BRA `(.L_x_116) ;  /* 0x0000000000449947 */ /* 0x000fea0003800000 */
[----:B------:R-:W-:Y:S01]  /*8370*/  ISETP.NE.AND P1, PT, R71, RZ, PT ;  /* 0x000000ff4700720c */ /* 0x000fe20003f25270 */
[----:B------:R-:W-:Y:S01]  /*8380*/  BSSY B0, `(.L_x_117) ;  /* 0x0000009000007945 */ /* 0x000fe20003800000 */
[----:B------:R-:W-:Y:S11]  /*8390*/  ISETP.NE.AND P0, PT, R70, RZ, PT ;  /* 0x000000ff4600720c */ /* 0x000ff60003f05270 */
[----:B-1----:R-:W-:Y:S05]  /*83a0*/  @P1 IMAD R20, R68, 0x1000, R106 ;  /* 0x0000100044141824 */ /* 0x002fea00078e026a */
[----:B------:R-:W-:Y:S05]  /*83b0*/  @P1 IADD3 R3, PT, PT, R20, UR36, RZ ;  /* 0x0000002414031c10 */ /* 0x000fea000fffe0ff */
[----:B------:R-:W-:Y:S01]  /*83c0*/  @P1 IMAD.IADD R3, R69, 0x1, R3 ;  /* 0x0000000145031824 */ /* 0x000fe200078e0203 */
[----:B------:R-:W-:Y:S06]  /*83d0*/  @P0 BRA `(.L_x_118) ;  /* 0x00000000000c0947 */ /* 0x000fec0003800000 */
[----:B---3--:R-:W-:Y:S04]  /*83e0*/  SHF.L.U32 R0, RZ, 0x1f, RZ ;  /* 0x0000001fff007819 */ /* 0x008fe800000006ff */
[----:B------:R-:W1:Y:S02]  /*83f0*/  SYNCS.PHASECHK.TRANS64.TRYWAIT P0, [R2+URZ+0x30], R0 ;  /* 0x00003000020075a7 */ /* 0x000e6400080011ff */
[----:B-1----:R-:W-:Y:S05]  /*8400*/  @!P0 BRA `(.L_x_119) ;  /* 0x0000007000f88947 */ /* 0x002fea0003800000 */
.L_x_118:
[----:B------:R-:W-:Y:S05]  /*8410*/  BSYNC B0 ;  /* 0x0000000000007941 */ /* 0x000fea0003800000 */
.L_x_117:
[----:B------:R-:W-:Y:S02]  /*8420*/  ISETP.NE.AND P0, PT, R71, RZ, PT ;  /* 0x000000ff4700720c */ /* 0x000fe40003f05270 */
[----:B------:R-:W-:Y:S11]  /*8430*/  IADD3 R68, PT, PT, R68, 0x1, RZ ;  /* 0x0000000144447810 */ /* 0x000ff60007ffe0ff */
[----:B------:R4:W1:Y:S04]  /*8440*/  @P0 LDS.128 R60, [R20+UR36+0x200] ;  /* 0x00020024143c0984 */ /* 0x0008680008000c00 */
[----:B------:R4:W1:Y:S04]  /*8450*/  @P0 LDS.128 R72, [R20+UR36+0xa00] ;  /* 0x000a002414480984 */ /* 0x0008680008000c00 */
[----:B------:R4:W1:Y:S04]  /*8460*/  @P0 LDS.128 R64, [R3+0x200] ;  /* 0x0002000003400984 */ /* 0x0008680000000c00 */
[----:B------:R4:W1:Y:S02]  /*8470*/  @P0 LDS.128 R76, [R3+0xa00] ;  /* 0x000a0000034c0984 */ /* 0x0008640000000c00 */
.L_x_116:
[----:B------:R-:W-:Y:S05]  /*8480*/  BSYNC B1 ;  /* 0x0000000000017941 */ /* 0x000fea0003800000 */
.L_x_115:
[----:B----4-:R-:W-:Y:S05]  /*8490*/  VIADD R3, R59, 0x400000 ;  /* 0x004000003b037836 */ /* 0x010fea0000000000 */
[----:B-1-3--:R-:W-:Y:S04]  /*84a0*/  SHF.R.U32.HI R0, RZ, 0x15, R3 ;  /* 0x00000015ff007819 */ /* 0x00afe80000011603 */
[----:B------:R-:W-:Y:S04]  /*84b0*/  LOP3.LUT R22, R0, 0x3, RZ, 0xc0, !PT ;  /* 0x0000000300167812 */ /* 0x000fe800078ec0ff */
[----:B------:R-:W-:Y:S11]  /*84c0*/  ISETP.NE.AND P0, PT, R100, R22, PT ;  /* 0x000000166400720c */ /* 0x000ff60003f05270 */
[----:B------:R-:W-:Y:S02]  /*84d0*/  @!UPT UIADD3 URZ, UPT, UPT, URZ, URZ, URZ ;  /* 0x000000fffffff290 */ /* 0x000fe4000fffe0ff */
[----:B------:R-:W-:Y:S05]  /*84e0*/  @P0 BRA `(.L_x_120) ;  /* 0x0000000000bc0947 */ /* 0x000fea0003800000 */
[----:B------:R-:W-:Y:S02]  /*84f0*/  LOP3.LUT P0, RZ, R0, 0x3, R101, 0x48, !PT ;  /* 0x0000000300ff7812 */ /* 0x000fe40007804865 */
[----:B------:R-:W-:Y:S11]  /*8500*/  MOV R2, R3 ;  /* 0x0000000300027202 */ /* 0x000ff60000000f00 */
[----:B------:R-:W-:Y:S05]  /*8510*/  @!P0 BRA `(.L_x_121) ;  /* 0x0000000000408947 */ /* 0x000fea0003800000 */
[----:B------:R-:W1:Y:S01]  /*8520*/  LDCU.64 UR8, c[0x4][0x70] ;  /* 0x01000e00ff0877ac */ /* 0x000e620008000a00 */
[----:B------:R-:W-:Y:S01]  /*8530*/  MOV R15, 0x0 ;  /* 0x00000000000f7802 */ /* 0x000fe20000000f00 */
[----:B------:R-:W-:Y:S02]  /*8540*/  HFMA2 R12, -RZ, RZ, 0, 5.9604644775390625e-08 ;  /* 0x00000001ff0c7431 */ /* 0x000fe400000001ff */
[----:B------:R-:W-:Y:S02]  /*8550*/  IMAD.MOV.U32 R8, RZ, RZ, 0x192 ;  /* 0x00000192ff087424 */ /* 0x000fe400078e00ff */
[----:B------:R-:W-:Y:S01]  /*8560*/  IMAD.MOV.U32 R13, RZ, RZ, RZ ;  /* 0x000000ffff0d7224 */ /* 0x000fe200078e00ff */
[----:B------:R-:W3:Y:S01]  /*8570*/  LDCU.64 UR6, c[0x4][0x78] ;  /* 0x01000f00ff0677ac */ /* 0x000ee20008000a00 */
[----:B------:R-:W4:Y:S01]  /*8580*/  LDC.64 R14, c[0x4][R15] ;  /* 0x010000000f0e7b82 */ /* 0x000f220000000a00 */
[----:B------:R-:W5:Y:S01]  /*8590*/  LDCU.64 UR4, c[0x4][0x10] ;  /* 0x01000200ff0477ac */ /* 0x000f620008000a00 */
[----:B-1----:R-:W-:Y:S01]  /*85a0*/  MOV R5, UR9 ;  /* 0x0000000900057c02 */ /* 0x002fe20008000f00 */
[----:B------:R-:W-:Y:S01]  /*85b0*/  IMAD.U32 R4, RZ, RZ, UR8 ;  /* 0x00000008ff047e24 */ /* 0x000fe2000f8e00ff */
[----:B---3--:R-:W-:Y:S01]  /*85c0*/  MOV R7, UR7 ;  /* 0x0000000700077c02 */ /* 0x008fe20008000f00 */
[----:B------:R-:W-:Y:S01]  /*85d0*/  IMAD.U32 R6, RZ, RZ, UR6 ;  /* 0x00000006ff067e24 */ /* 0x000fe2000f8e00ff */
[----:B-----5:R-:W-:Y:S01]  /*85e0*/  MOV R11, UR5 ;  /* 0x00000005000b7c02 */ /* 0x020fe20008000f00 */
[----:B------:R-:W-:Y:S02]  /*85f0*/  IMAD.U32 R10, RZ, RZ, UR4 ;  /* 0x00000004ff0a7e24 */ /* 0x000fe4000f8e00ff */
[----:B------:R-:W-:Y:S07]  /*8600*/  LEPC R20, `(.L_x_121) ;  /* 0x000000001014794e */ /* 0x000fee0000000000 */
[----:B--2-4-:R-:W-:Y:S05]  /*8610*/  CALL.ABS.NOINC R14 ;  /* 0x000000000e007343 */ /* 0x014fea0003c00000 */
.L_x_121:
        /* <DEDUP_REMOVED lines=23> */
.L_x_122:
[----:B------:R-:W-:Y:S05]  /*8790*/  WARPSYNC.ALL ;  /* 0x0000000000007948 */ /* 0x000fea0003800000 */
[----:B------:R-:W-:Y:S11]  /*87a0*/  R2UR UR4, R2 ;  /* 0x00000000020472ca */ /* 0x000ff600000e0000 */
[----:B------:R-:W-:Y:S02]  /*87b0*/  @!UPT UIADD3 URZ, UPT, UPT, URZ, URZ, URZ ;  /* 0x000000fffffff290 */ /* 0x000fe4000fffe0ff */
[----:B------:R-:W1:Y:S02]  /*87c0*/  LDTM.x16 R4, tmem[UR4+0x40] ;  /* 0x00004004000479ee */ /* 0x000e640008240000 */
[----:B-1----:R-:W-:Y:S01]  /*87d0*/  NOP ;  /* 0x0000000000007918 */ /* 0x002fe20000000000 */
.L_x_120:
[----:B------:R-:W-:Y:S01]  /*87e0*/  ISETP.NE.AND P2, PT, R107, RZ, PT ;  /* 0x000000ff6b00720c */ /* 0x000fe20003f45270 */
[----:B------:R-:W-:Y:S01]  /*87f0*/  FMUL R0, R52, R24 ;  /* 0x0000001834007220 */ /* 0x000fe20000400000 */
[----:B------:R-:W-:Y:S01]  /*8800*/  SHF.L.U32 R3, R60, 0x10, RZ ;  /* 0x000000103c037819 */ /* 0x000fe200000006ff */
[----:B------:R-:W-:Y:S01]  /*8810*/  FMUL R2, R52, R25 ;  /* 0x0000001934027220 */ /* 0x000fe20000400000 */
[----:B------:R-:W-:Y:S02]  /*8820*/  LOP3.LUT R20, R60, 0xffff0000, RZ, 0xc0, !PT ;  /* 0xffff00003c147812 */ /* 0x000fe400078ec0ff */
[----:B------:R-:W-:Y:S01]  /*8830*/  SHF.L.U32 R21, R61, 0x10, RZ ;  /* 0x000000103d157819 */ /* 0x000fe200000006ff */
[C---:B------:R-:W-:Y:S01]  /*8840*/  FFMA R0, R53.reuse, R3, R0 ;  /* 0x0000000335007223 */ /* 0x040fe20000000000 */
[----:B------:R-:W-:Y:S01]  /*8850*/  ISETP.NE.AND P1, PT, R100, R22, PT ;  /* 0x000000166400720c */ /* 0x000fe20003f25270 */
[C---:B------:R-:W-:Y:S01]  /*8860*/  FFMA R2, R53.reuse, R20, R2 ;  /* 0x0000001435027223 */ /* 0x040fe20000000002 */
[----:B------:R-:W-:Y:S01]  /*8870*/  MOV R20, UR37 ;  /* 0x0000002500147c02 */ /* 0x000fe20008000f00 */
[----:B------:R-:W-:Y:S01]  /*8880*/  FMUL R3, R52, R26 ;  /* 0x0000001a34037220 */ /* 0x000fe20000400000 */
[----:B------:R-:W-:Y:S02]  /*8890*/  SHF.L.U32 R22, R62, 0x10, RZ ;  /* 0x000000103e167819 */ /* 0x000fe400000006ff */
[----:B------:R-:W-:Y:S01]  /*88a0*/  @P2 LEA R20, R20, UR36, 0x3 ;  /* 0x0000002414142c11 */ /* 0x000fe2000f8e18ff */
[----:B------:R-:W-:Y:S01]  /*88b0*/  FFMA R3, R53, R21, R3 ;  /* 0x0000001535037223 */ /* 0x000fe20000000003 */
[----:B------:R-:W-:Y:S01]  /*88c0*/  F2FP.BF16.F32.PACK_AB R108, R2, R0 ;  /* 0x00000000026c723e */ /* 0x000fe200000010ff */
[C---:B------:R-:W-:Y:S01]  /*88d0*/  FMUL R0, R52.reuse, R27 ;  /* 0x0000001b34007220 */ /* 0x040fe20000400000 */
[----:B------:R-:W-:Y:S01]  /*88e0*/  LOP3.LUT R21, R61, 0xffff0000, RZ, 0xc0, !PT ;  /* 0xffff00003d157812 */ /* 0x000fe200078ec0ff */
[----:B------:R-:W-:Y:S01]  /*88f0*/  FMUL R2, R52, R28 ;  /* 0x0000001c34027220 */ /* 0x000fe20000400000 */
[----:B------:R-:W-:Y:S01]  /*8900*/  @P2 IADD3 R40, PT, PT, R20, 0x50, RZ ;  /* 0x0000005014282810 */ /* 0x000fe20007ffe0ff */
[----:B------:R-:W-:Y:S01]  /*8910*/  FMUL R20, R52, R29 ;  /* 0x0000001d34147220 */ /* 0x000fe20000400000 */
[----:B------:R-:W-:Y:S01]  /*8920*/  LOP3.LUT R23, R62, 0xffff0000, RZ, 0xc0, !PT ;  /* 0xffff00003e177812 */ /* 0x000fe200078ec0ff */
[C---:B------:R-:W-:Y:S01]  /*8930*/  FFMA R0, R53.reuse, R21, R0 ;  /* 0x0000001535007223 */ /* 0x040fe20000000000 */
[----:B------:R-:W-:Y:S01]  /*8940*/  MOV R120, UR61 ;  /* 0x0000003d00787c02 */ /* 0x000fe20008000f00 */
[C---:B------:R-:W-:Y:S01]  /*8950*/  FFMA R2, R53.reuse, R22, R2 ;  /* 0x0000001635027223 */ /* 0x040fe20000000002 */
[----:B------:R-:W-:Y:S01]  /*8960*/  LOP3.LUT R41, R66, 0xffff0000, RZ, 0xc0, !PT ;  /* 0xffff000042297812 */ /* 0x000fe200078ec0ff */
[----:B------:R-:W-:Y:S01]  /*8970*/  FFMA R20, R53, R23, R20 ;  /* 0x0000001735147223 */ /* 0x000fe20000000014 */
[----:B------:R-:W-:Y:S01]  /*8980*/  @P2 PRMT R120, R120, 0x654, R40 ;  /* 0x0000065478782816 */ /* 0x000fe20000000028 */
[C---:B------:R-:W-:Y:S01]  /*8990*/  FMUL R21, R52.reuse, R30 ;  /* 0x0000001e34157220 */ /* 0x040fe20000400000 */
[C---:B------:R-:W-:Y:S01]  /*89a0*/  SHF.L.U32 R23, R63.reuse, 0x10, RZ ;  /* 0x000000103f177819 */ /* 0x040fe200000006ff */
[----:B------:R-:W-:Y:S01]  /*89b0*/  FMUL R22, R52, R31 ;  /* 0x0000001f34167220 */ /* 0x000fe20000400000 */
[----:B------:R-:W-:Y:S02]  /*89c0*/  LOP3.LUT R40, R63, 0xffff0000, RZ, 0xc0, !PT ;  /* 0xffff00003f287812 */ /* 0x000fe400078ec0ff */
[----:B------:R-:W-:Y:S01]  /*89d0*/  F2FP.BF16.F32.PACK_AB R110, R20, R2 ;  /* 0x00000002146e723e */ /* 0x000fe200000010ff */
[C---:B------:R-:W-:Y:S01]  /*89e0*/  FFMA R21, R53.reuse, R23, R21 ;  /* 0x0000001735157223 */ /* 0x040fe20000000015 */
[----:B------:R-:W-:Y:S01]  /*89f0*/  F2FP.BF16.F32.PACK_AB R109, R0, R3 ;  /* 0x00000003006d723e */ /* 0x000fe200000010ff */
[----:B------:R-:W-:Y:S01]  /*8a00*/  FFMA R22, R53, R40, R22 ;  /* 0x0000002835167223 */ /* 0x000fe20000000016 */
[----:B------:R-:W-:Y:S01]  /*8a10*/  SHF.L.U32 R20, R64, 0x10, RZ ;  /* 0x0000001040147819 */ /* 0x000fe200000006ff */
[----:B------:R-:W-:Y:S01]  /*8a20*/  FMUL R0, R52, R32 ;  /* 0x0000002034007220 */ /* 0x000fe20000400000 */
[----:B------:R-:W-:Y:S01]  /*8a30*/  LOP3.LUT R23, R64, 0xffff0000, RZ, 0xc0, !PT ;  /* 0xffff000040177812 */ /* 0x000fe200078ec0ff */
[C---:B------:R-:W-:Y:S01]  /*8a40*/  FMUL R2, R52.reuse, R33 ;  /* 0x0000002134027220 */ /* 0x040fe20000400000 */
[----:B------:R-:W-:Y:S01]  /*8a50*/  SHF.L.U32 R40, R65, 0x10, RZ ;  /* 0x0000001041287819 */ /* 0x000fe200000006ff */
[----:B------:R-:W-:Y:S01]  /*8a60*/  FMUL R3, R52, R34 ;  /* 0x0000002234037220 */ /* 0x000fe20000400000 */
[----:B------:R-:W-:Y:S01]  /*8a70*/  F2FP.BF16.F32.PACK_AB R111, R22, R21 ;  /* 0x00000015166f723e */ /* 0x000fe200000010ff */
[----:B------:R-:W-:Y:S01]  /*8a80*/  FFMA R0, R53, R20, R0 ;  /* 0x0000001435007223 */ /* 0x000fe20000000000 */
[----:B------:R-:W-:Y:S01]  /*8a90*/  LOP3.LUT R42, R77, 0xffff0000, RZ, 0xc0, !PT ;  /* 0xffff00004d2a7812 */ /* 0x000fe200078ec0ff */
[----:B------:R-:W-:Y:S01]  /*8aa0*/  FFMA R2, R53, R23, R2 ;  /* 0x0000001735027223 */ /* 0x000fe20000000002 */
[----:B------:R-:W-:Y:S01]  /*8ab0*/  LOP3.LUT R23, R65, 0xffff0000, RZ, 0xc0, !PT ;  /* 0xffff000041177812 */ /* 0x000fe200078ec0ff */
[C---:B------:R-:W-:Y:S01]  /*8ac0*/  FFMA R3, R53.reuse, R40, R3 ;  /* 0x0000002835037223 */ /* 0x040fe20000000003 */
[----:B------:R-:W-:Y:S01]  /*8ad0*/  SHF.L.U32 R40, R66, 0x10, RZ ;  /* 0x0000001042287819 */ /* 0x000fe200000006ff */
[----:B------:R-:W-:Y:S01]  /*8ae0*/  FMUL R20, R52, R35 ;  /* 0x0000002334147220 */ /* 0x000fe20000400000 */
[----:B------:R-:W-:Y:S01]  /*8af0*/  F2FP.BF16.F32.PACK_AB R112, R2, R0 ;  /* 0x000000000270723e */ /* 0x000fe200000010ff */
[----:B------:R-:W-:Y:S01]  /*8b00*/  FMUL R21, R52, R36 ;  /* 0x0000002434157220 */ /* 0x000fe20000400000 */
[----:B------:R-:W-:Y:S01]  /*8b10*/  SHF.L.U32 R54, R78, 0x10, RZ ;  /* 0x000000104e367819 */ /* 0x000fe200000006ff */
[----:B------:R-:W-:Y:S01]  /*8b20*/  FMUL R22, R52, R37 ;  /* 0x0000002534167220 */ /* 0x000fe20000400000 */
[----:B------:R-:W-:Y:S01]  /*8b30*/  LOP3.LUT R55, R78, 0xffff0000, RZ, 0xc0, !PT ;  /* 0xffff00004e377812 */ /* 0x000fe200078ec0ff */
[----:B------:R-:W-:Y:S01]  /*8b40*/  FFMA R20, R53, R23, R20 ;  /* 0x0000001735147223 */ /* 0x000fe20000000014 */
[----:B------:R-:W-:Y:S01]  /*8b50*/  SHF.L.U32 R23, R67, 0x10, RZ ;  /* 0x0000001043177819 */ /* 0x000fe200000006ff */
[----:B------:R-:W-:Y:S01]  /*8b60*/  FFMA R21, R53, R40, R21 ;  /* 0x0000002835157223 */ /* 0x000fe20000000015 */
[----:B------:R-:W-:Y:S01]  /*8b70*/  LOP3.LUT R40, R67, 0xffff0000, RZ, 0xc0, !PT ;  /* 0xffff000043287812 */ /* 0x000fe200078ec0ff */
[C---:B------:R-:W-:Y:S01]  /*8b80*/  FFMA R22, R53.reuse, R41, R22 ;  /* 0x0000002935167223 */ /* 0x040fe20000000016 */
[----:B------:R-:W-:Y:S01]  /*8b90*/  F2FP.BF16.F32.PACK_AB R113, R20, R3 ;  /* 0x000000031471723e */ /* 0x000fe200000010ff */
[----:B------:R-:W-:Y:S01]  /*8ba0*/  FMUL R0, R52, R38 ;  /* 0x0000002634007220 */ /* 0x000fe20000400000 */
[----:B------:R-:W-:Y:S01]  /*8bb0*/  LOP3.LUT R41, R74, 0xffff0000, RZ, 0xc0, !PT ;  /* 0xffff00004a297812 */ /* 0x000fe200078ec0ff */
[----:B------:R-:W-:Y:S01]  /*8bc0*/  FMUL R2, R52, R39 ;  /* 0x0000002734027220 */ /* 0x000fe20000400000 */
[----:B------:R-:W-:Y:S01]  /*8bd0*/  F2FP.BF16.F32.PACK_AB R114, R22, R21 ;  /* 0x000000151672723e */ /* 0x000fe200000010ff */
[----:B------:R1:W-:Y:S01]  /*8be0*/  @!P1 STS.128 [R106+UR36+0x1200], R108 ;  /* 0x0012006c6a009988 */ /* 0x0003e20008000c24 */
[C---:B------:R-:W-:Y:S01]  /*8bf0*/  SHF.L.U32 R22, R72.reuse, 0x10, RZ ;  /* 0x0000001048167819 */ /* 0x040fe200000006ff */
[C---:B------:R-:W-:Y:S01]  /*8c00*/  FFMA R0, R53.reuse, R23, R0 ;  /* 0x0000001735007223 */ /* 0x040fe20000000000 */
[----:B------:R-:W-:Y:S01]  /*8c10*/  LOP3.LUT R23, R72, 0xffff0000, RZ, 0xc0, !PT ;  /* 0xffff000048177812 */ /* 0x000fe200078ec0ff */
[----:B------:R-:W-:Y:S01]  /*8c20*/  FFMA R2, R53, R40, R2 ;  /* 0x0000002835027223 */ /* 0x000fe20000000002 */
[----:B------:R-:W-:Y:S01]  /*8c30*/  SHF.L.U32 R40, R73, 0x10, RZ ;  /* 0x0000001049287819 */ /* 0x000fe200000006ff */
[C---:B------:R-:W-:Y:S01]  /*8c40*/  FMUL R3, R52.reuse, R4 ;  /* 0x0000000434037220 */ /* 0x040fe20000400000 */
[C---:B------:R-:W-:Y:S01]  /*8c50*/  SHF.L.U32 R56, R79.reuse, 0x10, RZ ;  /* 0x000000104f387819 */ /* 0x040fe200000006ff */
[----:B------:R-:W-:Y:S01]  /*8c60*/  FMUL R20, R52, R5 ;  /* 0x0000000534147220 */ /* 0x000fe20000400000 */
[----:B------:R-:W-:Y:S01]  /*8c70*/  F2FP.BF16.F32.PACK_AB R115, R2, R0 ;  /* 0x000000000273723e */ /* 0x000fe200000010ff */
[----:B------:R-:W-:Y:S01]  /*8c80*/  FMUL R21, R52, R6 ;  /* 0x0000000634157220 */ /* 0x000fe20000400000 */
[----:B------:R-:W-:Y:S01]  /*8c90*/  LOP3.LUT R57, R79, 0xffff0000, RZ, 0xc0, !PT ;  /* 0xffff00004f397812 */ /* 0x000fe200078ec0ff */
[C---:B------:R-:W-:Y:S01]  /*8ca0*/  FFMA R3, R53.reuse, R22, R3 ;  /* 0x0000001635037223 */ /* 0x040fe20000000003 */
[----:B------:R-:W-:Y:S01]  /*8cb0*/  FFMA R20, R53, R23, R20 ;  /* 0x0000001735147223 */ /* 0x000fe20000000014 */
[----:B------:R1:W-:Y:S01]  /*8cc0*/  @!P1 STS.128 [R105+0x1200], R112 ;  /* 0x0012007069009388 */ /* 0x0003e20000000c00 */
[----:B------:R-:W-:Y:S01]  /*8cd0*/  LOP3.LUT R23, R73, 0xffff0000, RZ, 0xc0, !PT ;  /* 0xffff000049177812 */ /* 0x000fe200078ec0ff */
[C---:B------:R-:W-:Y:S01]  /*8ce0*/  FFMA R21, R53.reuse, R40, R21 ;  /* 0x0000002835157223 */ /* 0x040fe20000000015 */
[----:B------:R-:W-:Y:S01]  /*8cf0*/  SHF.L.U32 R40, R74, 0x10, RZ ;  /* 0x000000104a287819 */ /* 0x000fe200000006ff */
[----:B------:R-:W-:Y:S01]  /*8d00*/  FMUL R0, R52, R7 ;  /* 0x0000000734007220 */ /* 0x000fe20000400000 */
[----:B------:R-:W-:Y:S01]  /*8d10*/  F2FP.BF16.F32.PACK_AB R116, R20, R3 ;  /* 0x000000031474723e */ /* 0x000fe200000010ff */
[----:B------:R-:W-:Y:S01]  /*8d20*/  FMUL R2, R52, R8 ;  /* 0x0000000834027220 */ /* 0x000fe20000400000 */
[----:B------:R-:W-:Y:S01]  /*8d30*/  ISETP.NE.AND P0, PT, R100, RZ, PT ;  /* 0x000000ff6400720c */ /* 0x000fe20003f05270 */
[C---:B------:R-:W-:Y:S01]  /*8d40*/  FMUL R22, R52.reuse, R9 ;  /* 0x0000000934167220 */ /* 0x040fe20000400000 */
[C---:B------:R-:W-:Y:S01]  /*8d50*/  FFMA R0, R53.reuse, R23, R0 ;  /* 0x0000001735007223 */ /* 0x040fe20000000000 */
[----:B------:R-:W-:Y:S01]  /*8d60*/  FFMA R2, R53, R40, R2 ;  /* 0x0000002835027223 */ /* 0x000fe20000000002 */
[C---:B------:R-:W-:Y:S01]  /*8d70*/  SHF.L.U32 R23, R75.reuse, 0x10, RZ ;  /* 0x000000104b177819 */ /* 0x040fe200000006ff */
[C---:B------:R-:W-:Y:S01]  /*8d80*/  FMUL R3, R52.reuse, R10 ;  /* 0x0000000a34037220 */ /* 0x040fe20000400000 */
[----:B------:R-:W-:Y:S01]  /*8d90*/  LOP3.LUT R40, R75, 0xffff0000, RZ, 0xc0, !PT ;  /* 0xffff00004b287812 */ /* 0x000fe200078ec0ff */
[C---:B------:R-:W-:Y:S01]  /*8da0*/  FFMA R22, R53.reuse, R41, R22 ;  /* 0x0000002935167223 */ /* 0x040fe20000000016 */
[----:B------:R-:W-:Y:S01]  /*8db0*/  FMUL R20, R52, R11 ;  /* 0x0000000b34147220 */ /* 0x000fe20000400000 */
[C---:B------:R-:W-:Y:S01]  /*8dc0*/  FFMA R3, R53.reuse, R23, R3 ;  /* 0x0000001735037223 */ /* 0x040fe20000000003 */
        /* <DEDUP_REMOVED lines=27> */
[----:B------:R-:W-:Y:S02]  /*8f80*/  F2FP.BF16.F32.PACK_AB R23, R42, R41 ;  /* 0x000000292a17723e */ /* 0x000fe400000010ff */
[----:B------:R-:W-:Y:S02]  /*8f90*/  LEA R0, R68, UR36, 0x3 ;  /* 0x0000002444007c11 */ /* 0x000fe4000f8e18ff */
[----:B------:R-:W-:Y:S01]  /*8fa0*/  @P2 SHF.L.U32 R2, RZ, 0x1f, RZ ;  /* 0x0000001fff022819 */ /* 0x000fe200000006ff */
[----:B------:R1:W-:Y:S01]  /*8fb0*/  @!P1 STS.128 [R105+0x1a00], R20 ;  /* 0x001a001469009388 */ /* 0x0003e20000000c00 */
[----:B------:R-:W-:Y:S01]  /*8fc0*/  @!PT LDS RZ, [RZ] ;  /* 0x00000000fffff984 */ /* 0x000fe20000000800 */
[----:B------:R-:W-:Y:S01]  /*8fd0*/  @!PT LDS RZ, [RZ] ;  /* 0x00000000fffff984 */ /* 0x000fe20000000800 */
[----:B------:R-:W-:Y:S01]  /*8fe0*/  @!PT LDS RZ, [RZ] ;  /* 0x00000000fffff984 */ /* 0x000fe20000000800 */
[----:B------:R-:W-:Y:S01]  /*8ff0*/  @!PT LDS RZ, [RZ] ;  /* 0x00000000fffff984 */ /* 0x000fe20000000800 */
[----:B------:R3:W-:Y:S07]  /*9000*/  MEMBAR.ALL.CTA ;  /* 0x0000000000007992 */ /* 0x0007ee0000008000 */
[----:B---3--:R-:W3:Y:S02]  /*9010*/  FENCE.VIEW.ASYNC.S ;  /* 0x00000000000073c6 */ /* 0x008ee40000000000 */
[----:B------:R-:W-:Y:S05]  /*9020*/  WARPSYNC.ALL ;  /* 0x0000000000007948 */ /* 0x000fea0003800000 */
[----:B------:R-:W-:Y:S01]  /*9030*/  BSSY.RECONVERGENT B0, `(.L_x_123) ;  /* 0x0000011000007945 */ /* 0x000fe20003800200 */
[----:B---3--:R-:W-:Y:S06]  /*9040*/  BAR.SYNC.DEFER_BLOCKING 0x1, 0x80 ;  /* 0x0042000000007b1d */ /* 0x008fec0000010000 */
[----:B------:R-:W-:Y:S05]  /*9050*/  @P0 BRA `(.L_x_124) ;  /* 0x0000000000380947 */ /* 0x000fea0003800000 */
[----:B------:R-:W-:Y:S02]  /*9060*/  UIADD3 UR4, UP0, UPT, UR50, 0xa80, URZ ;  /* 0x00000a8032047890 */ /* 0x000fe4000ff1e0ff */
[----:B------:R-:W-:Y:S02]  /*9070*/  UIADD3 UR10, UPT, UPT, UR46, 0x40, URZ ;  /* 0x000000402e0a7890 */ /* 0x000fe4000fffe0ff */
[----:B------:R-:W-:Y:S02]  /*9080*/  UIADD3 UR8, UPT, UPT, UR36, 0x1200, URZ ;  /* 0x0000120024087890 */ /* 0x000fe4000fffe0ff */
[----:B------:R-:W-:Y:S01]  /*9090*/  UIADD3.X UR5, UPT, UPT, URZ, UR51, URZ, UP0, !UPT ;  /* 0x00000033ff057290 */ /* 0x000fe200087fe4ff */
[----:B------:R-:W-:Y:S01]  /*90a0*/  UMOV UR9, UR45 ;  /* 0x0000002d00097c82 */ /* 0x000fe20008000000 */
[----:B------:R-:W-:Y:S01]  /*90b0*/  UMOV UR11, UR52 ;  /* 0x00000034000b7c82 */ /* 0x000fe20008000000 */
[----:B------:R-:W-:Y:S02]  /*90c0*/  UIADD3 UR13, UPT, UPT, UR45, 0x40, URZ ;  /* 0x000000402d0d7890 */ /* 0x000fe4000fffe0ff */
[----:B------:R-:W-:Y:S01]  /*90d0*/  UIADD3 UR12, UPT, UPT, UR36, 0x1a00, URZ ;  /* 0x00001a00240c7890 */ /* 0x000fe2000fffe0ff */
[----:B------:R-:W-:Y:S03]  /*90e0*/  UMOV UR15, UR52 ;  /* 0x00000034000f7c82 */ /* 0x000fe60008000000 */
[----:B------:R3:W-:Y:S01]  /*90f0*/  UTMASTG.3D [UR8], [UR4] ;  /* 0x00000008040073b5 */ /* 0x0007e20008010000 */
[----:B------:R-:W-:Y:S04]  /*9100*/  UMOV UR14, UR10 ;  /* 0x0000000a000e7c82 */ /* 0x000fe80008000000 */
[----:B------:R3:W-:Y:S01]  /*9110*/  UTMASTG.3D [UR12], [UR4] ;  /* 0x0000000c040073b5 */ /* 0x0007e20008010000 */
[----:B------:R0:W-:Y:S01]  /*9120*/  UTMACMDFLUSH ;  /* 0x00000000000079b7 */ /* 0x0001e20000000000 */
[----:B---3--:R-:W-:Y:S04]  /*9130*/  DEPBAR.LE SB0, 0x1 ;  /* 0x000080400000791a */ /* 0x008fe80000000000 */
.L_x_124:
[----:B------:R-:W-:Y:S05]  /*9140*/  BSYNC.RECONVERGENT B0 ;  /* 0x0000000000007941 */ /* 0x000fea0003800200 */
.L_x_123:
[----:B------:R-:W-:Y:S01]  /*9150*/  BAR.SYNC.DEFER_BLOCKING 0x1, 0x80 ;  /* 0x0042000000007b1d */ /* 0x000fe20000010000 */
[----:B------:R-:W-:Y:S01]  /*9160*/  UIADD3 UR4, UPT, UPT, UR37, 0x1, URZ ;  /* 0x0000000125047890 */ /* 0x000fe2000fffe0ff */
[----:B-1----:R-:W-:Y:S01]  /*9170*/  VIADD R23, R59, 0x10 ;  /* 0x000000103b177836 */ /* 0x002fe20000000000 */
[----:B------:R-:W-:Y:S02]  /*9180*/  UIADD3 UR41, UPT, UPT, UR45, 0x10, URZ ;  /* 0x000000102d297890 */ /* 0x000fe4000fffe0ff */
[----:B------:R-:W-:Y:S02]  /*9190*/  UISETP.NE.AND UP0, UPT, UR4, 0x4, UPT ;  /* 0x000000040400788c */ /* 0x000fe4000bf05270 */
[----:B------:R-:W-:Y:S02]  /*91a0*/  SHF.R.U32.HI R21, RZ, 0x15, R23 ;  /* 0x00000015ff157819 */ /* 0x000fe40000011617 */
[----:B------:R-:W-:Y:S02]  /*91b0*/  USEL UR38, UR4, URZ, UP0 ;  /* 0x000000ff04267287 */ /* 0x000fe40008000000 */
[----:B------:R-:W-:Y:S01]  /*91c0*/  LOP3.LUT R22, R21, 0x3, RZ, 0xc0, !PT ;  /* 0x0000000315167812 */ /* 0x000fe200078ec0ff */
[----:B------:R1:W-:Y:S01]  /*91d0*/  @P2 SYNCS.ARRIVE.TRANS64.RED.A1T0 RZ, [R120+URZ], RZ ;  /* 0x000000ff78ff29a7 */ /* 0x0003e200081004ff */
[----:B------:R-:W-:Y:S01]  /*91e0*/  BSSY B1, `(.L_x_125) ;  /* 0x0000015000017945 */ /* 0x000fe20003800000 */
[----:B------:R-:W3:Y:S02]  /*91f0*/  @P2 SYNCS.PHASECHK.TRANS64.TRYWAIT P0, [R0+URZ+0x30], R2 ;  /* 0x00003002000025a7 */ /* 0x000ee400080011ff */
[----:B---3--:R-:W-:Y:S01]  /*9200*/  @P2 SEL R70, RZ, 0x1, !P0 ;  /* 0x00000001ff462807 */ /* 0x008fe20004000000 */
[----:B-1----:R-:W-:Y:S06]  /*9210*/  @!P2 BRA `(.L_x_126) ;  /* 0x000000000044a947 */ /* 0x002fec0003800000 */
[----:B------:R-:W-:Y:S01]  /*9220*/  ISETP.NE.AND P1, PT, R71, RZ, PT ;  /* 0x000000ff4700720c */ /* 0x000fe20003f25270 */
[----:B------:R-:W-:Y:S01]  /*9230*/  BSSY B0, `(.L_x_127) ;  /* 0x0000009000007945 */ /* 0x000fe20003800000 */
[----:B------:R-:W-:Y:S11]  /*9240*/  ISETP.NE.AND P0, PT, R70, RZ, PT ;  /* 0x000000ff4600720c */ /* 0x000ff60003f05270 */
[----:B------:R-:W-:Y:S05]  /*9250*/  @P1 IMAD R3, R68, 0x1000, R106 ;  /* 0x0000100044031824 */ /* 0x000fea00078e026a */
[----:B------:R-:W-:Y:S05]  /*9260*/  @P1 IADD3 R2, PT, PT, R3, UR36, RZ ;  /* 0x0000002403021c10 */ /* 0x000fea000fffe0ff */
[----:B------:R-:W-:Y:S01]  /*9270*/  @P1 IMAD.IADD R2, R69, 0x1, R2 ;  /* 0x0000000145021824 */ /* 0x000fe200078e0202 */
[----:B------:R-:W-:Y:S06]  /*9280*/  @P0 BRA `(.L_x_128) ;  /* 0x00000000000c0947 */ /* 0x000fec0003800000 */
[----:B------:R-:W-:Y:S04]  /*9290*/  SHF.L.U32 R20, RZ, 0x1f, RZ ;  /* 0x0000001fff147819 */ /* 0x000fe800000006ff */
[----:B------:R-:W1:Y:S02]  /*92a0*/  SYNCS.PHASECHK.TRANS64.TRYWAIT P0, [R0+URZ+0x30], R20 ;  /* 0x00003014000075a7 */ /* 0x000e6400080011ff */
[----:B-1----:R-:W-:Y:S05]  /*92b0*/  @!P0 BRA `(.L_x_129) ;  /* 0x0000006400608947 */ /* 0x002fea0003800000 */
.L_x_128:
[----:B------:R-:W-:Y:S05]  /*92c0*/  BSYNC B0 ;  /* 0x0000000000007941 */ /* 0x000fea0003800000 */
.L_x_127:
[----:B------:R-:W-:Y:S02]  /*92d0*/  ISETP.NE.AND P0, PT, R71, RZ, PT ;  /* 0x000000ff4700720c */ /* 0x000fe40003f05270 */
[----:B------:R-:W-:Y:S11]  /*92e0*/  IADD3 R68, PT, PT, R68, 0x1, RZ ;  /* 0x0000000144447810 */ /* 0x000ff60007ffe0ff */
[----:B------:R3:W4:Y:S04]  /*92f0*/  @P0 LDS.128 R60, [R3+UR36+0x200] ;  /* 0x00020024033c0984 */ /* 0x0007280008000c00 */
[----:B------:R3:W1:Y:S04]  /*9300*/  @P0 LDS.128 R72, [R3+UR36+0xa00] ;  /* 0x000a002403480984 */ /* 0x0006680008000c00 */
[----:B------:R3:W1:Y:S04]  /*9310*/  @P0 LDS.128 R64, [R2+0x200] ;  /* 0x0002000002400984 */ /* 0x0006680000000c00 */
[----:B------:R3:W1:Y:S02]  /*9320*/  @P0 LDS.128 R76, [R2+0xa00] ;  /* 0x000a0000024c0984 */ /* 0x0006640000000c00 */
.L_x_126:
[----:B------:R-:W-:Y:S05]  /*9330*/  BSYNC B1 ;  /* 0x0000000000017941 */ /* 0x000fea0003800000 */
.L_x_125:
[----:B------:R-:W-:Y:S11]  /*9340*/  ISETP.NE.AND P0, PT, R100, R22, PT ;  /* 0x000000166400720c */ /* 0x000ff60003f05270 */
[----:B------:R-:W-:Y:S02]  /*9350*/  @!UPT UIADD3 URZ, UPT, UPT, URZ, URZ, URZ ;  /* 0x000000fffffff290 */ /* 0x000fe4000fffe0ff */
[----:B------:R-:W-:Y:S05]  /*9360*/  @P0 BRA `(.L_x_130) ;  /* 0x0000000000bc0947 */ /* 0x000fea0003800000 */
[----:B------:R-:W-:Y:S11]  /*9370*/  LOP3.LUT P0, RZ, R21, 0x3, R101, 0x48, !PT ;  /* 0x0000000315ff7812 */ /* 0x000ff60007804865 */
[----:B------:R-:W-:Y:S02]  /*9380*/  @!UPT UIADD3 URZ, UPT, UPT, URZ, URZ, URZ ;  /* 0x000000fffffff290 */ /* 0x000fe4000fffe0ff */
[----:B------:R-:W-:Y:S05]  /*9390*/  @!P0 BRA `(.L_x_131) ;  /* 0x0000000000408947 */ /* 0x000fea0003800000 */
[----:B------:R-:W5:Y:S01]  /*93a0*/  LDCU.64 UR8, c[0x4][0x70] ;  /* 0x01000e00ff0877ac */ /* 0x000f620008000a00 */
[----:B---3--:R-:W-:Y:S01]  /*93b0*/  MOV R3, 0x0 ;  /* 0x0000000000037802 */ /* 0x008fe20000000f00 */
[----:B------:R-:W-:Y:S02]  /*93c0*/  HFMA2 R12, -RZ, RZ, 0, 5.9604644775390625e-08 ;  /* 0x00000001ff0c7431 */ /* 0x000fe400000001ff */
[----:B------:R-:W-:Y:S02]  /*93d0*/  IMAD.MOV.U32 R8, RZ, RZ, 0x192 ;  /* 0x00000192ff087424 */ /* 0x000fe400078e00ff */
[----:B------:R-:W-:Y:S01]  /*93e0*/  IMAD.MOV.U32 R13, RZ, RZ, RZ ;  /* 0x000000ffff0d7224 */ /* 0x000fe200078e00ff */
[----:B------:R-:W3:Y:S01]  /*93f0*/  LDCU.64 UR6, c[0x4][0x78] ;  /* 0x01000f00ff0677ac */ /* 0x000ee20008000a00 */
[----:B------:R-:W1:Y:S01]  /*9400*/  LDC.64 R2, c[0x4][R3] ;  /* 0x0100000003027b82 */ /* 0x000e620000000a00 */
[----:B------:R-:W2:Y:S01]  /*9410*/  LDCU.64 UR4, c[0x4][0x10] ;  /* 0x01000200ff0477ac */ /* 0x000ea20008000a00 */
[----:B-----5:R-:W-:Y:S01]  /*9420*/  MOV R5, UR9 ;  /* 0x0000000900057c02 */ /* 0x020fe20008000f00 */
[----:B------:R-:W-:Y:S01]  /*9430*/  IMAD.U32 R4, RZ, RZ, UR8 ;  /* 0x00000008ff047e24 */ /* 0x000fe2000f8e00ff */
[----:B---3--:R-:W-:Y:S01]  /*9440*/  MOV R7, UR7 ;  /* 0x0000000700077c02 */ /* 0x008fe20008000f00 */
[----:B------:R-:W-:Y:S01]  /*9450*/  IMAD.U32 R6, RZ, RZ, UR6 ;  /* 0x00000006ff067e24 */ /* 0x000fe2000f8e00ff */
[----:B--2---:R-:W-:Y:S01]  /*9460*/  MOV R11, UR5 ;  /* 0x00000005000b7c02 */ /* 0x004fe20008000f00 */
[----:B------:R-:W-:Y:S02]  /*9470*/  IMAD.U32 R10, RZ, RZ, UR4 ;  /* 0x00000004ff0a7e24 */ /* 0x000fe4000f8e00ff */
[----:B-1----:R-:W-:Y:S07]  /*9480*/  LEPC R20, `(.L_x_131) ;  /* 0x000000001014794e */ /* 0x002fee0000000000 */
[----:B----4-:R-:W-:Y:S05]  /*9490*/  CALL.ABS.NOINC R2 ;  /* 0x0000000002007343 */ /* 0x010fea0003c00000 */
.L_x_131:
[----:B------:R-:W-:Y:S05]  /*94a0*/  WARPSYNC.ALL ;  /* 0x0000000000007948 */ /* 0x000fea0003800000 */
[C---:B------:R-:W-:Y:S01]  /*94b0*/  R2UR UR4, R23.reuse ;  /* 0x00000000170472ca */ /* 0x040fe200000e0000 */
[----:B-1----:R-:W-:Y:S05]  /*94c0*/  VIADD R0, R23, 0x40 ;  /* 0x0000004017007836 */ /* 0x002fea0000000000 */
[----:B------:R-:W-:Y:S04]  /*94d0*/  SHF.R.U32.HI R0, RZ, 0x15, R0 ;  /* 0x00000015ff007819 */ /* 0x000fe80000011600 */
[----:B------:R-:W-:Y:S03]  /*94e0*/  LOP3.LUT P0, RZ, R0, 0x3, R101, 0x48, !PT ;  /* 0x0000000300ff7812 */ /* 0x000fe60007804865 */
[----:B------:R-:W1:Y:S10]  /*94f0*/  LDTM.x16 R24, tmem[UR4] ;  /* 0x00000004001879ee */ /* 0x000e740008240000 */
[----:B-1----:R-:W-:Y:S05]  /*9500*/  @!P0 BRA `(.L_x_132) ;  /* 0x0000000000408947 */ /* 0x002fea0003800000 */
[----:B------:R-:W1:Y:S01]  /*9510*/  LDCU.64 UR8, c[0x4][0x70] ;  /* 0x01000e00ff0877ac */ /* 0x000e620008000a00 */
[----:B---3--:R-:W-:Y:S01]  /*9520*/  MOV R3, 0x0 ;  /* 0x0000000000037802 */ /* 0x008fe20000000f00 */
[----:B------:R-:W-:Y:S02]  /*9530*/  HFMA2 R12, -RZ, RZ, 0, 5.9604644775390625e-08 ;  /* 0x00000001ff0c7431 */ /* 0x000fe400000001ff */
[----:B------:R-:W-:Y:S02]  /*9540*/  IMAD.MOV.U32 R8, RZ, RZ, 0x192 ;  /* 0x00000192ff087424 */ /* 0x000fe400078e00ff */
[----:B------:R-:W-:Y:S01]  /*9550*/  IMAD.MOV.U32 R13, RZ, RZ, RZ ;  /* 0x000000ffff0d7224 */ /* 0x000fe200078e00ff */
[----:B------:R-:W3:Y:S01]  /*9560*/  LDCU.64 UR6, c[0x4][0x78] ;  /* 0x01000f00ff0677ac */ /* 0x000ee20008000a00 */
[----:B------:R-:W2:Y:S01]  /*9570*/  LDC.64 R2, c[0x4][R3] ;  /* 0x0100000003027b82 */ /* 0x000ea20000000a00 */
        /* <DEDUP_REMOVED lines=9> */
.L_x_132:
[----:B------:R-:W-:Y:S05]  /*9610*/  WARPSYNC.ALL ;  /* 0x0000000000007948 */ /* 0x000fea0003800000 */
[----:B------:R-:W-:Y:S11]  /*9620*/  R2UR UR4, R23 ;  /* 0x00000000170472ca */ /* 0x000ff600000e0000 */
[----:B------:R-:W-:Y:S02]  /*9630*/  @!UPT UIADD3 URZ, UPT, UPT, URZ, URZ, URZ ;  /* 0x000000fffffff290 */ /* 0x000fe4000fffe0ff */
[----:B------:R-:W1:Y:S02]  /*9640*/  LDTM.x16 R4, tmem[UR4+0x40] ;  /* 0x00004004000479ee */ /* 0x000e640008240000 */
[----:B-1----:R-:W-:Y:S01]  /*9650*/  NOP ;  /* 0x0000000000007918 */ /* 0x002fe20000000000 */
.L_x_130:
[----:B------:R-:W-:Y:S01]  /*9660*/  ISETP.NE.AND P2, PT, R107, RZ, PT ;  /* 0x000000ff6b00720c */ /* 0x000fe20003f45270 */
[----:B-1----:R-:W-:Y:S01]  /*9670*/  FMUL R0, R52, R24 ;  /* 0x0000001834007220 */ /* 0x002fe20000400000 */
[----:B---34-:R-:W-:Y:S01]  /*9680*/  SHF.L.U32 R3, R60, 0x10, RZ ;  /* 0x000000103c037819 */ /* 0x018fe200000006ff */
        /* <DEDUP_REMOVED lines=146> */
.L_x_134:
[----:B------:R-:W-:Y:S05]  /*9fb0*/  BSYNC.RECONVERGENT B0 ;  /* 0x0000000000007941 */ /* 0x000fea0003800200 */
.L_x_133:
[----:B------:R-:W-:Y:S01]  /*9fc0*/  BAR.SYNC.DEFER_BLOCKING 0x1, 0x80 ;  /* 0x0042000000007b1d */ /* 0x000fe20000010000 */
[----:B------:R-:W-:Y:S01]  /*9fd0*/  UIADD3 UR4, UPT, UPT, UR38, 0x1, URZ ;  /* 0x0000000126047890 */ /* 0x000fe2000fffe0ff */
[----:B-1----:R-:W-:Y:S03]  /*9fe0*/  HFMA2 R116, -RZ, RZ, 0, 0 ;  /* 0x00000000ff747431 */ /* 0x002fe600000001ff */
[----:B------:R-:W-:Y:S04]  /*9ff0*/  UISETP.NE.AND UP0, UPT, UR4, 0x4, UPT ;  /* 0x000000040400788c */ /* 0x000fe8000bf05270 */
[----:B------:R-:W-:Y:S01]  /*a000*/  USEL UR39, UR4, URZ, UP0 ;  /* 0x000000ff04277287 */ /* 0x000fe20008000000 */
        /* <DEDUP_REMOVED lines=15> */
.L_x_138:
[----:B------:R-:W-:Y:S05]  /*a100*/  BSYNC B0 ;  /* 0x0000000000007941 */ /* 0x000fea0003800000 */
.L_x_137:
[----:B------:R-:W-:Y:S01]  /*a110*/  ISETP.NE.AND P0, PT, R71, RZ, PT ;  /* 0x000000ff4700720c */ /* 0x000fe20003f05270 */
[----:B------:R-:W-:Y:S11]  /*a120*/  VIADD R68, R68, 0x1 ;  /* 0x0000000144447836 */ /* 0x000ff60000000000 */
[----:B------:R-:W-:Y:S01]  /*a130*/  @!UPT UIADD3 URZ, UPT, UPT, URZ, URZ, URZ ;  /* 0x000000fffffff290 */ /* 0x000fe2000fffe0ff */
[----:B------:R3:W4:Y:S04]  /*a140*/  @P0 LDS.128 R60, [R3+UR36+0x200] ;  /* 0x00020024033c0984 */ /* 0x0007280008000c00 */
[----:B------:R3:W1:Y:S04]  /*a150*/  @P0 LDS.128 R72, [R3+UR36+0xa00] ;  /* 0x000a002403480984 */ /* 0x0006680008000c00 */
[----:B------:R3:W1:Y:S04]  /*a160*/  @P0 LDS.128 R64, [R2+0x200] ;  /* 0x0002000002400984 */ /* 0x0006680000000c00 */
[----:B------:R3:W1:Y:S01]  /*a170*/  @P0 LDS.128 R76, [R2+0xa00] ;  /* 0x000a0000024c0984 */ /* 0x0006620000000c00 */
[C---:B------:R-:W-:Y:S04]  /*a180*/  ISETP.NE.AND P0, PT, R68.reuse, 0x4, PT ;  /* 0x000000044400780c */ /* 0x040fe80003f05270 */
[----:B------:R-:W-:Y:S02]  /*a190*/  SEL R68, R68, RZ, P0 ;  /* 0x000000ff44447207 */ /* 0x000fe40000000000 */
[----:B------:R-:W-:Y:S02]  /*a1a0*/  SEL R116, RZ, 0x1, P0 ;  /* 0x00000001ff747807 */ /* 0x000fe40000000000 */
.L_x_136:
[----:B------:R-:W-:Y:S05]  /*a1b0*/  BSYNC B1 ;  /* 0x0000000000017941 */ /* 0x000fea0003800000 */
.L_x_135:
[----:B---3--:R-:W-:Y:S05]  /*a1c0*/  VIADD R3, R59, 0x400010 ;  /* 0x004000103b037836 */ /* 0x008fea0000000000 */
[----:B-1----:R-:W-:Y:S04]  /*a1d0*/  SHF.R.U32.HI R0, RZ, 0x15, R3 ;  /* 0x00000015ff007819 */ /* 0x002fe80000011603 */
        /* <DEDUP_REMOVED lines=23> */
.L_x_141:
        /* <DEDUP_REMOVED lines=23> */
.L_x_142:
[----:B------:R-:W-:Y:S05]  /*a4c0*/  WARPSYNC.ALL ;  /* 0x0000000000007948 */ /* 0x000fea0003800000 */
[----:B------:R-:W-:Y:S11]  /*a4d0*/  R2UR UR4, R2 ;  /* 0x00000000020472ca */ /* 0x000ff600000e0000 */
[----:B------:R-:W-:Y:S02]  /*a4e0*/  @!UPT UIADD3 URZ, UPT, UPT, URZ, URZ, URZ ;  /* 0x000000fffffff290 */ /* 0x000fe4000fffe0ff */
[----:B------:R-:W1:Y:S02]  /*a4f0*/  LDTM.x16 R4, tmem[UR4+0x40] ;  /* 0x00004004000479ee */ /* 0x000e640008240000 */
[----:B-1----:R-:W-:Y:S01]  /*a500*/  NOP ;  /* 0x0000000000007918 */ /* 0x002fe20000000000 */
.L_x_140:
[----:B------:R-:W-:Y:S01]  /*a510*/  ISETP.NE.AND P2, PT, R107, RZ, PT ;  /* 0x000000ff6b00720c */ /* 0x000fe20003f45270 */
[----:B------:R-:W-:Y:S01]  /*a520*/  FMUL R0, R52, R24 ;  /* 0x0000001834007220 */ /* 0x000fe20000400000 */
[----:B----4-:R-:W-:Y:S01]  /*a530*/  SHF.L.U32 R3, R60, 0x10, RZ ;  /* 0x000000103c037819 */ /* 0x010fe200000006ff */
        /* <DEDUP_REMOVED lines=121> */
[----:B------:R-:W-:Y:S01]  /*acd0*/  @P2 SHF.L.U32 R2, R116, 0x1f, RZ ;  /* 0x0000001f74022819 */ /* 0x000fe200000006ff */
        /* <DEDUP_REMOVED lines=25> */
.L_x_144:
[----:B------:R-:W-:Y:S05]  /*ae70*/  BSYNC.RECONVERGENT B0 ;  /* 0x0000000000007941 */ /* 0x000fea0003800200 */
.L_x_143:
        /* <DEDUP_REMOVED lines=20> */
[----:B------:R-:W-:Y:S04]  /*afc0*/  SHF.L.U32 R20, R116, 0x1f, RZ ;  /* 0x0000001f74147819 */ /* 0x000fe800000006ff */
[----:B------:R-:W1:Y:S02]  /*afd0*/  SYNCS.PHASECHK.TRANS64.TRYWAIT P0, [R0+URZ+0x30], R20 ;  /* 0x00003014000075a7 */ /* 0x000e6400080011ff */
[----:B-1----:R-:W-:Y:S05]  /*afe0*/  @!P0 BRA `(.L_x_149) ;  /* 0x00000048003c8947 */ /* 0x002fea0003800000 */
.L_x_148:
[----:B------:R-:W-:Y:S05]  /*aff0*/  BSYNC B0 ;  /* 0x0000000000007941 */ /* 0x000fea0003800000 */
.L_x_147:
[----:B------:R-:W-:Y:S01]  /*b000*/  ISETP.NE.AND P0, PT, R71, RZ, PT ;  /* 0x000000ff4700720c */ /* 0x000fe20003f05270 */
[----:B------:R-:W-:Y:S11]  /*b010*/  VIADD R68, R68, 0x1 ;  /* 0x0000000144447836 */ /* 0x000ff60000000000 */
[----:B------:R-:W-:Y:S01]  /*b020*/  @!UPT UIADD3 URZ, UPT, UPT, URZ, URZ, URZ ;  /* 0x000000fffffff290 */ /* 0x000fe2000fffe0ff */
[----:B------:R3:W4:Y:S04]  /*b030*/  @P0 LDS.128 R60, [R3+UR36+0x200] ;  /* 0x00020024033c0984 */ /* 0x0007280008000c00 */
[----:B------:R3:W2:Y:S04]  /*b040*/  @P0 LDS.128 R72, [R3+UR36+0xa00] ;  /* 0x000a002403480984 */ /* 0x0006a80008000c00 */
[----:B------:R3:W2:Y:S04]  /*b050*/  @P0 LDS.128 R64, [R2+0x200] ;  /* 0x0002000002400984 */ /* 0x0006a80000000c00 */
[----:B------:R3:W2:Y:S01]  /*b060*/  @P0 LDS.128 R76, [R2+0xa00] ;  /* 0x000a0000024c0984 */ /* 0x0006a20000000c00 */
[C---:B------:R-:W-:Y:S04]  /*b070*/  ISETP.NE.AND P0, PT, R68.reuse, 0x4, PT ;  /* 0x000000044400780c */ /* 0x040fe80003f05270 */
[----:B-1----:R-:W-:Y:S02]  /*b080*/  SEL R0, RZ, 0x1, P0 ;  /* 0x00000001ff007807 */ /* 0x002fe40000000000 */
[----:B------:R-:W-:Y:S02]  /*b090*/  SEL R68, R68, RZ, P0 ;  /* 0x000000ff44447207 */ /* 0x000fe40000000000 */
[----:B------:R-:W-:Y:S02]  /*b0a0*/  LOP3.LUT R116, R116, R0, RZ, 0x3c, !PT ;  /* 0x0000000074747212 */ /* 0x000fe400078e3cff */
.L_x_146:
[----:B------:R-:W-:Y:S05]  /*b0b0*/  BSYNC B1 ;  /* 0x0000000000017941 */ /* 0x000fea0003800000 */
.L_x_145:
[----:B------:R-:W-:Y:S11]  /*b0c0*/  ISETP.NE.AND P0, PT, R100, R22, PT ;  /* 0x000000166400720c */ /* 0x000ff60003f05270 */
[----:B------:R-:W-:Y:S02]  /*b0d0*/  @!UPT UIADD3 URZ, UPT, UPT, URZ, URZ, URZ ;  /* 0x000000fffffff290 */ /* 0x000fe4000fffe0ff */
[----:B------:R-:W-:Y:S05]  /*b0e0*/  @P0 BRA `(.L_x_150) ;  /* 0x0000000000bc0947 */ /* 0x000fea0003800000 */
[----:B------:R-:W-:Y:S11]  /*b0f0*/  LOP3.LUT P0, RZ, R21, 0x3, R101, 0x48, !PT ;  /* 0x0000000315ff7812 */ /* 0x000ff60007804865 */
[----:B------:R-:W-:Y:S02]  /*b100*/  @!UPT UIADD3 URZ, UPT, UPT, URZ, URZ, URZ ;  /* 0x000000fffffff290 */ /* 0x000fe4000fffe0ff */
[----:B------:R-:W-:Y:S05]  /*b110*/  @!P0 BRA `(.L_x_151) ;  /* 0x0000000000408947 */ /* 0x000fea0003800000 */
        /* <DEDUP_REMOVED lines=16> */
.L_x_151:
        /* <DEDUP_REMOVED lines=23> */
.L_x_152:
[----:B------:R-:W-:Y:S05]  /*b390*/  WARPSYNC.ALL ;  /* 0x0000000000007948 */ /* 0x000fea0003800000 */
[----:B------:R-:W-:Y:S11]  /*b3a0*/  R2UR UR4, R23 ;  /* 0x00000000170472ca */ /* 0x000ff600000e0000 */
[----:B------:R-:W-:Y:S02]  /*b3b0*/  @!UPT UIADD3 URZ, UPT, UPT, URZ, URZ, URZ ;  /* 0x000000fffffff290 */ /* 0x000fe4000fffe0ff */
[----:B------:R-:W1:Y:S02]  /*b3c0*/  LDTM.x16 R4, tmem[UR4+0x40] ;  /* 0x00004004000479ee */ /* 0x000e640008240000 */
[----:B-1----:R-:W-:Y:S01]  /*b3d0*/  NOP ;  /* 0x0000000000007918 */ /* 0x002fe20000000000 */
.L_x_150:
[----:B------:R-:W-:Y:S01]  /*b3e0*/  ISETP.NE.AND P2, PT, R107, RZ, PT ;  /* 0x000000ff6b00720c */ /* 0x000fe20003f45270 */
[----:B------:R-:W-:Y:S01]  /*b3f0*/  FMUL R0, R52, R24 ;  /* 0x0000001834007220 */ /* 0x000fe20000400000 */
        /* <DEDUP_REMOVED lines=22> */
[----:B--2---:R-:W-:Y:S01]  /*b560*/  LOP3.LUT R41, R66, 0xffff0000, RZ, 0xc0, !PT ;  /* 0xffff000042297812 */ /* 0x004fe200078ec0ff */
        /* <DEDUP_REMOVED lines=106> */
[----:B--2---:R-:W2:Y:S02]  /*bc10*/  FENCE.VIEW.ASYNC.S ;  /* 0x00000000000073c6 */ /* 0x004ea40000000000 */
[----:B------:R-:W-:Y:S05]  /*bc20*/  WARPSYNC.ALL ;  /* 0x0000000000007948 */ /* 0x000fea0003800000 */
[----:B------:R-:W-:Y:S01]  /*bc30*/  BSSY.RECONVERGENT B0, `(.L_x_153) ;  /* 0x0000012000007945 */ /* 0x000fe20003800200 */
[----:B--2---:R-:W-:Y:S06]  /*bc40*/  BAR.SYNC.DEFER_BLOCKING 0x1, 0x80 ;  /* 0x0042000000007b1d */ /* 0x004fec0000010000 */
[----:B------:R-:W-:Y:S05]  /*bc50*/  @P0 BRA `(.L_x_154) ;  /* 0x00000000003c0947 */ /* 0x000fea0003800000 */
[----:B------:R-:W-:Y:S01]  /*bc60*/  UIADD3 UR4, UPT, UPT, UR36, 0x200, URZ ;  /* 0x0000020024047890 */ /* 0x000fe2000fffe0ff */
[----:B------:R-:W-:Y:S01]  /*bc70*/  UMOV UR42, UR46 ;  /* 0x0000002e002a7c82 */ /* 0x000fe20008000000 */
[----:B------:R-:W-:Y:S01]  /*bc80*/  UMOV UR43, UR52 ;  /* 0x00000034002b7c82 */ /* 0x000fe20008000000 */
[----:B------:R-:W-:Y:S03]  /*bc90*/  UIADD3 UR9, UPT, UPT, UR45, 0x60, URZ ;  /* 0x000000602d097890 */ /* 0x000fe6000fffe0ff */
[----:B------:R-:W-:Y:S01]  /*bca0*/  MOV R90, UR4 ;  /* 0x00000004005a7c02 */ /* 0x000fe20008000f00 */
[----:B------:R-:W-:Y:S02]  /*bcb0*/  UIADD3 UR4, UP0, UPT, UR50, 0xa80, URZ ;  /* 0x00000a8032047890 */ /* 0x000fe4000ff1e0ff */
[----:B------:R-:W-:Y:S01]  /*bcc0*/  UIADD3 UR8, UPT, UPT, UR36, 0xa00, URZ ;  /* 0x00000a0024087890 */ /* 0x000fe2000fffe0ff */
[----:B------:R-:W-:Y:S01]  /*bcd0*/  R2UR UR40, R90 ;  /* 0x000000005a2872ca */ /* 0x000fe200000e0000 */
[----:B------:R-:W-:Y:S01]  /*bce0*/  UIADD3.X UR5, UPT, UPT, URZ, UR51, URZ, UP0, !UPT ;  /* 0x00000033ff057290 */ /* 0x000fe200087fe4ff */
[----:B------:R-:W-:Y:S01]  /*bcf0*/  UMOV UR10, UR46 ;  /* 0x0000002e000a7c82 */ /* 0x000fe20008000000 */
[----:B------:R-:W-:Y:S10]  /*bd00*/  UMOV UR11, UR52 ;  /* 0x00000034000b7c82 */ /* 0x000ff40008000000 */
[----:B------:R2:W-:Y:S01]  /*bd10*/  UTMASTG.3D [UR40], [UR4] ;  /* 0x00000028040073b5 */ /* 0x0005e20008010000 */
[----:B------:R2:W-:Y:S01]  /*bd20*/  UTMASTG.3D [UR8], [UR4] ;  /* 0x00000008040073b5 */ /* 0x0005e20008010000 */
[----:B------:R0:W-:Y:S01]  /*bd30*/  UTMACMDFLUSH ;  /* 0x00000000000079b7 */ /* 0x0001e20000000000 */
[----:B--2---:R-:W-:Y:S04]  /*bd40*/  DEPBAR.LE SB0, 0x1 ;  /* 0x000080400000791a */ /* 0x004fe80000000000 */
.L_x_154:
[----:B------:R-:W-:Y:S05]  /*bd50*/  BSYNC.RECONVERGENT B0 ;  /* 0x0000000000007941 */ /* 0x000fea0003800200 */
.L_x_153:
[----:B------:R-:W-:Y:S01]  /*bd60*/  BAR.SYNC.DEFER_BLOCKING 0x1, 0x80 ;  /* 0x0042000000007b1d */ /* 0x000fe20000010000 */
[----:B------:R-:W-:Y:S04]  /*bd70*/  UIADD3 UR4, UPT, UPT, UR37, 0x1, URZ ;  /* 0x0000000125047890 */ /* 0x000fe8000fffe0ff */
[----:B------:R-:W-:Y:S04]  /*bd80*/  UISETP.NE.AND UP0, UPT, UR4, 0x4, UPT ;  /* 0x000000040400788c */ /* 0x000fe8000bf05270 */
[----:B------:R-:W-:Y:S01]  /*bd90*/  USEL UR39, UR4, URZ, UP0 ;  /* 0x000000ff04277287 */ /* 0x000fe20008000000 */
[----:B------:R2:W-:Y:S01]  /*bda0*/  @P2 SYNCS.ARRIVE.TRANS64.RED.A1T0 RZ, [R117+URZ], RZ ;  /* 0x000000ff75ff29a7 */ /* 0x0005e200081004ff */
[----:B------:R-:W-:Y:S01]  /*bdb0*/  BSSY B1, `(.L_x_155) ;  /* 0x000001a000017945 */ /* 0x000fe20003800000 */
[----:B------:R-:W3:Y:S02]  /*bdc0*/  @P2 SYNCS.PHASECHK.TRANS64.TRYWAIT P0, [R0+URZ+0x30], R2 ;  /* 0x00003002000025a7 */ /* 0x000ee400080011ff */
[----:B---3--:R-:W-:Y:S01]  /*bdd0*/  @P2 SEL R70, RZ, 0x1, !P0 ;  /* 0x00000001ff462807 */ /* 0x008fe20004000000 */
[----:B--2---:R-:W-:Y:S06]  /*bde0*/  @!P2 BRA `(.L_x_156) ;  /* 0x000000000058a947 */ /* 0x004fec0003800000 */
[----:B------:R-:W-:Y:S01]  /*bdf0*/  ISETP.NE.AND P1, PT, R71, RZ, PT ;  /* 0x000000ff4700720c */ /* 0x000fe20003f25270 */
[----:B------:R-:W-:Y:S01]  /*be00*/  BSSY B0, `(.L_x_157) ;  /* 0x0000009000007945 */ /* 0x000fe20003800000 */
[----:B------:R-:W-:Y:S11]  /*be10*/  ISETP.NE.AND P0, PT, R70, RZ, PT ;  /* 0x000000ff4600720c */ /* 0x000ff60003f05270 */
[----:B------:R-:W-:Y:S05]  /*be20*/  @P1 IMAD R3, R68, 0x1000, R106 ;  /* 0x0000100044031824 */ /* 0x000fea00078e026a */
[----:B------:R-:W-:Y:S05]  /*be30*/  @P1 IADD3 R2, PT, PT, R3, UR36, RZ ;  /* 0x0000002403021c10 */ /* 0x000fea000fffe0ff */
[----:B------:R-:W-:Y:S01]  /*be40*/  @P1 IMAD.IADD R2, R69, 0x1, R2 ;  /* 0x0000000145021824 */ /* 0x000fe200078e0202 */
[----:B------:R-:W-:Y:S06]  /*be50*/  @P0 BRA `(.L_x_158) ;  /* 0x00000000000c0947 */ /* 0x000fec0003800000 */
[----:B-1----:R-:W-:Y:S04]  /*be60*/  SHF.L.U32 R20, R116, 0x1f, RZ ;  /* 0x0000001f74147819 */ /* 0x002fe800000006ff */
[----:B------:R-:W1:Y:S02]  /*be70*/  SYNCS.PHASECHK.TRANS64.TRYWAIT P0, [R0+URZ+0x30], R20 ;  /* 0x00003014000075a7 */ /* 0x000e6400080011ff */
[----:B-1----:R-:W-:Y:S05]  /*be80*/  @!P0 BRA `(.L_x_159) ;  /* 0x0000003800a88947 */ /* 0x002fea0003800000 */
.L_x_158:
[----:B------:R-:W-:Y:S05]  /*be90*/  BSYNC B0 ;  /* 0x0000000000007941 */ /* 0x000fea0003800000 */
.L_x_157:
[----:B------:R-:W-:Y:S01]  /*bea0*/  ISETP.NE.AND P0, PT, R71, RZ, PT ;  /* 0x000000ff4700720c */ /* 0x000fe20003f05270 */
[----:B------:R-:W-:Y:S11]  /*beb0*/  VIADD R68, R68, 0x1 ;  /* 0x0000000144447836 */ /* 0x000ff60000000000 */
[----:B------:R-:W-:Y:S01]  /*bec0*/  @!UPT UIADD3 URZ, UPT, UPT, URZ, URZ, URZ ;  /* 0x000000fffffff290 */ /* 0x000fe2000fffe0ff */
[----:B------:R2:W3:Y:S04]  /*bed0*/  @P0 LDS.128 R60, [R3+UR36+0x200] ;  /* 0x00020024033c0984 */ /* 0x0004e80008000c00 */
[----:B------:R2:W4:Y:S04]  /*bee0*/  @P0 LDS.128 R72, [R3+UR36+0xa00] ;  /* 0x000a002403480984 */ /* 0x0005280008000c00 */
[----:B------:R2:W2:Y:S04]  /*bef0*/  @P0 LDS.128 R64, [R2+0x200] ;  /* 0x0002000002400984 */ /* 0x0004a80000000c00 */
[----:B------:R2:W2:Y:S01]  /*bf00*/  @P0 LDS.128 R76, [R2+0xa00] ;  /* 0x000a0000024c0984 */ /* 0x0004a20000000c00 */
[C---:B------:R-:W-:Y:S04]  /*bf10*/  ISETP.NE.AND P0, PT, R68.reuse, 0x4, PT ;  /* 0x000000044400780c */ /* 0x040fe80003f05270 */
[----:B-1----:R-:W-:Y:S02]  /*bf20*/  SEL R0, RZ, 0x1, P0 ;  /* 0x00000001ff007807 */ /* 0x002fe40000000000 */
[----:B------:R-:W-:Y:S02]  /*bf30*/  SEL R68, R68, RZ, P0 ;  /* 0x000000ff44447207 */ /* 0x000fe40000000000 */
[----:B------:R-:W-:Y:S02]  /*bf40*/  LOP3.LUT R116, R116, R0, RZ, 0x3c, !PT ;  /* 0x0000000074747212 */ /* 0x000fe400078e3cff */
.L_x_156:
[----:B------:R-:W-:Y:S05]  /*bf50*/  BSYNC B1 ;  /* 0x0000000000017941 */ /* 0x000fea0003800000 */
.L_x_155:
[----:B--2---:R-:W-:Y:S05]  /*bf60*/  VIADD R3, R59, 0x400020 ;  /* 0x004000203b037836 */ /* 0x004fea0000000000 */
[----:B------:R-:W-:Y:S04]  /*bf70*/  SHF.R.U32.HI R0, RZ, 0x15, R3 ;  /* 0x00000015ff007819 */ /* 0x000fe80000011603 */
[----:B-1----:R-:W-:Y:S04]  /*bf80*/  LOP3.LUT R22, R0, 0x3, RZ, 0xc0, !PT ;  /* 0x0000000300167812 */ /* 0x002fe800078ec0ff */
        /* <DEDUP_REMOVED lines=11> */
[----:B------:R-:W2:Y:S01]  /*c040*/  LDCU.64 UR6, c[0x4][0x78] ;  /* 0x01000f00ff0677ac */ /* 0x000ea20008000a00 */
[----:B------:R-:W3:Y:S01]  /*c050*/  LDC.64 R14, c[0x4][R15] ;  /* 0x010000000f0e7b82 */ /* 0x000ee20000000a00 */
[----:B------:R-:W5:Y:S01]  /*c060*/  LDCU.64 UR4, c[0x4][0x10] ;  /* 0x01000200ff0477ac */ /* 0x000f620008000a00 */
[----:B-1----:R-:W-:Y:S01]  /*c070*/  MOV R5, UR9 ;  /* 0x0000000900057c02 */ /* 0x002fe20008000f00 */
[----:B------:R-:W-:Y:S01]  /*c080*/  IMAD.U32 R4, RZ, RZ, UR8 ;  /* 0x00000008ff047e24 */ /* 0x000fe2000f8e00ff */
[----:B--2---:R-:W-:Y:S01]  /*c090*/  MOV R7, UR7 ;  /* 0x0000000700077c02 */ /* 0x004fe20008000f00 */
[----:B------:R-:W-:Y:S01]  /*c0a0*/  IMAD.U32 R6, RZ, RZ, UR6 ;  /* 0x00000006ff067e24 */ /* 0x000fe2000f8e00ff */
[----:B-----5:R-:W-:Y:S01]  /*c0b0*/  MOV R11, UR5 ;  /* 0x00000005000b7c02 */ /* 0x020fe20008000f00 */
[----:B------:R-:W-:Y:S02]  /*c0c0*/  IMAD.U32 R10, RZ, RZ, UR4 ;  /* 0x00000004ff0a7e24 */ /* 0x000fe4000f8e00ff */
[----:B------:R-:W-:Y:S07]  /*c0d0*/  LEPC R20, `(.L_x_161) ;  /* 0x000000001014794e */ /* 0x000fee0000000000 */
[----:B---34-:R-:W-:Y:S05]  /*c0e0*/  CALL.ABS.NOINC R14 ;  /* 0x000000000e007343 */ /* 0x018fea0003c00000 */
.L_x_161:
        /* <DEDUP_REMOVED lines=23> */
.L_x_162:
[----:B------:R-:W-:Y:S05]  /*c260*/  WARPSYNC.ALL ;  /* 0x0000000000007948 */ /* 0x000fea0003800000 */
[----:B------:R-:W-:Y:S11]  /*c270*/  R2UR UR4, R2 ;  /* 0x00000000020472ca */ /* 0x000ff600000e0000 */
[----:B------:R-:W-:Y:S02]  /*c280*/  @!UPT UIADD3 URZ, UPT, UPT, URZ, URZ, URZ ;  /* 0x000000fffffff290 */ /* 0x000fe4000fffe0ff */
[----:B------:R-:W1:Y:S02]  /*c290*/  LDTM.x16 R4, tmem[UR4+0x40] ;  /* 0x00004004000479ee */ /* 0x000e640008240000 */
[----:B-1----:R-:W-:Y:S01]  /*c2a0*/  NOP ;  /* 0x0000000000007918 */ /* 0x002fe20000000000 */
.L_x_160:
[----:B------:R-:W-:Y:S01]  /*c2b0*/  ISETP.NE.AND P2, PT, R107, RZ, PT ;  /* 0x000000ff6b00720c */ /* 0x000fe20003f45270 */
[----:B------:R-:W-:Y:S01]  /*c2c0*/  FMUL R0, R52, R24 ;  /* 0x0000001834007220 */ /* 0x000fe20000400000 */
[----:B---3--:R-:W-:Y:S01]  /*c2d0*/  SHF.L.U32 R3, R60, 0x10, RZ ;  /* 0x000000103c037819 */ /* 0x008fe200000006ff */
        /* <DEDUP_REMOVED lines=146> */
[----:B--2---:R-:W-:Y:S04]  /*cc00*/  DEPBAR.LE SB0, 0x1 ;  /* 0x000080400000791a */ /* 0x004fe80000000000 */
.L_x_164:
[----:B------:R-:W-:Y:S05]  /*cc10*/  BSYNC.RECONVERGENT B0 ;  /* 0x0000000000007941 */ /* 0x000fea0003800200 */
.L_x_163:
        /* <DEDUP_REMOVED lines=10> */
[----:B------:R-:W2:Y:S02]  /*ccc0*/  @P2 SYNCS.PHASECHK.TRANS64.TRYWAIT P0, [R0+URZ+0x30], R2 ;  /* 0x00003002000025a7 */ /* 0x000ea400080011ff */
[----:B--2---:R-:W-:Y:S01]  /*ccd0*/  @P2 SEL R70, RZ, 0x1, !P0 ;  /* 0x00000001ff462807 */ /* 0x004fe20004000000 */
        /* <DEDUP_REMOVED lines=11> */
.L_x_168:
[----:B------:R-:W-:Y:S05]  /*cd90*/  BSYNC B0 ;  /* 0x0000000000007941 */ /* 0x000fea0003800000 */
.L_x_167:
        /* <DEDUP_REMOVED lines=11> */
.L_x_166:
[----:B------:R-:W-:Y:S05]  /*ce50*/  BSYNC B1 ;  /* 0x0000000000017941 */ /* 0x000fea0003800000 */
.L_x_165:
[----:B------:R-:W-:Y:S11]  /*ce60*/  ISETP.NE.AND P0, PT, R100, R22, PT ;  /* 0x000000166400720c */ /* 0x000ff60003f05270 */
[----:B------:R-:W-:Y:S02]  /*ce70*/  @!UPT UIADD3 URZ, UPT, UPT, URZ, URZ, URZ ;  /* 0x000000fffffff290 */ /* 0x000fe4000fffe0ff */
[----:B------:R-:W-:Y:S05]  /*ce80*/  @P0 BRA `(.L_x_170) ;  /* 0x0000000000bc0947 */ /* 0x000fea0003800000 */
[----:B------:R-:W-:Y:S11]  /*ce90*/  LOP3.LUT P0, RZ, R21, 0x3, R101, 0x48, !PT ;  /* 0x0000000315ff7812 */ /* 0x000ff60007804865 */
[----:B------:R-:W-:Y:S02]  /*cea0*/  @!UPT UIADD3 URZ, UPT, UPT, URZ, URZ, URZ ;  /* 0x000000fffffff290 */ /* 0x000fe4000fffe0ff */
[----:B------:R-:W-:Y:S05]  /*ceb0*/  @!P0 BRA `(.L_x_171) ;  /* 0x0000000000408947 */ /* 0x000fea0003800000 */
[----:B------:R-:W1:Y:S01]  /*cec0*/  LDCU.64 UR8, c[0x4][0x70] ;  /* 0x01000e00ff0877ac */ /* 0x000e620008000a00 */
[----:B--2---:R-:W-:Y:S01]  /*ced0*/  MOV R3, 0x0 ;  /* 0x0000000000037802 */ /* 0x004fe20000000f00 */
        /* <DEDUP_REMOVED lines=14> */
.L_x_171:
        /* <DEDUP_REMOVED lines=23> */
.L_x_172:
[----:B------:R-:W-:Y:S05]  /*d130*/  WARPSYNC.ALL ;  /* 0x0000000000007948 */ /* 0x000fea0003800000 */
[----:B------:R-:W-:Y:S11]  /*d140*/  R2UR UR4, R23 ;  /* 0x00000000170472ca */ /* 0x000ff600000e0000 */
[----:B------:R-:W-:Y:S02]  /*d150*/  @!UPT UIADD3 URZ, UPT, UPT, URZ, URZ, URZ ;  /* 0x000000fffffff290 */ /* 0x000fe4000fffe0ff */
[----:B------:R-:W1:Y:S02]  /*d160*/  LDTM.x16 R4, tmem[UR4+0x40] ;  /* 0x00004004000479ee */ /* 0x000e640008240000 */
[----:B-1----:R-:W-:Y:S01]  /*d170*/  NOP ;  /* 0x0000000000007918 */ /* 0x002fe20000000000 */
.L_x_170:
[----:B------:R-:W-:Y:S01]  /*d180*/  ISETP.NE.AND P2, PT, R107, RZ, PT ;  /* 0x000000ff6b00720c */ /* 0x000fe20003f45270 */
[----:B------:R-:W-:Y:S01]  /*d190*/  FMUL R0, R52, R24 ;  /* 0x0000001834007220 */ /* 0x000fe20000400000 */
[----:B--23--:R-:W-:Y:S01]  /*d1a0*/  SHF.L.U32 R3, R60, 0x10, RZ ;  /* 0x000000103c037819 */ /* 0x00cfe200000006ff */
        /* <DEDUP_REMOVED lines=146> */
.L_x_174:
[----:B------:R-:W-:Y:S05]  /*dad0*/  BSYNC.RECONVERGENT B0 ;  /* 0x0000000000007941 */ /* 0x000fea0003800200 */
.L_x_173:
        /* <DEDUP_REMOVED lines=17> */
[----:B------:R-:W2:Y:S02]  /*dbf0*/  SYNCS.PHASECHK.TRANS64.TRYWAIT P0, [R0+URZ+0x30], R116 ;  /* 0x00003074000075a7 */ /* 0x000ea400080011ff */
[----:B--2---:R-:W-:Y:S05]  /*dc00*/  @!P0 BRA `(.L_x_179) ;  /* 0x0000001c00708947 */ /* 0x004fea0003800000 */
.L_x_178:
[----:B------:R-:W-:Y:S05]  /*dc10*/  BSYNC B0 ;  /* 0x0000000000007941 */ /* 0x000fea0003800000 */
.L_x_177:
[----:B------:R-:W-:Y:S11]  /*dc20*/  ISETP.NE.AND P0, PT, R71, RZ, PT ;  /* 0x000000ff4700720c */ /* 0x000ff60003f05270 */
[----:B------:R-:W-:Y:S02]  /*dc30*/  @!UPT UIADD3 URZ, UPT, UPT, URZ, URZ, URZ ;  /* 0x000000fffffff290 */ /* 0x000fe4000fffe0ff */
[----:B------:R3:W4:Y:S04]  /*dc40*/  @P0 LDS.128 R60, [R68+UR36+0x200] ;  /* 0x00020024443c0984 */ /* 0x0007280008000c00 */
[----:B------:R3:W1:Y:S04]  /*dc50*/  @P0 LDS.128 R72, [R68+UR36+0xa00] ;  /* 0x000a002444480984 */ /* 0x0006680008000c00 */
[----:B------:R3:W1:Y:S04]  /*dc60*/  @P0 LDS.128 R64, [R2+0x200] ;  /* 0x0002000002400984 */ /* 0x0006680000000c00 */
[----:B------:R3:W1:Y:S02]  /*dc70*/  @P0 LDS.128 R76, [R2+0xa00] ;  /* 0x000a0000024c0984 */ /* 0x0006640000000c00 */
.L_x_176:
[----:B------:R-:W-:Y:S05]  /*dc80*/  BSYNC B1 ;  /* 0x0000000000017941 */ /* 0x000fea0003800000 */
.L_x_175:
[----:B------:R-:W-:Y:S05]  /*dc90*/  VIADD R59, R59, 0x400030 ;  /* 0x004000303b3b7836 */ /* 0x000fea0000000000 */
[----:B--2---:R-:W-:Y:S04]  /*dca0*/  SHF.R.U32.HI R0, RZ, 0x15, R59 ;  /* 0x00000015ff007819 */ /* 0x004fe8000001163b */
[----:B---3--:R-:W-:Y:S04]  /*dcb0*/  LOP3.LUT R2, R0, 0x3, RZ, 0xc0, !PT ;  /* 0x0000000300027812 */ /* 0x008fe800078ec0ff */
[----:B------:R-:W-:Y:S11]  /*dcc0*/  ISETP.NE.AND P0, PT, R100, R2, PT ;  /* 0x000000026400720c */ /* 0x000ff60003f05270 */
[----:B------:R-:W-:Y:S02]  /*dcd0*/  @!UPT UIADD3 URZ, UPT, UPT, URZ, URZ, URZ ;  /* 0x000000fffffff290 */ /* 0x000fe4000fffe0ff */
[----:B------:R-:W-:Y:S05]  /*dce0*/  @P0 BRA `(.L_x_180) ;  /* 0x0000000000bc0947 */ /* 0x000fea0003800000 */
[----:B------:R-:W-:Y:S02]  /*dcf0*/  LOP3.LUT P0, RZ, R0, 0x3, R101, 0x48, !PT ;  /* 0x0000000300ff7812 */ /* 0x000fe40007804865 */
[----:B------:R-:W-:Y:S11]  /*dd00*/  MOV R16, R59 ;  /* 0x0000003b00107202 */ /* 0x000ff60000000f00 */
[----:B------:R-:W-:Y:S05]  /*dd10*/  @!P0 BRA `(.L_x_181) ;  /* 0x0000000000408947 */ /* 0x000fea0003800000 */
[----:B------:R-:W2:Y:S01]  /*dd20*/  LDCU.64 UR8, c[0x4][0x70] ;  /* 0x01000e00ff0877ac */ /* 0x000ea20008000a00 */
[----:B------:R-:W-:Y:S01]  /*dd30*/  MOV R15, 0x0 ;  /* 0x00000000000f7802 */ /* 0x000fe20000000f00 */
[----:B------:R-:W-:Y:S02]  /*dd40*/  HFMA2 R12, -RZ, RZ, 0, 5.9604644775390625e-08 ;  /* 0x00000001ff0c7431 */ /* 0x000fe400000001ff */
[----:B------:R-:W-:Y:S02]  /*dd50*/  IMAD.MOV.U32 R8, RZ, RZ, 0x192 ;  /* 0x00000192ff087424 */ /* 0x000fe400078e00ff */
[----:B------:R-:W-:Y:S01]  /*dd60*/  IMAD.MOV.U32 R13, RZ, RZ, RZ ;  /* 0x000000ffff0d7224 */ /* 0x000fe200078e00ff */
[----:B------:R-:W3:Y:S01]  /*dd70*/  LDCU.64 UR6, c[0x4][0x78] ;  /* 0x01000f00ff0677ac */ /* 0x000ee20008000a00 */
[----:B------:R-:W1:Y:S01]  /*dd80*/  LDC.64 R14, c[0x4][R15] ;  /* 0x010000000f0e7b82 */ /* 0x000e620000000a00 */
[----:B------:R-:W5:Y:S01]  /*dd90*/  LDCU.64 UR4, c[0x4][0x10] ;  /* 0x01000200ff0477ac */ /* 0x000f620008000a00 */
[----:B--2---:R-:W-:Y:S01]  /*dda0*/  MOV R5, UR9 ;  /* 0x0000000900057c02 */ /* 0x004fe20008000f00 */
[----:B------:R-:W-:Y:S01]  /*ddb0*/  IMAD.U32 R4, RZ, RZ, UR8 ;  /* 0x00000008ff047e24 */ /* 0x000fe2000f8e00ff */
[----:B---3--:R-:W-:Y:S01]  /*ddc0*/  MOV R7, UR7 ;  /* 0x0000000700077c02 */ /* 0x008fe20008000f00 */
[----:B------:R-:W-:Y:S01]  /*ddd0*/  IMAD.U32 R6, RZ, RZ, UR6 ;  /* 0x00000006ff067e24 */ /* 0x000fe2000f8e00ff */
[----:B-----5:R-:W-:Y:S01]  /*dde0*/  MOV R11, UR5 ;  /* 0x00000005000b7c02 */ /* 0x020fe20008000f00 */
[----:B------:R-:W-:Y:S02]  /*ddf0*/  IMAD.U32 R10, RZ, RZ, UR4 ;  /* 0x00000004ff0a7e24 */ /* 0x000fe4000f8e00ff */
[----:B-1----:R-:W-:Y:S07]  /*de00*/  LEPC R20, `(.L_x_181) ;  /* 0x000000001014794e */ /* 0x002fee0000000000 */
[----:B----4-:R-:W-:Y:S05]  /*de10*/  CALL.ABS.NOINC R14 ;  /* 0x000000000e007343 */ /* 0x010fea0003c00000 */
.L_x_181:
[----:B------:R-:W-:Y:S05]  /*de20*/  WARPSYNC.ALL ;  /* 0x0000000000007948 */ /* 0x000fea0003800000 */
[C---:B------:R-:W-:Y:S01]  /*de30*/  R2UR UR4, R16.reuse ;  /* 0x00000000100472ca */ /* 0x040fe200000e0000 */
[----:B------:R-:W-:Y:S05]  /*de40*/  VIADD R0, R16, 0x40 ;  /* 0x0000004010007836 */ /* 0x000fea0000000000 */
[----:B------:R-:W-:Y:S04]  /*de50*/  SHF.R.U32.HI R0, RZ, 0x15, R0 ;  /* 0x00000015ff007819 */ /* 0x000fe80000011600 */
[----:B------:R-:W-:Y:S03]  /*de60*/  LOP3.LUT P0, RZ, R0, 0x3, R101, 0x48, !PT ;  /* 0x0000000300ff7812 */ /* 0x000fe60007804865 */
[----:B------:R-:W2:Y:S10]  /*de70*/  LDTM.x16 R24, tmem[UR4] ;  /* 0x00000004001879ee */ /* 0x000eb40008240000 */
[----:B--2---:R-:W-:Y:S05]  /*de80*/  @!P0 BRA `(.L_x_182) ;  /* 0x0000000000408947 */ /* 0x004fea0003800000 */
        /* <DEDUP_REMOVED lines=16> */
.L_x_182:
[----:B------:R-:W-:Y:S05]  /*df90*/  WARPSYNC.ALL ;  /* 0x0000000000007948 */ /* 0x000fea0003800000 */
[----:B------:R-:W-:Y:S11]  /*dfa0*/  R2UR UR4, R16 ;  /* 0x00000000100472ca */ /* 0x000ff600000e0000 */
[----:B------:R-:W-:Y:S02]  /*dfb0*/  @!UPT UIADD3 URZ, UPT, UPT, URZ, URZ, URZ ;  /* 0x000000fffffff290 */ /* 0x000fe4000fffe0ff */
[----:B------:R-:W2:Y:S02]  /*dfc0*/  LDTM.x16 R4, tmem[UR4+0x40] ;  /* 0x00004004000479ee */ /* 0x000ea40008240000 */
[----:B--2---:R-:W-:Y:S01]  /*dfd0*/  NOP ;  /* 0x0000000000007918 */ /* 0x004fe20000000000 */
.L_x_180:
[----:B------:R-:W-:Y:S01]  /*dfe0*/  ISETP.NE.AND P1, PT, R100, R2, PT ;  /* 0x000000026400720c */ /* 0x000fe20003f25270 */
[----:B------:R-:W-:Y:S05]  /*dff0*/  WARPSYNC.ALL ;  /* 0x0000000000007948 */ /* 0x000fea0003800000 */
[C---:B----4-:R-:W-:Y:S01]  /*e000*/  SHF.L.U32 R3, R60.reuse, 0x10, RZ ;  /* 0x000000103c037819 */ /* 0x050fe200000006ff */
[----:B------:R-:W-:Y:S01]  /*e010*/  NOP ;  /* 0x0000000000007918 */ /* 0x000fe20000000000 */
[----:B------:R-:W-:Y:S01]  /*e020*/  LOP3.LUT R40, R60, 0xffff0000, RZ, 0xc0, !PT ;  /* 0xffff00003c287812 */ /* 0x000fe200078ec0ff */
[C---:B------:R-:W-:Y:S01]  /*e030*/  FMUL R0, R52.reuse, R24 ;  /* 0x0000001834007220 */ /* 0x040fe20000400000 */
[C---:B------:R-:W-:Y:S01]  /*e040*/  SHF.L.U32 R41, R61.reuse, 0x10, RZ ;  /* 0x000000103d297819 */ /* 0x040fe200000006ff */
[----:B------:R-:W-:Y:S01]  /*e050*/  FMUL R2, R52, R25 ;  /* 0x0000001934027220 */ /* 0x000fe20000400000 */
[----:B------:R-:W-:Y:S01]  /*e060*/  LOP3.LUT R42, R61, 0xffff0000, RZ, 0xc0, !PT ;  /* 0xffff00003d2a7812 */ /* 0x000fe200078ec0ff */
[C---:B------:R-:W-:Y:S01]  /*e070*/  FFMA R0, R53.reuse, R3, R0 ;  /* 0x0000000335007223 */ /* 0x040fe20000000000 */
[----:B------:R-:W-:Y:S01]  /*e080*/  R2UR UR4, R58 ;  /* 0x000000003a0472ca */ /* 0x000fe200000e0000 */
[----:B------:R-:W-:Y:S01]  /*e090*/  FFMA R2, R53, R40, R2 ;  /* 0x0000002835027223 */ /* 0x000fe20000000002 */
[----:B------:R-:W-:Y:S01]  /*e0a0*/  SHF.L.U32 R54, R62, 0x10, RZ ;  /* 0x000000103e367819 */ /* 0x000fe200000006ff */
[----:B-1----:R-:W-:Y:S01]  /*e0b0*/  FMUL R20, R52, R4 ;  /* 0x0000000434147220 */ /* 0x002fe20000400000 */
[----:B------:R-:W-:Y:S01]  /*e0c0*/  LOP3.LUT R55, R62, 0xffff0000, RZ, 0xc0, !PT ;  /* 0xffff00003e377812 */ /* 0x000fe200078ec0ff */
[----:B------:R-:W-:Y:S01]  /*e0d0*/  FMUL R3, R52, R26 ;  /* 0x0000001a34037220 */ /* 0x000fe20000400000 */
[----:B------:R-:W-:Y:S01]  /*e0e0*/  F2FP.BF16.F32.PACK_AB R108, R2, R0 ;  /* 0x00000000026c723e */ /* 0x000fe200000010ff */
[----:B------:R-:W-:Y:S01]  /*e0f0*/  FMUL R4, R52, R27 ;  /* 0x0000001b34047220 */ /* 0x000fe20000400000 */
[----:B------:R-:W-:Y:S01]  /*e100*/  SHF.L.U32 R56, R63, 0x10, RZ ;  /* 0x000000103f387819 */ /* 0x000fe200000006ff */
[----:B------:R-:W-:Y:S01]  /*e110*/  FFMA R3, R53, R41, R3 ;  /* 0x0000002935037223 */ /* 0x000fe20000000003 */
[----:B------:R-:W-:Y:S01]  /*e120*/  LOP3.LUT R57, R63, 0xffff0000, RZ, 0xc0, !PT ;  /* 0xffff00003f397812 */ /* 0x000fe200078ec0ff */
[----:B------:R-:W-:Y:S01]  /*e130*/  FFMA R4, R53, R42, R4 ;  /* 0x0000002a35047223 */ /* 0x000fe20000000004 */
[----:B------:R-:W-:Y:S01]  /*e140*/  SHF.L.U32 R58, R64, 0x10, RZ ;  /* 0x00000010403a7819 */ /* 0x000fe200000006ff */
[----:B------:R-:W-:Y:S01]  /*e150*/  FMUL R0, R52, R28 ;  /* 0x0000001c34007220 */ /* 0x000fe20000400000 */
[----:B------:R-:W-:Y:S01]  /*e160*/  LOP3.LUT R59, R64, 0xffff0000, RZ, 0xc0, !PT ;  /* 0xffff0000403b7812 */ /* 0x000fe200078ec0ff */
[----:B------:R-:W-:Y:S01]  /*e170*/  FMUL R2, R52, R29 ;  /* 0x0000001d34027220 */ /* 0x000fe20000400000 */
[----:B------:R-:W-:Y:S01]  /*e180*/  F2FP.BF16.F32.PACK_AB R109, R4, R3 ;  /* 0x00000003046d723e */ /* 0x000fe200000010ff */
[C---:B------:R-:W-:Y:S01]  /*e190*/  FMUL R21, R52.reuse, R5 ;  /* 0x0000000534157220 */ /* 0x040fe20000400000 */
[C---:B------:R-:W-:Y:S01]  /*e1a0*/  SHF.L.U32 R60, R65.reuse, 0x10, RZ ;  /* 0x00000010413c7819 */ /* 0x040fe200000006ff */
[C---:B------:R-:W-:Y:S01]  /*e1b0*/  FMUL R5, R52.reuse, R30 ;  /* 0x0000001e34057220 */ /* 0x040fe20000400000 */
[----:B------:R-:W-:Y:S01]  /*e1c0*/  LOP3.LUT R61, R65, 0xffff0000, RZ, 0xc0, !PT ;  /* 0xffff0000413d7812 */ /* 0x000fe200078ec0ff */
[----:B------:R-:W-:Y:S01]  /*e1d0*/  FMUL R22, R52, R6 ;  /* 0x0000000634167220 */ /* 0x000fe20000400000 */
[----:B------:R-:W-:Y:S01]  /*e1e0*/  SHF.L.U32 R62, R66, 0x10, RZ ;  /* 0x00000010423e7819 */ /* 0x000fe200000006ff */
        /* <DEDUP_REMOVED lines=10> */
[----:B------:R-:W-:Y:S01]  /*e290*/  FMUL R3, R52, R33 ;  /* 0x0000002134037220 */ /* 0x000fe20000400000 */
[----:B------:R-:W-:Y:S01]  /*e2a0*/  F2FP.BF16.F32.PACK_AB R110, R2, R0 ;  /* 0x00000000026e723e */ /* 0x000fe200000010ff */
[----:B------:R-:W-:Y:S01]  /*e2b0*/  FFMA R5, R53, R56, R5 ;  /* 0x0000003835057223 */ /* 0x000fe20000000005 */
[----:B------:R-:W-:Y:S01]  /*e2c0*/  SHF.L.U32 R68, R73, 0x10, RZ ;  /* 0x0000001049447819 */ /* 0x000fe200000006ff */
[----:B------:R-:W-:Y:S01]  /*e2d0*/  FFMA R6, R53, R57, R6 ;  /* 0x0000003935067223 */ /* 0x000fe20000000006 */
[----:B------:R-:W-:Y:S01]  /*e2e0*/  LOP3.LUT R69, R73, 0xffff0000, RZ, 0xc0, !PT ;  /* 0xffff000049457812 */ /* 0x000fe200078ec0ff */
[C---:B------:R-:W-:Y:S01]  /*e2f0*/  FFMA R7, R53.reuse, R58, R7 ;  /* 0x0000003a35077223 */ /* 0x040fe20000000007 */
[----:B------:R-:W-:Y:S01]  /*e300*/  SHF.L.U32 R70, R74, 0x10, RZ ;  /* 0x000000104a467819 */ /* 0x000fe200000006ff */
[----:B------:R-:W-:Y:S01]  /*e310*/  UIADD3 UR4, UPT, UPT, UR4, 0xb0, URZ ;  /* 0x000000b004047890 */ /* 0x000fe2000fffe0ff */
[----:B------:R-:W-:Y:S01]  /*e320*/  F2FP.BF16.F32.PACK_AB R111, R6, R5 ;  /* 0x00000005066f723e */ /* 0x000fe200000010ff */
[----:B------:R-:W-:Y:S01]  /*e330*/  FFMA R3, R53, R59, R3 ;  /* 0x0000003b35037223 */ /* 0x000fe20000000003 */
[----:B------:R-:W-:Y:S01]  /*e340*/  LOP3.LUT R71, R74, 0xffff0000, RZ, 0xc0, !PT ;  /* 0xffff00004a477812 */ /* 0x000fe200078ec0ff */
[C---:B------:R-:W-:Y:S01]  /*e350*/  FMUL R0, R52.reuse, R34 ;  /* 0x0000002234007220 */ /* 0x040fe20000400000 */
[----:B------:R-:W-:Y:S01]  /*e360*/  SHF.L.U32 R72, R75, 0x10, RZ ;  /* 0x000000104b487819 */ /* 0x000fe200000006ff */
[C---:B------:R-:W-:Y:S01]  /*e370*/  FMUL R2, R52.reuse, R35 ;  /* 0x0000002334027220 */ /* 0x040fe20000400000 */
[----:B------:R-:W-:Y:S01]  /*e380*/  UPRMT UR4, UR61, 0x654, UR4 ;  /* 0x000006543d047896 */ /* 0x000fe20008000004 */
[C---:B------:R-:W-:Y:S01]  /*e390*/  FMUL R4, R52.reuse, R36 ;  /* 0x0000002434047220 */ /* 0x040fe20000400000 */
[C---:B------:R-:W-:Y:S01]  /*e3a0*/  FMUL R5, R52.reuse, R37 ;  /* 0x0000002534057220 */ /* 0x040fe20000400000 */
[----:B------:R-:W-:Y:S01]  /*e3b0*/  F2FP.BF16.F32.PACK_AB R28, R3, R7 ;  /* 0x00000007031c723e */ /* 0x000fe200000010ff */
[C---:B------:R-:W-:Y:S01]  /*e3c0*/  FFMA R0, R53.reuse, R60, R0 ;  /* 0x0000003c35007223 */ /* 0x040fe20000000000 */
[C---:B------:R-:W-:Y:S01]  /*e3d0*/  FMUL R6, R52.reuse, R38 ;  /* 0x0000002634067220 */ /* 0x040fe20000400000 */
[C---:B------:R-:W-:Y:S01]  /*e3e0*/  FFMA R2, R53.reuse, R61, R2 ;  /* 0x0000003d35027223 */ /* 0x040fe20000000002 */
[C---:B------:R-:W-:Y:S01]  /*e3f0*/  FMUL R3, R52.reuse, R39 ;  /* 0x0000002734037220 */ /* 0x040fe20000400000 */
[C---:B------:R-:W-:Y:S01]  /*e400*/  FFMA R4, R53.reuse, R62, R4 ;  /* 0x0000003e35047223 */ /* 0x040fe20000000004 */
[C---:B------:R-:W-:Y:S01]  /*e410*/  FFMA R5, R53.reuse, R63, R5 ;  /* 0x0000003f35057223 */ /* 0x040fe20000000005 */
[C---:B------:R-:W-:Y:S01]  /*e420*/  FFMA R6, R53.reuse, R64, R6 ;  /* 0x0000004035067223 */ /* 0x040fe20000000006 */
[C---:B------:R-:W-:Y:S01]  /*e430*/  FFMA R3, R53.reuse, R65, R3 ;  /* 0x0000004135037223 */ /* 0x040fe20000000003 */
[----:B------:R-:W-:Y:S01]  /*e440*/  FFMA R20, R53, R66, R20 ;  /* 0x0000004235147223 */ /* 0x000fe20000000014 */
[----:B------:R-:W-:Y:S01]  /*e450*/  FMUL R8, R52, R8 ;  /* 0x0000000834087220 */ /* 0x000fe20000400000 */
[----:B------:R-:W-:Y:S01]  /*e460*/  SYNCS.ARRIVE.TRANS64.RED.A1T0 RZ, [UR4], RZ ;  /* 0x000000ffffff79a7 */ /* 0x000fe20008100404 */
[----:B------:R1:W-:Y:S01]  /*e470*/  @!P1 STS.128 [R106+UR36+0x3200], R108 ;  /* 0x0032006c6a009988 */ /* 0x0003e20008000c24 */
[----:B------:R-:W-:Y:S01]  /*e480*/  LOP3.LUT R73, R75, 0xffff0000, RZ, 0xc0, !PT ;  /* 0xffff00004b497812 */ /* 0x000fe200078ec0ff */
[C---:B------:R-:W-:Y:S01]  /*e490*/  FFMA R21, R53.reuse, R67, R21 ;  /* 0x0000004335157223 */ /* 0x040fe20000000015 */
[----:B------:R-:W-:Y:S01]  /*e4a0*/  SHF.L.U32 R24, R76, 0x10, RZ ;  /* 0x000000104c187819 */ /* 0x000fe200000006ff */
[----:B------:R-:W-:Y:S01]  /*e4b0*/  FMUL R9, R52, R9 ;  /* 0x0000000934097220 */ /* 0x000fe20000400000 */
[----:B------:R-:W-:Y:S01]  /*e4c0*/  LOP3.LUT R25, R76, 0xffff0000, RZ, 0xc0, !PT ;  /* 0xffff00004c197812 */ /* 0x000fe200078ec0ff */
[C---:B------:R-:W-:Y:S01]  /*e4d0*/  FFMA R22, R53.reuse, R68, R22 ;  /* 0x0000004435167223 */ /* 0x040fe20000000016 */
[C---:B------:R-:W-:Y:S01]  /*e4e0*/  FMUL R10, R52.reuse, R10 ;  /* 0x0000000a340a7220 */ /* 0x040fe20000400000 */
[C---:B------:R-:W-:Y:S01]  /*e4f0*/  FFMA R23, R53.reuse, R69, R23 ;  /* 0x0000004535177223 */ /* 0x040fe20000000017 */
[----:B------:R-:W-:Y:S01]  /*e500*/  FMUL R11, R52, R11 ;  /* 0x0000000b340b7220 */ /* 0x000fe20000400000 */
[----:B------:R-:W-:Y:S01]  /*e510*/  F2FP.BF16.F32.PACK_AB R29, R2, R0 ;  /* 0x00000000021d723e */ /* 0x000fe200000010ff */
[----:B------:R-:W-:Y:S01]  /*e520*/  FFMA R8, R53, R70, R8 ;  /* 0x0000004635087223 */ /* 0x000fe20000000008 */
[----:B------:R-:W-:Y:S01]  /*e530*/  F2FP.BF16.F32.PACK_AB R30, R5, R4 ;  /* 0x00000004051e723e */ /* 0x000fe200000010ff */
[C---:B------:R-:W-:Y:S01]  /*e540*/  FMUL R12, R52.reuse, R12 ;  /* 0x0000000c340c7220 */ /* 0x040fe20000400000 */
[----:B------:R-:W-:Y:S01]  /*e550*/  F2FP.BF16.F32.PACK_AB R31, R3, R6 ;  /* 0x00000006031f723e */ /* 0x000fe200000010ff */
[----:B------:R-:W-:Y:S01]  /*e560*/  FFMA R9, R53, R71, R9 ;  /* 0x0000004735097223 */ /* 0x000fe20000000009 */
[C---:B------:R-:W-:Y:S01]  /*e570*/  FMUL R13, R52.reuse, R13 ;  /* 0x0000000d340d7220 */ /* 0x040fe20000400000 */
[----:B------:R-:W-:Y:S01]  /*e580*/  SHF.L.U32 R26, R77, 0x10, RZ ;  /* 0x000000104d1a7819 */ /* 0x000fe200000006ff */
[----:B------:R-:W-:Y:S01]  /*e590*/  FFMA R10, R53, R72, R10 ;  /* 0x00000048350a7223 */ /* 0x000fe2000000000a */
[----:B------:R1:W-:Y:S01]  /*e5a0*/  @!P1 STS.128 [R105+0x3200], R28 ;  /* 0x0032001c69009388 */ /* 0x0003e20000000c00 */
[C---:B------:R-:W-:Y:S01]  /*e5b0*/  FMUL R14, R52.reuse, R14 ;  /* 0x0000000e340e7220 */ /* 0x040fe20000400000 */
[----:B------:R-:W-:Y:S01]  /*e5c0*/  LOP3.LUT R27, R77, 0xffff0000, RZ, 0xc0, !PT ;  /* 0xffff00004d1b7812 */ /* 0x000fe200078ec0ff */
[C---:B------:R-:W-:Y:S01]  /*e5d0*/  FFMA R11, R53.reuse, R73, R11 ;  /* 0x00000049350b7223 */ /* 0x040fe2000000000b */
[----:B------:R-:W-:Y:S01]  /*e5e0*/  FMUL R15, R52, R15 ;  /* 0x0000000f340f7220 */ /* 0x000fe20000400000 */
[----:B------:R-:W-:Y:S01]  /*e5f0*/  SHF.L.U32 R40, R78, 0x10, RZ ;  /* 0x000000104e287819 */ /* 0x000fe200000006ff */
[C---:B------:R-:W-:Y:S01]  /*e600*/  FFMA R12, R53.reuse, R24, R12 ;  /* 0x00000018350c7223 */ /* 0x040fe2000000000c */
[----:B------:R-:W-:Y:S01]  /*e610*/  FMUL R16, R52, R16 ;  /* 0x0000001034107220 */ /* 0x000fe20000400000 */
[----:B------:R-:W-:Y:S01]  /*e620*/  LOP3.LUT R74, R78, 0xffff0000, RZ, 0xc0, !PT ;  /* 0xffff00004e4a7812 */ /* 0x000fe200078ec0ff */
[----:B------:R-:W-:Y:S01]  /*e630*/  FFMA R13, R53, R25, R13 ;  /* 0x00000019350d7223 */ /* 0x000fe2000000000d */
[C---:B------:R-:W-:Y:S01]  /*e640*/  FMUL R17, R52.reuse, R17 ;  /* 0x0000001134117220 */ /* 0x040fe20000400000 */
[----:B------:R-:W-:Y:S01]  /*e650*/  SHF.L.U32 R75, R79, 0x10, RZ ;  /* 0x000000104f4b7819 */ /* 0x000fe200000006ff */
[----:B------:R-:W-:Y:S01]  /*e660*/  FFMA R14, R53, R26, R14 ;  /* 0x0000001a350e7223 */ /* 0x000fe2000000000e */
[----:B------:R-:W-:Y:S01]  /*e670*/  F2FP.BF16.F32.PACK_AB R20, R21, R20 ;  /* 0x000000141514723e */ /* 0x000fe200000010ff */
[C---:B------:R-:W-:Y:S01]  /*e680*/  FMUL R18, R52.reuse, R18 ;  /* 0x0000001234127220 */ /* 0x040fe20000400000 */
[----:B------:R-:W-:Y:S01]  /*e690*/  LOP3.LUT R76, R79, 0xffff0000, RZ, 0xc0, !PT ;  /* 0xffff00004f4c7812 */ /* 0x000fe200078ec0ff */
[----:B------:R-:W-:Y:S01]  /*e6a0*/  FFMA R15, R53, R27, R15 ;  /* 0x0000001b350f7223 */ /* 0x000fe2000000000f */
[----:B------:R-:W-:Y:S01]  /*e6b0*/  F2FP.BF16.F32.PACK_AB R21, R23, R22 ;  /* 0x000000161715723e */ /* 0x000fe200000010ff */
[----:B------:R-:W-:Y:S01]  /*e6c0*/  FMUL R19, R52, R19 ;  /* 0x0000001334137220 */ /* 0x000fe20000400000 */
[----:B------:R-:W-:Y:S01]  /*e6d0*/  F2FP.BF16.F32.PACK_AB R22, R9, R8 ;  /* 0x000000080916723e */ /* 0x000fe200000010ff */
[----:B------:R-:W-:Y:S01]  /*e6e0*/  FFMA R16, R53, R40, R16 ;  /* 0x0000002835107223 */ /* 0x000fe20000000010 */
[----:B------:R-:W-:Y:S01]  /*e6f0*/  F2FP.BF16.F32.PACK_AB R23, R11, R10 ;  /* 0x0000000a0b17723e */ /* 0x000fe200000010ff */
[C---:B------:R-:W-:Y:S01]  /*e700*/  FFMA R17, R53.reuse, R74, R17 ;  /* 0x0000004a35117223 */ /* 0x040fe20000000011 */
[C---:B------:R-:W-:Y:S01]  /*e710*/  FFMA R18, R53.reuse, R75, R18 ;  /* 0x0000004b35127223 */ /* 0x040fe20000000012 */
[----:B------:R-:W-:Y:S01]  /*e720*/  FFMA R19, R53, R76, R19 ;  /* 0x0000004c35137223 */ /* 0x000fe20000000013 */
[----:B------:R-:W-:Y:S01]  /*e730*/  F2FP.BF16.F32.PACK_AB R12, R13, R12 ;  /* 0x0000000c0d0c723e */ /* 0x000fe200000010ff */
[----:B------:R1:W-:Y:S01]  /*e740*/  @!P1 STS.128 [R106+UR36+0x3a00], R20 ;  /* 0x003a00146a009988 */ /* 0x0003e20008000c24 */
[----:B------:R-:W-:Y:S01]  /*e750*/  F2FP.BF16.F32.PACK_AB R13, R15, R14 ;  /* 0x0000000e0f0d723e */ /* 0x000fe200000010ff */
[----:B------:R-:W-:Y:S01]  /*e760*/  BSSY.RECONVERGENT B0, `(.L_x_183) ;  /* 0x000001b000007945 */ /* 0x000fe20003800200 */
[----:B------:R-:W-:Y:S02]  /*e770*/  F2FP.BF16.F32.PACK_AB R14, R17, R16 ;  /* 0x00000010110e723e */ /* 0x000fe400000010ff */
[----:B------:R-:W-:Y:S02]  /*e780*/  F2FP.BF16.F32.PACK_AB R15, R19, R18 ;  /* 0x00000012130f723e */ /* 0x000fe400000010ff */
[----:B------:R-:W-:Y:S03]  /*e790*/  ISETP.NE.AND P0, PT, R100, RZ, PT ;  /* 0x000000ff6400720c */ /* 0x000fe60003f05270 */
[----:B------:R1:W-:Y:S01]  /*e7a0*/  @!P1 STS.128 [R105+0x3a00], R12 ;  /* 0x003a000c69009388 */ /* 0x0003e20000000c00 */
[----:B------:R-:W-:Y:S01]  /*e7b0*/  @!PT LDS RZ, [RZ] ;  /* 0x00000000fffff984 */ /* 0x000fe20000000800 */
[----:B------:R-:W-:Y:S01]  /*e7c0*/  @!PT LDS RZ, [RZ] ;  /* 0x00000000fffff984 */ /* 0x000fe20000000800 */
[----:B------:R-:W-:Y:S01]  /*e7d0*/  @!PT LDS RZ, [RZ] ;  /* 0x00000000fffff984 */ /* 0x000fe20000000800 */
[----:B------:R-:W-:Y:S01]  /*e7e0*/  @!PT LDS RZ, [RZ] ;  /* 0x00000000fffff984 */ /* 0x000fe20000000800 */
[----:B------:R2:W-:Y:S07]  /*e7f0*/  MEMBAR.ALL.CTA ;  /* 0x0000000000007992 */ /* 0x0005ee0000008000 */
[----:B--2---:R-:W2:Y:S02]  /*e800*/  FENCE.VIEW.ASYNC.S ;  /* 0x00000000000073c6 */ /* 0x004ea40000000000 */
        /* <DEDUP_REMOVED lines=16> */
.L_x_184:
[----:B------:R-:W-:Y:S05]  /*e910*/  BSYNC.RECONVERGENT B0 ;  /* 0x0000000000007941 */ /* 0x000fea0003800200 */
.L_x_183:
[----:B------:R-:W-:Y:S01]  /*e920*/  BAR.SYNC.DEFER_BLOCKING 0x1, 0x80 ;  /* 0x0042000000007b1d */ /* 0x000fe20000010000 */
[----:B------:R-:W-:Y:S01]  /*e930*/  UISETP.NE.AND UP0, UPT, UR48, -0x8, UPT ;  /* 0xfffffff83000788c */ /* 0x000fe2000bf05270 */
[----:B------:R-:W-:Y:S08]  /*e940*/  IADD3 R96, PT, PT, R96, 0x1, RZ ;  /* 0x0000000160607810 */ /* 0x000ff00007ffe0ff */
[----:B------:R-:W-:Y:S05]  /*e950*/  BRA.U !UP0, `(.L_x_185) ;  /* 0x0000000108287547 */ /* 0x000fea000b800000 */
[----:B------:R-:W-:Y:S01]  /*e960*/  ISETP.NE.AND P0, PT, R107, RZ, PT ;  /* 0x000000ff6b00720c */ /* 0x000fe20003f05270 */
[----:B------:R-:W-:Y:S01]  /*e970*/  IMAD.U32 R2, RZ, RZ, UR37 ;  /* 0x00000025ff027e24 */ /* 0x000fe2000f8e00ff */
[----:B------:R-:W-:Y:S01]  /*e980*/  UIADD3 UR4, UPT, UPT, UR37, 0x1, URZ ;  /* 0x0000000125047890 */ /* 0x000fe2000fffe0ff */
[----:B------:R-:W-:Y:S03]  /*e990*/  IMAD.U32 R0, RZ, RZ, UR61 ;  /* 0x0000003dff007e24 */ /* 0x000fe6000f8e00ff */
[----:B------:R-:W-:Y:S04]  /*e9a0*/  UISETP.NE.AND UP0, UPT, UR4, 0x4, UPT ;  /* 0x000000040400788c */ /* 0x000fe8000bf05270 */
[----:B------:R-:W-:Y:S03]  /*e9b0*/  USEL UR37, UR4, URZ, UP0 ;  /* 0x000000ff04257287 */ /* 0x000fe60008000000 */
[----:B------:R-:W-:Y:S05]  /*e9c0*/  @P0 LEA R2, R2, UR36, 0x3 ;  /* 0x0000002402020c11 */ /* 0x000fea000f8e18ff */
[----:B------:R-:W-:Y:S05]  /*e9d0*/  @P0 VIADD R2, R2, 0x50 ;  /* 0x0000005002020836 */ /* 0x000fea0000000000 */
[----:B------:R-:W-:Y:S04]  /*e9e0*/  @P0 PRMT R0, R0, 0x654, R2 ;  /* 0x0000065400000816 */ /* 0x000fe80000000002 */
[----:B------:R2:W-:Y:S03]  /*e9f0*/  @P0 SYNCS.ARRIVE.TRANS64.RED.A1T0 RZ, [R0+URZ], RZ ;  /* 0x000000ff00ff09a7 */ /* 0x0005e600081004ff */
.L_x_185:
[----:B------:R-:W-:Y:S01]  /*ea00*/  R2UR UR5, R87 ;  /* 0x00000000570572ca */ /* 0x000fe200000e0000 */
[----:B------:R-:W-:Y:S01]  /*ea10*/  UIADD3 UR48, UPT, UPT, UR48, 0x8, URZ ;  /* 0x0000000830307890 */ /* 0x000fe2000fffe0ff */
[----:B------:R-:W-:Y:S02]  /*ea20*/  R2UR UR4, R88 ;  /* 0x00000000580472ca */ /* 0x000fe400000e0000 */
[----:B------:R-:W-:Y:S02]  /*ea30*/  ISETP.NE.AND P2, PT, R102, RZ, PT ;  /* 0x000000ff6600720c */ /* 0x000fe40003f45270 */
[----:B------:R-:W-:Y:S02]  /*ea40*/  ISETP.NE.AND P0, PT, R104, 0x2, PT ;  /* 0x000000026800780c */ /* 0x000fe40003f05270 */
[----:B------:R-:W-:Y:S02]  /*ea50*/  ISETP.NE.AND P1, PT, R96, 0x2, PT ;  /* 0x000000026000780c */ /* 0x000fe40003f25270 */
[----:B------:R-:W-:Y:S02]  /*ea60*/  SEL R104, R104, RZ, P0 ;  /* 0x000000ff68687207 */ /* 0x000fe40000000000 */
[----:B------:R-:W-:Y:S01]  /*ea70*/  SEL R96, R96, RZ, P1 ;  /* 0x000000ff60607207 */ /* 0x000fe20000800000 */
[----:B------:R-:W-:Y:S02]  /*ea80*/  VIADD R2, R50, UR5 ;  /* 0x0000000532027c36 */ /* 0x000fe40008000000 */
[----:B--2---:R-:W-:Y:S02]  /*ea90*/  VIADD R0, R51, UR4 ;  /* 0x0000000433007c36 */ /* 0x004fe40008000000 */
[----:B------:R-:W-:Y:S02]  /*eaa0*/  @P2 R2UR UR52, R93 ;  /* 0x000000005d3422ca */ /* 0x000fe400000e0000 */
[----:B------:R-:W-:Y:S02]  /*eab0*/  R2UR UR12, R2 ;  /* 0x00000000020c72ca */ /* 0x000fe400000e0000 */
[----:B------:R-:W-:Y:S02]  /*eac0*/  R2UR UR20, R0 ;  /* 0x00000000001472ca */ /* 0x000fe400000e0000 */
[----:B------:R-:W-:Y:S02]  /*ead0*/  SEL R2, RZ, 0x1, P0 ;  /* 0x00000001ff027807 */ /* 0x000fe40000000000 */
[----:B------:R-:W-:Y:S02]  /*eae0*/  SEL R0, RZ, 0x1, P1 ;  /* 0x00000001ff007807 */ /* 0x000fe40000800000 */
[----:B------:R-:W-:Y:S02]  /*eaf0*/  LOP3.LUT R94, R94, R2, RZ, 0x3c, !PT ;  /* 0x000000025e5e7212 */ /* 0x000fe400078e3cff */
[----:B------:R-:W-:Y:S01]  /*eb00*/  LOP3.LUT R95, R95, R0, RZ, 0x3c, !PT ;  /* 0x000000005f5f7212 */ /* 0x000fe200078e3cff */
[----:B------:R-:W-:Y:S06]  /*eb10*/  @P2 BRA `(.L_x_186) ;  /* 0xffffff7c000c2947 */ /* 0x000fec000383ffff */
[----:B------:R-:W-:-:S09]  /*eb20*/  UISETP.NE.AND UP0, UPT, UR49, URZ, UPT ;  /* 0x000000ff3100728c */ /* 0x000fd2000bf05270 */
[----:B------:R-:W-:Y:S05]  /*eb30*/  BRA.U !UP0, `(.L_x_187) ;  /* 0x0000000108487547 */ /* 0x000fea000b800000 */
[----:B------:R-:W2:Y:S02]  /*eb40*/  LDCU.64 UR4, c[0x0][0xc90] ;  /* 0x00019200ff0477ac */ /* 0x000ea40008000a00 */
[----:B--2---:R-:W-:-:S04]  /*eb50*/  UISETP.NE.U32.AND UP0, UPT, UR4, URZ, UPT ;  /* 0x000000ff0400728c */ /* 0x004fc8000bf05070 */
[----:B------:R-:W-:-:S09]  /*eb60*/  UISETP.NE.AND.EX UP0, UPT, UR5, URZ, UPT, UP0 ;  /* 0x000000ff0500728c */ /* 0x000fd2000bf05300 */
[----:B------:R-:W-:Y:S05]  /*eb70*/  BRA.U UP0, `(.L_x_188) ;  /* 0x00000001000c7547 */ /* 0x000fea000b800000 */
[----:B------:R-:W-:-:S13]  /*eb80*/  FSETP.NEU.AND P0, PT, R53, RZ, PT ;  /* 0x000000ff3500720b */ /* 0x000fda0003f0d000 */
[----:B------:R-:W-:Y:S05]  /*eb90*/  @!P0 EXIT ;  /* 0x000000000000894d */ /* 0x000fea0003800000 */
[----:B------:R-:W-:Y:S05]  /*eba0*/  BRA `(.L_x_187) ;  /* 0x00000000002c7947 */ /* 0x000fea0003800000 */
.L_x_188:
[----:B------:R-:W-:Y:S01]  /*ebb0*/  ISETP.NE.AND P0, PT, R103, RZ, PT ;  /* 0x000000ff6700720c */ /* 0x000fe20003f05270 */
[----:B------:R-:W-:-:S12]  /*ebc0*/  BSSY.RECONVERGENT B0, `(.L_x_187) ;  /* 0x0000009000007945 */ /* 0x000fd80003800200 */
[----:B------:R-:W-:Y:S05]  /*ebd0*/  @P0 BRA `(.L_x_189) ;  /* 0x0000000000140947 */ /* 0x000fea0003800000 */
[----:B------:R-:W2:Y:S02]  /*ebe0*/  LDCU.64 UR4, c[0x0][0xc88] ;  /* 0x00019100ff0477ac */ /* 0x000ea40008000a00 */
[----:B--2---:R-:W-:-:S04]  /*ebf0*/  ISETP.NE.U32.AND P0, PT, RZ, UR4, PT ;  /* 0x00000004ff007c0c */ /* 0x004fc8000bf05070 */
[----:B------:R-:W-:-:S13]  /*ec00*/  ISETP.NE.AND.EX P0, PT, RZ, UR5, PT, P0 ;  /* 0x00000005ff007c0c */ /* 0x000fda000bf05300 */
[----:B------:R-:W-:Y:S05]  /*ec10*/  @!P0 EXIT ;  /* 0x000000000000894d */ /* 0x000fea0003800000 */
[----:B------:R-:W-:Y:S05]  /*ec20*/  BRA `(.L_x_190) ;  /* 0x0000000000087947 */ /* 0x000fea0003800000 */
.L_x_189:
[----:B------:R-:W-:-:S13]  /*ec30*/  FSETP.NEU.AND P0, PT, R53, RZ, PT ;  /* 0x000000ff3500720b */ /* 0x000fda0003f0d000 */
[----:B------:R-:W-:Y:S05]  /*ec40*/  @!P0 EXIT ;  /* 0x000000000000894d */ /* 0x000fea0003800000 */
.L_x_190:
[----:B------:R-:W-:Y:S05]  /*ec50*/  BSYNC.RECONVERGENT B0 ;  /* 0x0000000000007941 */ /* 0x000fea0003800200 */
.L_x_187:
[----:B------:R-:W-:Y:S01]  /*ec60*/  ULEA UR4, UR37, UR36, 0x3 ;  /* 0x0000002425047291 */ /* 0x000fe2000f8e18ff */
[----:B------:R-:W-:-:S04]  /*ec70*/  DEPBAR.LE SB0, 0x0 ;  /* 0x000080000000791a */ /* 0x000fc80000000000 */
[----:B------:R-:W-:-:S04]  /*ec80*/  UIADD3 UR4, UPT, UPT, UR4, 0x50, URZ ;  /* 0x0000005004047890 */ /* 0x000fc8000fffe0ff */
[----:B------:R-:W-:-:S09]  /*ec90*/  UPRMT UR4, UR61, 0x654, UR4 ;  /* 0x000006543d047896 */ /* 0x000fd20008000004 */
[----:B------:R-:W-:Y:S01]  /*eca0*/  SYNCS.ARRIVE.TRANS64.RED.A1T0 RZ, [UR4], RZ ;  /* 0x000000ffffff79a7 */ /* 0x000fe20008100404 */
[----:B------:R-:W-:Y:S05]  /*ecb0*/  EXIT ;  /* 0x000000000000794d */ /* 0x000fea0003800000 */
.L_x_24:
[----:B--2---:R2:W3:Y:S02]  /*ecc0*/  SYNCS.PHASECHK.TRANS64.TRYWAIT P0, [R2+URZ+0xd0], R3 ;  /* 0x0000d003020075a7 */ /* 0x0044e400080011ff */
[----:B---3--:R-:W-:Y:S05]  /*ecd0*/  @!P0 NANOSLEEP.SYNCS 0x989680 ;  /* 0x009896800000895d */ /* 0x008fea0003900000 */
[----:B------:R-:W3:Y:S02]  /*ece0*/  @!P0 SYNCS.PHASECHK.TRANS64 P0, [R2+URZ+0xd0], R3 ;  /* 0x0000d003020085a7 */ /* 0x000ee400080010ff */
[----:B---3--:R-:W-:Y:S05]  /*ecf0*/  @!P0 BRA `(.L_x_24) ;  /* 0xfffffffc00f08947 */ /* 0x008fea000383ffff */
[----:B------:R-:W-:Y:S05]  /*ed00*/  BRA `(.L_x_191) ;  /* 0xffffff2c00787947 */ /* 0x000fea000383ffff */
.L_x_27:
[----:B-1----:R-:W-:-:S07]  /*ed10*/  MOV R2, UR49 ;  /* 0x0000003100027c02 */ /* 0x002fce0008000f00 */
.L_x_192:
[----:B-1----:R1:W2:Y:S02]  /*ed20*/  SYNCS.PHASECHK.TRANS64.TRYWAIT P0, [R2+URZ+0x18], R4 ;  /* 0x00001804020075a7 */ /* 0x0022a400080011ff */
[----:B--2---:R-:W-:Y:S05]  /*ed30*/  @!P0 NANOSLEEP.SYNCS 0x989680 ;  /* 0x009896800000895d */ /* 0x004fea0003900000 */
[----:B------:R-:W2:Y:S02]  /*ed40*/  @!P0 SYNCS.PHASECHK.TRANS64 P0, [R2+URZ+0x18], R4 ;  /* 0x00001804020085a7 */ /* 0x000ea400080010ff */
[----:B--2---:R-:W-:Y:S05]  /*ed50*/  @!P0 BRA `(.L_x_192) ;  /* 0xfffffffc00f08947 */ /* 0x004fea000383ffff */
[----:B------:R-:W-:Y:S05]  /*ed60*/  BRA `(.L_x_26) ;  /* 0xffffff2c00c87947 */ /* 0x000fea000383ffff */
.L_x_36:
[----:B------:R-:W-:-:S07]  /*ed70*/  MOV R2, UR49 ;  /* 0x0000003100027c02 */ /* 0x000fce0008000f00 */
.L_x_193:
[----:B-1----:R1:W2:Y:S02]  /*ed80*/  SYNCS.PHASECHK.TRANS64.TRYWAIT P0, [R2+URZ+0x18], R4 ;  /* 0x00001804020075a7 */ /* 0x0022a400080011ff */
[----:B--2---:R-:W-:Y:S05]  /*ed90*/  @!P0 NANOSLEEP.SYNCS 0x989680 ;  /* 0x009896800000895d */ /* 0x004fea0003900000 */
[----:B------:R-:W2:Y:S02]  /*eda0*/  @!P0 SYNCS.PHASECHK.TRANS64 P0, [R2+URZ+0x18], R4 ;  /* 0x00001804020085a7 */ /* 0x000ea400080010ff */
[----:B--2---:R-:W-:Y:S05]  /*edb0*/  @!P0 BRA `(.L_x_193) ;  /* 0xfffffffc00f08947 */ /* 0x004fea000383ffff */
[----:B------:R-:W-:Y:S05]  /*edc0*/  BRA `(.L_x_35) ;  /* 0xffffff3400247947 */ /* 0x000fea000383ffff */
.L_x_43:
[----:B-1----:R1:W2:Y:S02]  /*edd0*/  SYNCS.PHASECHK.TRANS64.TRYWAIT P0, [R2+URZ+0x80], R3 ;  /* 0x00008003020075a7 */ /* 0x0022a400080011ff */
[----:B--2---:R-:W-:Y:S05]  /*ede0*/  @!P0 NANOSLEEP.SYNCS 0x989680 ;  /* 0x009896800000895d */ /* 0x004fea0003900000 */
[----:B------:R-:W2:Y:S02]  /*edf0*/  @!P0 SYNCS.PHASECHK.TRANS64 P0, [R2+URZ+0x80], R3 ;  /* 0x00008003020085a7 */ /* 0x000ea400080010ff */
[----:B--2---:R-:W-:Y:S05]  /*ee00*/  @!P0 BRA `(.L_x_43) ;  /* 0xfffffffc00f08947 */ /* 0x004fea000383ffff */
[----:B------:R-:W-:Y:S05]  /*ee10*/  BRA `(.L_x_194) ;  /* 0xffffff3800607947 */ /* 0x000fea000383ffff */
.L_x_47:
[----:B----4-:R-:W-:-:S07]  /*ee20*/  MOV R0, UR4 ;  /* 0x0000000400007c02 */ /* 0x010fce0008000f00 */
.L_x_195:
[----:B-1----:R1:W2:Y:S02]  /*ee30*/  SYNCS.PHASECHK.TRANS64.TRYWAIT P0, [R0+URZ], R2 ;  /* 0x00000002000075a7 */ /* 0x0022a400080011ff */
[----:B--2---:R-:W-:Y:S05]  /*ee40*/  @!P0 NANOSLEEP.SYNCS 0x989680 ;  /* 0x009896800000895d */ /* 0x004fea0003900000 */
[----:B------:R-:W2:Y:S02]  /*ee50*/  @!P0 SYNCS.PHASECHK.TRANS64 P0, [R0+URZ], R2 ;  /* 0x00000002000085a7 */ /* 0x000ea400080010ff */
[----:B--2---:R-:W-:Y:S05]  /*ee60*/  @!P0 BRA `(.L_x_195) ;  /* 0xfffffffc00f08947 */ /* 0x004fea000383ffff */
[----:B------:R-:W-:Y:S05]  /*ee70*/  BRA `(.L_x_196) ;  /* 0xffffff3c00e07947 */ /* 0x000fea000383ffff */
.L_x_48:
[----:B----4-:R-:W-:-:S07]  /*ee80*/  MOV R0, UR5 ;  /* 0x0000000500007c02 */ /* 0x010fce0008000f00 */
.L_x_197:
[----:B-1----:R1:W2:Y:S02]  /*ee90*/  SYNCS.PHASECHK.TRANS64.TRYWAIT P0, [R0+URZ], R2 ;  /* 0x00000002000075a7 */ /* 0x0022a400080011ff */
[----:B--2---:R-:W-:Y:S05]  /*eea0*/  @!P0 NANOSLEEP.SYNCS 0x989680 ;  /* 0x009896800000895d */ /* 0x004fea0003900000 */
[----:B------:R-:W2:Y:S02]  /*eeb0*/  @!P0 SYNCS.PHASECHK.TRANS64 P0, [R0+URZ], R2 ;  /* 0x00000002000085a7 */ /* 0x000ea400080010ff */
[----:B--2---:R-:W-:Y:S05]  /*eec0*/  @!P0 BRA `(.L_x_197) ;  /* 0xfffffffc00f08947 */ /* 0x004fea000383ffff */
[----:B------:R-:W-:Y:S05]  /*eed0*/  BRA `(.L_x_198) ;  /* 0xffffff3c00ec7947 */ /* 0x000fea000383ffff */
.L_x_51:
[----:B--2---:R2:W3:Y:S02]  /*eee0*/  SYNCS.PHASECHK.TRANS64.TRYWAIT P0, [R0+URZ+0xc0], R4 ;  /* 0x0000c004000075a7 */ /* 0x0044e400080011ff */
[----:B---3--:R-:W-:Y:S05]  /*eef0*/  @!P0 NANOSLEEP.SYNCS 0x989680 ;  /* 0x009896800000895d */ /* 0x008fea0003900000 */
[----:B------:R-:W3:Y:S02]  /*ef00*/  @!P0 SYNCS.PHASECHK.TRANS64 P0, [R0+URZ+0xc0], R4 ;  /* 0x0000c004000085a7 */ /* 0x000ee400080010ff */
[----:B---3--:R-:W-:Y:S05]  /*ef10*/  @!P0 BRA `(.L_x_51) ;  /* 0xfffffffc00f08947 */ /* 0x008fea000383ffff */
[----:B------:R-:W-:Y:S05]  /*ef20*/  BRA `(.L_x_199) ;  /* 0xffffff4000487947 */ /* 0x000fea000383ffff */
.L_x_52:
[----:B------:R-:W-:-:S07]  /*ef30*/  MOV R0, UR4 ;  /* 0x0000000400007c02 */ /* 0x000fce0008000f00 */
.L_x_200:
[----:B--2---:R2:W3:Y:S02]  /*ef40*/  SYNCS.PHASECHK.TRANS64.TRYWAIT P0, [R0+URZ+0x90], R5 ;  /* 0x00009005000075a7 */ /* 0x0044e400080011ff */
[----:B---3--:R-:W-:Y:S05]  /*ef50*/  @!P0 NANOSLEEP.SYNCS 0x989680 ;  /* 0x009896800000895d */ /* 0x008fea0003900000 */
[----:B------:R-:W3:Y:S02]  /*ef60*/  @!P0 SYNCS.PHASECHK.TRANS64 P0, [R0+URZ+0x90], R5 ;  /* 0x00009005000085a7 */ /* 0x000ee400080010ff */
[----:B---3--:R-:W-:Y:S05]  /*ef70*/  @!P0 BRA `(.L_x_200) ;  /* 0xfffffffc00f08947 */ /* 0x008fea000383ffff */
[----:B------:R-:W-:Y:S05]  /*ef80*/  BRA `(.L_x_201) ;  /* 0xffffff4000587947 */ /* 0x000fea000383ffff */
.L_x_53:
[----:B--2---:R2:W3:Y:S02]  /*ef90*/  SYNCS.PHASECHK.TRANS64.TRYWAIT P1, [R0+URZ+0x80], R4 ;  /* 0x00008004000075a7 */ /* 0x0044e400080211ff */
[----:B---3--:R-:W-:Y:S05]  /*efa0*/  @!P1 NANOSLEEP.SYNCS 0x989680 ;  /* 0x009896800000995d */ /* 0x008fea0003900000 */
[----:B------:R-:W3:Y:S02]  /*efb0*/  @!P1 SYNCS.PHASECHK.TRANS64 P1, [R0+URZ+0x80], R4 ;  /* 0x00008004000095a7 */ /* 0x000ee400080210ff */
[----:B---3--:R-:W-:Y:S05]  /*efc0*/  @!P1 BRA `(.L_x_53) ;  /* 0xfffffffc00f09947 */ /* 0x008fea000383ffff */
[----:B------:R-:W-:Y:S05]  /*efd0*/  BRA `(.L_x_202) ;  /* 0xffffff4000887947 */ /* 0x000fea000383ffff */
.L_x_56:
[----:B------:R-:W-:-:S07]  /*efe0*/  MOV R0, UR4 ;  /* 0x0000000400007c02 */ /* 0x000fce0008000f00 */
.L_x_203:
[----:B--2---:R2:W3:Y:S02]  /*eff0*/  SYNCS.PHASECHK.TRANS64.TRYWAIT P0, [R0+URZ+0x90], R2 ;  /* 0x00009002000075a7 */ /* 0x0044e400080011ff */
[----:B---3--:R-:W-:Y:S05]  /*f000*/  @!P0 NANOSLEEP.SYNCS 0x989680 ;  /* 0x009896800000895d */ /* 0x008fea0003900000 */
[----:B------:R-:W3:Y:S02]  /*f010*/  @!P0 SYNCS.PHASECHK.TRANS64 P0, [R0+URZ+0x90], R2 ;  /* 0x00009002000085a7 */ /* 0x000ee400080010ff */
[----:B---3--:R-:W-:Y:S05]  /*f020*/  @!P0 BRA `(.L_x_203) ;  /* 0xfffffffc00f08947 */ /* 0x008fea000383ffff */
[----:B------:R-:W-:Y:S05]  /*f030*/  BRA `(.L_x_55) ;  /* 0xffffff4000dc7947 */ /* 0x000fea000383ffff */
.L_x_63:
[----:B-1----:R1:W2:Y:S02]  /*f040*/  SYNCS.PHASECHK.TRANS64.TRYWAIT P1, [R0+URZ+0x80], R2 ;  /* 0x00008002000075a7 */ /* 0x0022a400080211ff */
[----:B--2---:R-:W-:Y:S05]  /*f050*/  @!P1 NANOSLEEP.SYNCS 0x989680 ;  /* 0x009896800000995d */ /* 0x004fea0003900000 */
[----:B------:R-:W2:Y:S02]  /*f060*/  @!P1 SYNCS.PHASECHK.TRANS64 P1, [R0+URZ+0x80], R2 ;  /* 0x00008002000095a7 */ /* 0x000ea400080210ff */
[----:B--2---:R-:W-:Y:S05]  /*f070*/  @!P1 BRA `(.L_x_63) ;  /* 0xfffffffc00f09947 */ /* 0x004fea000383ffff */
[----:B------:R-:W-:Y:S05]  /*f080*/  BRA `(.L_x_204) ;  /* 0xffffff4c00c47947 */ /* 0x000fea000383ffff */
.L_x_64:
[----:B------:R-:W-:-:S13]  /*f090*/  R2UR UR4, R13 ;  /* 0x000000000d0472ca */ /* 0x000fda00000e0000 */
[----:B------:R-:W-:-:S07]  /*f0a0*/  MOV R2, UR4 ;  /* 0x0000000400027c02 */ /* 0x000fce0008000f00 */
.L_x_205:
[----:B-1----:R1:W2:Y:S02]  /*f0b0*/  SYNCS.PHASECHK.TRANS64.TRYWAIT P0, [R2+URZ+0xb0], R0 ;  /* 0x0000b000020075a7 */ /* 0x0022a400080011ff */
[----:B--2---:R-:W-:Y:S05]  /*f0c0*/  @!P0 NANOSLEEP.SYNCS 0x989680 ;  /* 0x009896800000895d */ /* 0x004fea0003900000 */
[----:B------:R-:W2:Y:S02]  /*f0d0*/  @!P0 SYNCS.PHASECHK.TRANS64 P0, [R2+URZ+0xb0], R0 ;  /* 0x0000b000020085a7 */ /* 0x000ea400080010ff */
[----:B--2---:R-:W-:Y:S05]  /*f0e0*/  @!P0 BRA `(.L_x_205) ;  /* 0xfffffffc00f08947 */ /* 0x004fea000383ffff */
[----:B------:R-:W-:Y:S05]  /*f0f0*/  BRA `(.L_x_206) ;  /* 0xffffff5000007947 */ /* 0x000fea000383ffff */
.L_x_67:
[----:B------:R-:W-:Y:S07]  /*f100*/  MOV R0, UR7 ;  /* 0x0000000700007c02 */ /* 0x000fee0008000f00 */
.L_x_207:
[----:B-1----:R1:W2:Y:S02]  /*f110*/  SYNCS.PHASECHK.TRANS64.TRYWAIT P0, [R0+URZ], R2 ;  /* 0x00000002000075a7 */ /* 0x0022a400080011ff */
[----:B--2---:R-:W-:Y:S05]  /*f120*/  @!P0 NANOSLEEP.SYNCS 0x989680 ;  /* 0x009896800000895d */ /* 0x004fea0003900000 */
[----:B------:R-:W2:Y:S02]  /*f130*/  @!P0 SYNCS.PHASECHK.TRANS64 P0, [R0+URZ], R2 ;  /* 0x00000002000085a7 */ /* 0x000ea400080010ff */
[----:B--2---:R-:W-:Y:S05]  /*f140*/  @!P0 BRA `(.L_x_207) ;  /* 0xfffffffc00f08947 */ /* 0x004fea000383ffff */
[----:B------:R-:W-:Y:S05]  /*f150*/  BRA `(.L_x_66) ;  /* 0xffffff50001c7947 */ /* 0x000fea000383ffff */
.L_x_70:
[----:B------:R-:W-:-:S07]  /*f160*/  MOV R0, UR4 ;  /* 0x0000000400007c02 */ /* 0x000fce0008000f00 */
.L_x_208:
[----:B-1----:R1:W2:Y:S02]  /*f170*/  SYNCS.PHASECHK.TRANS64.TRYWAIT P0, [R0+URZ], R2 ;  /* 0x00000002000075a7 */ /* 0x0022a400080011ff */
[----:B--2---:R-:W-:Y:S05]  /*f180*/  @!P0 NANOSLEEP.SYNCS 0x989680 ;  /* 0x009896800000895d */ /* 0x004fea0003900000 */
[----:B------:R-:W2:Y:S02]  /*f190*/  @!P0 SYNCS.PHASECHK.TRANS64 P0, [R0+URZ], R2 ;  /* 0x00000002000085a7 */ /* 0x000ea400080010ff */
[----:B--2---:R-:W-:Y:S05]  /*f1a0*/  @!P0 BRA `(.L_x_208) ;  /* 0xfffffffc00f08947 */ /* 0x004fea000383ffff */
[----:B------:R-:W-:Y:S05]  /*f1b0*/  BRA `(.L_x_209) ;  /* 0xffffff5400b87947 */ /* 0x000fea000383ffff */
.L_x_71:
[----:B------:R-:W-:-:S07]  /*f1c0*/  MOV R0, UR4 ;  /* 0x0000000400007c02 */ /* 0x000fce0008000f00 */
.L_x_210:
[----:B-1----:R1:W2:Y:S02]  /*f1d0*/  SYNCS.PHASECHK.TRANS64.TRYWAIT P0, [R0+URZ], R2 ;  /* 0x00000002000075a7 */ /* 0x0022a400080011ff */
[----:B--2---:R-:W-:Y:S05]  /*f1e0*/  @!P0 NANOSLEEP.SYNCS 0x989680 ;  /* 0x009896800000895d */ /* 0x004fea0003900000 */
[----:B------:R-:W2:Y:S02]  /*f1f0*/  @!P0 SYNCS.PHASECHK.TRANS64 P0, [R0+URZ], R2 ;  /* 0x00000002000085a7 */ /* 0x000ea400080010ff */
[----:B--2---:R-:W-:Y:S05]  /*f200*/  @!P0 BRA `(.L_x_210) ;  /* 0xfffffffc00f08947 */ /* 0x004fea000383ffff */
[----:B------:R-:W-:Y:S05]  /*f210*/  BRA `(.L_x_211) ;  /* 0xffffff5400c87947 */ /* 0x000fea000383ffff */
.L_x_76:
[----:B--2---:R2:W3:Y:S02]  /*f220*/  SYNCS.PHASECHK.TRANS64.TRYWAIT P0, [R0+URZ+0x80], R2 ;  /* 0x00008002000075a7 */ /* 0x0044e400080011ff */
[----:B---3--:R-:W-:Y:S05]  /*f230*/  @!P0 NANOSLEEP.SYNCS 0x989680 ;  /* 0x009896800000895d */ /* 0x008fea0003900000 */
[----:B------:R-:W3:Y:S02]  /*f240*/  @!P0 SYNCS.PHASECHK.TRANS64 P0, [R0+URZ+0x80], R2 ;  /* 0x00008002000085a7 */ /* 0x000ee400080010ff */
[----:B---3--:R-:W-:Y:S05]  /*f250*/  @!P0 BRA `(.L_x_76) ;  /* 0xfffffffc00f08947 */ /* 0x008fea000383ffff */
[----:B------:R-:W-:Y:S05]  /*f260*/  BRA `(.L_x_212) ;  /* 0xffffff5800b87947 */ /* 0x000fea000383ffff */
.L_x_79:
[----:B------:R-:W-:Y:S07]  /*f270*/  MOV R0, UR4 ;  /* 0x0000000400007c02 */ /* 0x000fee0008000f00 */
.L_x_213:
[----:B-1----:R1:W2:Y:S02]  /*f280*/  SYNCS.PHASECHK.TRANS64.TRYWAIT P0, [R0+URZ+0x78], R2 ;  /* 0x00007802000075a7 */ /* 0x0022a400080011ff */
[----:B--2---:R-:W-:Y:S05]  /*f290*/  @!P0 NANOSLEEP.SYNCS 0x989680 ;  /* 0x009896800000895d */ /* 0x004fea0003900000 */
[----:B------:R-:W2:Y:S02]  /*f2a0*/  @!P0 SYNCS.PHASECHK.TRANS64 P0, [R0+URZ+0x78], R2 ;  /* 0x00007802000085a7 */ /* 0x000ea400080010ff */
[----:B--2---:R-:W-:Y:S05]  /*f2b0*/  @!P0 BRA `(.L_x_213) ;  /* 0xfffffffc00f08947 */ /* 0x004fea000383ffff */
[----:B------:R-:W-:Y:S05]  /*f2c0*/  BRA `(.L_x_78) ;  /* 0xffffff5c00b87947 */ /* 0x000fea000383ffff */
.L_x_82:
[----:B------:R-:W-:Y:S07]  /*f2d0*/  MOV R0, UR4 ;  /* 0x0000000400007c02 */ /* 0x000fee0008000f00 */
.L_x_214:
[----:B-1----:R1:W2:Y:S02]  /*f2e0*/  SYNCS.PHASECHK.TRANS64.TRYWAIT P0, [R0+URZ+0x50], R28 ;  /* 0x0000501c000075a7 */ /* 0x0022a400080011ff */
[----:B--2---:R-:W-:Y:S05]  /*f2f0*/  @!P0 NANOSLEEP.SYNCS 0x989680 ;  /* 0x009896800000895d */ /* 0x004fea0003900000 */
[----:B------:R-:W2:Y:S02]  /*f300*/  @!P0 SYNCS.PHASECHK.TRANS64 P0, [R0+URZ+0x50], R28 ;  /* 0x0000501c000085a7 */ /* 0x000ea400080010ff */
[----:B--2---:R-:W-:Y:S05]  /*f310*/  @!P0 BRA `(.L_x_214) ;  /* 0xfffffffc00f08947 */ /* 0x004fea000383ffff */
[----:B------:R-:W-:Y:S05]  /*f320*/  BRA `(.L_x_215) ;  /* 0xffffff6000107947 */ /* 0x000fea000383ffff */
.L_x_83:
[----:B------:R-:W-:Y:S07]  /*f330*/  MOV R0, UR4 ;  /* 0x0000000400007c02 */ /* 0x000fee0008000f00 */
.L_x_216:
[----:B-1----:R1:W2:Y:S02]  /*f340*/  SYNCS.PHASECHK.TRANS64.TRYWAIT P0, [R0+URZ+0x58], R28 ;  /* 0x0000581c000075a7 */ /* 0x0022a400080011ff */
[----:B--2---:R-:W-:Y:S05]  /*f350*/  @!P0 NANOSLEEP.SYNCS 0x989680 ;  /* 0x009896800000895d */ /* 0x004fea0003900000 */
[----:B------:R-:W2:Y:S02]  /*f360*/  @!P0 SYNCS.PHASECHK.TRANS64 P0, [R0+URZ+0x58], R28 ;  /* 0x0000581c000085a7 */ /* 0x000ea400080010ff */
[----:B--2---:R-:W-:Y:S05]  /*f370*/  @!P0 BRA `(.L_x_216) ;  /* 0xfffffffc00f08947 */ /* 0x004fea000383ffff */
[----:B------:R-:W-:Y:S05]  /*f380*/  BRA `(.L_x_217) ;  /* 0xffffff6000647947 */ /* 0x000fea000383ffff */
.L_x_84:
[----:B------:R-:W-:Y:S07]  /*f390*/  MOV R0, UR4 ;  /* 0x0000000400007c02 */ /* 0x000fee0008000f00 */
.L_x_218:
[----:B-1----:R1:W2:Y:S02]  /*f3a0*/  SYNCS.PHASECHK.TRANS64.TRYWAIT P0, [R0+URZ+0x60], R28 ;  /* 0x0000601c000075a7 */ /* 0x0022a400080011ff */
[----:B--2---:R-:W-:Y:S05]  /*f3b0*/  @!P0 NANOSLEEP.SYNCS 0x989680 ;  /* 0x009896800000895d */ /* 0x004fea0003900000 */
[----:B------:R-:W2:Y:S02]  /*f3c0*/  @!P0 SYNCS.PHASECHK.TRANS64 P0, [R0+URZ+0x60], R28 ;  /* 0x0000601c000085a7 */ /* 0x000ea400080010ff */
[----:B--2---:R-:W-:Y:S05]  /*f3d0*/  @!P0 BRA `(.L_x_218) ;  /* 0xfffffffc00f08947 */ /* 0x004fea000383ffff */
[----:B------:R-:W-:Y:S05]  /*f3e0*/  BRA `(.L_x_219) ;  /* 0xffffff6000c47947 */ /* 0x000fea000383ffff */
.L_x_85:
[----:B------:R-:W-:Y:S07]  /*f3f0*/  MOV R0, UR4 ;  /* 0x0000000400007c02 */ /* 0x000fee0008000f00 */
.L_x_220:
[----:B-1----:R1:W2:Y:S02]  /*f400*/  SYNCS.PHASECHK.TRANS64.TRYWAIT P0, [R0+URZ+0x68], R28 ;  /* 0x0000681c000075a7 */ /* 0x0022a400080011ff */
[----:B--2---:R-:W-:Y:S05]  /*f410*/  @!P0 NANOSLEEP.SYNCS 0x989680 ;  /* 0x009896800000895d */ /* 0x004fea0003900000 */
[----:B------:R-:W2:Y:S02]  /*f420*/  @!P0 SYNCS.PHASECHK.TRANS64 P0, [R0+URZ+0x68], R28 ;  /* 0x0000681c000085a7 */ /* 0x000ea400080010ff */
[----:B--2---:R-:W-:Y:S05]  /*f430*/  @!P0 BRA `(.L_x_220) ;  /* 0xfffffffc00f08947 */ /* 0x004fea000383ffff */
[----:B------:R-:W-:Y:S05]  /*f440*/  BRA `(.L_x_221) ;  /* 0xffffff6400247947 */ /* 0x000fea000383ffff */
.L_x_86:
[----:B------:R-:W-:Y:S07]  /*f450*/  MOV R0, UR4 ;  /* 0x0000000400007c02 */ /* 0x000fee0008000f00 */
.L_x_222:
[----:B-1----:R1:W2:Y:S02]  /*f460*/  SYNCS.PHASECHK.TRANS64.TRYWAIT P0, [R0+URZ+0x50], R34 ;  /* 0x00005022000075a7 */ /* 0x0022a400080011ff */
[----:B--2---:R-:W-:Y:S05]  /*f470*/  @!P0 NANOSLEEP.SYNCS 0x989680 ;  /* 0x009896800000895d */ /* 0x004fea0003900000 */
[----:B------:R-:W2:Y:S02]  /*f480*/  @!P0 SYNCS.PHASECHK.TRANS64 P0, [R0+URZ+0x50], R34 ;  /* 0x00005022000085a7 */ /* 0x000ea400080010ff */
[----:B--2---:R-:W-:Y:S05]  /*f490*/  @!P0 BRA `(.L_x_222) ;  /* 0xfffffffc00f08947 */ /* 0x004fea000383ffff */
[----:B------:R-:W-:Y:S05]  /*f4a0*/  BRA `(.L_x_223) ;  /* 0xffffff6400887947 */ /* 0x000fea000383ffff */
.L_x_87:
[----:B------:R-:W-:Y:S07]  /*f4b0*/  MOV R0, UR4 ;  /* 0x0000000400007c02 */ /* 0x000fee0008000f00 */
.L_x_224:
[----:B-1----:R1:W2:Y:S02]  /*f4c0*/  SYNCS.PHASECHK.TRANS64.TRYWAIT P0, [R0+URZ+0x58], R34 ;  /* 0x00005822000075a7 */ /* 0x0022a400080011ff */
[----:B--2---:R-:W-:Y:S05]  /*f4d0*/  @!P0 NANOSLEEP.SYNCS 0x989680 ;  /* 0x009896800000895d */ /* 0x004fea0003900000 */
[----:B------:R-:W2:Y:S02]  /*f4e0*/  @!P0 SYNCS.PHASECHK.TRANS64 P0, [R0+URZ+0x58], R34 ;  /* 0x00005822000085a7 */ /* 0x000ea400080010ff */
[----:B--2---:R-:W-:Y:S05]  /*f4f0*/  @!P0 BRA `(.L_x_224) ;  /* 0xfffffffc00f08947 */ /* 0x004fea000383ffff */
[----:B------:R-:W-:Y:S05]  /*f500*/  BRA `(.L_x_225) ;  /* 0xffffff6400e87947 */ /* 0x000fea000383ffff */
.L_x_88:
[----:B------:R-:W-:Y:S07]  /*f510*/  MOV R0, UR4 ;  /* 0x0000000400007c02 */ /* 0x000fee0008000f00 */
.L_x_226:
[----:B-1----:R1:W2:Y:S02]  /*f520*/  SYNCS.PHASECHK.TRANS64.TRYWAIT P0, [R0+URZ+0x60], R34 ;  /* 0x00006022000075a7 */ /* 0x0022a400080011ff */
[----:B--2---:R-:W-:Y:S05]  /*f530*/  @!P0 NANOSLEEP.SYNCS 0x989680 ;  /* 0x009896800000895d */ /* 0x004fea0003900000 */
[----:B------:R-:W2:Y:S02]  /*f540*/  @!P0 SYNCS.PHASECHK.TRANS64 P0, [R0+URZ+0x60], R34 ;  /* 0x00006022000085a7 */ /* 0x000ea400080010ff */
[----:B--2---:R-:W-:Y:S05]  /*f550*/  @!P0 BRA `(.L_x_226) ;  /* 0xfffffffc00f08947 */ /* 0x004fea000383ffff */
[----:B------:R-:W-:Y:S05]  /*f560*/  BRA `(.L_x_227) ;  /* 0xffffff6800447947 */ /* 0x000fea000383ffff */
.L_x_89:
[----:B------:R-:W-:Y:S07]  /*f570*/  MOV R0, UR4 ;  /* 0x0000000400007c02 */ /* 0x000fee0008000f00 */
.L_x_228:
[----:B-1----:R1:W2:Y:S02]  /*f580*/  SYNCS.PHASECHK.TRANS64.TRYWAIT P0, [R0+URZ+0x68], R34 ;  /* 0x00006822000075a7 */ /* 0x0022a400080011ff */
[----:B--2---:R-:W-:Y:S05]  /*f590*/  @!P0 NANOSLEEP.SYNCS 0x989680 ;  /* 0x009896800000895d */ /* 0x004fea0003900000 */
[----:B------:R-:W2:Y:S02]  /*f5a0*/  @!P0 SYNCS.PHASECHK.TRANS64 P0, [R0+URZ+0x68], R34 ;  /* 0x00006822000085a7 */ /* 0x000ea400080010ff */
[----:B--2---:R-:W-:Y:S05]  /*f5b0*/  @!P0 BRA `(.L_x_228) ;  /* 0xfffffffc00f08947 */ /* 0x004fea000383ffff */
[----:B------:R-:W-:Y:S05]  /*f5c0*/  BRA `(.L_x_229) ;  /* 0xffffff6800e47947 */ /* 0x000fea000383ffff */
.L_x_91:
[----:B------:R-:W-:-:S07]  /*f5d0*/  MOV R0, UR4 ;  /* 0x0000000400007c02 */ /* 0x000fce0008000f00 */
.L_x_230:
[----:B-1----:R1:W2:Y:S02]  /*f5e0*/  SYNCS.PHASECHK.TRANS64.TRYWAIT P0, [R0+URZ+0x50], R28 ;  /* 0x0000501c000075a7 */ /* 0x0022a400080011ff */
[----:B--2---:R-:W-:Y:S05]  /*f5f0*/  @!P0 NANOSLEEP.SYNCS 0x989680 ;  /* 0x009896800000895d */ /* 0x004fea0003900000 */
[----:B------:R-:W2:Y:S02]  /*f600*/  @!P0 SYNCS.PHASECHK.TRANS64 P0, [R0+URZ+0x50], R28 ;  /* 0x0000501c000085a7 */ /* 0x000ea400080010ff */
[----:B--2---:R-:W-:Y:S05]  /*f610*/  @!P0 BRA `(.L_x_230) ;  /* 0xfffffffc00f08947 */ /* 0x004fea000383ffff */
[----:B------:R-:W-:Y:S05]  /*f620*/  BRA `(.L_x_231) ;  /* 0xffffff6c00747947 */ /* 0x000fea000383ffff */
.L_x_92:
[----:B-1----:R-:W-:-:S07]  /*f630*/  MOV R0, UR4 ;  /* 0x0000000400007c02 */ /* 0x002fce0008000f00 */
.L_x_232:
[----:B-1----:R1:W2:Y:S02]  /*f640*/  SYNCS.PHASECHK.TRANS64.TRYWAIT P0, [R0+URZ+0x58], R28 ;  /* 0x0000581c000075a7 */ /* 0x0022a400080011ff */
[----:B--2---:R-:W-:Y:S05]  /*f650*/  @!P0 NANOSLEEP.SYNCS 0x989680 ;  /* 0x009896800000895d */ /* 0x004fea0003900000 */
[----:B------:R-:W2:Y:S02]  /*f660*/  @!P0 SYNCS.PHASECHK.TRANS64 P0, [R0+URZ+0x58], R28 ;  /* 0x0000581c000085a7 */ /* 0x000ea400080010ff */
[----:B--2---:R-:W-:Y:S05]  /*f670*/  @!P0 BRA `(.L_x_232) ;  /* 0xfffffffc00f08947 */ /* 0x004fea000383ffff */
[----:B------:R-:W-:Y:S05]  /*f680*/  BRA `(.L_x_233) ;  /* 0xffffff6c00647947 */ /* 0x000fea000383ffff */
.L_x_93:
[----:B------:R-:W-:-:S07]  /*f690*/  MOV R2, UR4 ;  /* 0x0000000400027c02 */ /* 0x000fce0008000f00 */
.L_x_234:
[----:B-1----:R1:W2:Y:S02]  /*f6a0*/  SYNCS.PHASECHK.TRANS64.TRYWAIT P0, [R2+URZ+0x60], R28 ;  /* 0x0000601c020075a7 */ /* 0x0022a400080011ff */
[----:B--2---:R-:W-:Y:S05]  /*f6b0*/  @!P0 NANOSLEEP.SYNCS 0x989680 ;  /* 0x009896800000895d */ /* 0x004fea0003900000 */
[----:B------:R-:W2:Y:S02]  /*f6c0*/  @!P0 SYNCS.PHASECHK.TRANS64 P0, [R2+URZ+0x60], R28 ;  /* 0x0000601c020085a7 */ /* 0x000ea400080010ff */
[----:B--2---:R-:W-:Y:S05]  /*f6d0*/  @!P0 BRA `(.L_x_234) ;  /* 0xfffffffc00f08947 */ /* 0x004fea000383ffff */
[----:B------:R-:W-:Y:S05]  /*f6e0*/  BRA `(.L_x_235) ;  /* 0xffffff6c00587947 */ /* 0x000fea000383ffff */
.L_x_95:
[----:B--2---:R2:W4:Y:S02]  /*f6f0*/  SYNCS.PHASECHK.TRANS64.TRYWAIT P0, [R0+URZ+0x80], R2 ;  /* 0x00008002000075a7 */ /* 0x00452400080011ff */
[----:B----4-:R-:W-:Y:S05]  /*f700*/  @!P0 NANOSLEEP.SYNCS 0x989680 ;  /* 0x009896800000895d */ /* 0x010fea0003900000 */
[----:B------:R-:W4:Y:S02]  /*f710*/  @!P0 SYNCS.PHASECHK.TRANS64 P0, [R0+URZ+0x80], R2 ;  /* 0x00008002000085a7 */ /* 0x000f2400080010ff */
[----:B----4-:R-:W-:Y:S05]  /*f720*/  @!P0 BRA `(.L_x_95) ;  /* 0xfffffffc00f08947 */ /* 0x010fea000383ffff */
[----:B------:R-:W-:Y:S05]  /*f730*/  BRA `(.L_x_236) ;  /* 0xffffff7000187947 */ /* 0x000fea000383ffff */
.L_x_106:
[----:B-1----:R-:W-:Y:S04]  /*f740*/  MOV R4, UR36 ;  /* 0x0000002400047c02 */ /* 0x002fe80008000f00 */
[----:B------:R1:W2:Y:S03]  /*f750*/  SYNCS.PHASECHK.TRANS64.TRYWAIT P1, [R4+URZ+0x30], R5 ;  /* 0x00003005040075a7 */ /* 0x0002a600080211ff */
[----:B--2---:R-:W-:Y:S05]  /*f760*/  @!P1 NANOSLEEP.SYNCS 0x989680 ;  /* 0x009896800000995d */ /* 0x004fea0003900000 */
[----:B------:R-:W2:Y:S02]  /*f770*/  @!P1 SYNCS.PHASECHK.TRANS64 P1, [R4+URZ+0x30], R5 ;  /* 0x00003005040095a7 */ /* 0x000ea400080210ff */
[----:B--2---:R-:W-:Y:S05]  /*f780*/  @!P1 BRA `(.L_x_106) ;  /* 0xfffffffc00ec9947 */ /* 0x004fea000383ffff */
[----:B------:R-:W-:Y:S05]  /*f790*/  BRA `(.L_x_105) ;  /* 0xffffff7c00347947 */ /* 0x000fea000383ffff */
.L_x_108:
[----:B------:R1:W1:Y:S02]  /*f7a0*/  SYNCS.PHASECHK.TRANS64.TRYWAIT P0, [R58+URZ+0xa0], R3 ;  /* 0x0000a0033a0075a7 */ /* 0x00026400080011ff */
[----:B-1----:R-:W-:Y:S05]  /*f7b0*/  @!P0 NANOSLEEP.SYNCS 0x989680 ;  /* 0x009896800000895d */ /* 0x002fea0003900000 */
[----:B------:R-:W1:Y:S02]  /*f7c0*/  @!P0 SYNCS.PHASECHK.TRANS64 P0, [R58+URZ+0xa0], R3 ;  /* 0x0000a0033a0085a7 */ /* 0x000e6400080010ff */
[----:B-1----:R-:W-:Y:S05]  /*f7d0*/  @!P0 BRA `(.L_x_108) ;  /* 0xfffffffc00f08947 */ /* 0x002fea000383ffff */
[----:B------:R-:W-:Y:S05]  /*f7e0*/  BRA `(.L_x_107) ;  /* 0xffffff7c00587947 */ /* 0x000fea000383ffff */
.L_x_119:
[----:B-1----:R1:W3:Y:S02]  /*f7f0*/  SYNCS.PHASECHK.TRANS64.TRYWAIT P0, [R2+URZ+0x30], R0 ;  /* 0x00003000020075a7 */ /* 0x0022e400080011ff */
[----:B---3--:R-:W-:Y:S05]  /*f800*/  @!P0 NANOSLEEP.SYNCS 0x989680 ;  /* 0x009896800000895d */ /* 0x008fea0003900000 */
[----:B------:R-:W3:Y:S02]  /*f810*/  @!P0 SYNCS.PHASECHK.TRANS64 P0, [R2+URZ+0x30], R0 ;  /* 0x00003000020085a7 */ /* 0x000ee400080010ff */
[----:B---3--:R-:W-:Y:S05]  /*f820*/  @!P0 BRA `(.L_x_119) ;  /* 0xfffffffc00f08947 */ /* 0x008fea000383ffff */
[----:B------:R-:W-:Y:S05]  /*f830*/  BRA `(.L_x_118) ;  /* 0xffffff8800f47947 */ /* 0x000fea000383ffff */
.L_x_129:
[----:B-1----:R1:W3:Y:S02]  /*f840*/  SYNCS.PHASECHK.TRANS64.TRYWAIT P0, [R0+URZ+0x30], R20 ;  /* 0x00003014000075a7 */ /* 0x0022e400080011ff */
[----:B---3--:R-:W-:Y:S05]  /*f850*/  @!P0 NANOSLEEP.SYNCS 0x989680 ;  /* 0x009896800000895d */ /* 0x008fea0003900000 */
[----:B------:R-:W3:Y:S02]  /*f860*/  @!P0 SYNCS.PHASECHK.TRANS64 P0, [R0+URZ+0x30], R20 ;  /* 0x00003014000085a7 */ /* 0x000ee400080010ff */
[----:B---3--:R-:W-:Y:S05]  /*f870*/  @!P0 BRA `(.L_x_129) ;  /* 0xfffffffc00f08947 */ /* 0x008fea000383ffff */
[----:B------:R-:W-:Y:S05]  /*f880*/  BRA `(.L_x_128) ;  /* 0xffffff98008c7947 */ /* 0x000fea000383ffff */
.L_x_139:
[----:B-1----:R1:W3:Y:S02]  /*f890*/  SYNCS.PHASECHK.TRANS64.TRYWAIT P0, [R0+URZ+0x30], R20 ;  /* 0x00003014000075a7 */ /* 0x0022e400080011ff */
[----:B---3--:R-:W-:Y:S05]  /*f8a0*/  @!P0 NANOSLEEP.SYNCS 0x989680 ;  /* 0x009896800000895d */ /* 0x008fea0003900000 */
[----:B------:R-:W3:Y:S02]  /*f8b0*/  @!P0 SYNCS.PHASECHK.TRANS64 P0, [R0+URZ+0x30], R20 ;  /* 0x00003014000085a7 */ /* 0x000ee400080010ff */
[----:B---3--:R-:W-:Y:S05]  /*f8c0*/  @!P0 BRA `(.L_x_139) ;  /* 0xfffffffc00f08947 */ /* 0x008fea000383ffff */
[----:B------:R-:W-:Y:S05]  /*f8d0*/  BRA `(.L_x_138) ;  /* 0xffffffa800087947 */ /* 0x000fea000383ffff */
.L_x_149:
[----:B-1----:R1:W3:Y:S02]  /*f8e0*/  SYNCS.PHASECHK.TRANS64.TRYWAIT P0, [R0+URZ+0x30], R20 ;  /* 0x00003014000075a7 */ /* 0x0022e400080011ff */
[----:B---3--:R-:W-:Y:S05]  /*f8f0*/  @!P0 NANOSLEEP.SYNCS 0x989680 ;  /* 0x009896800000895d */ /* 0x008fea0003900000 */
[----:B------:R-:W3:Y:S02]  /*f900*/  @!P0 SYNCS.PHASECHK.TRANS64 P0, [R0+URZ+0x30], R20 ;  /* 0x00003014000085a7 */ /* 0x000ee400080010ff */
[----:B---3--:R-:W-:Y:S05]  /*f910*/  @!P0 BRA `(.L_x_149) ;  /* 0xfffffffc00f08947 */ /* 0x008fea000383ffff */
[----:B------:R-:W-:Y:S05]  /*f920*/  BRA `(.L_x_148) ;  /* 0xffffffb400b07947 */ /* 0x000fea000383ffff */
.L_x_159:
[----:B-1----:R1:W2:Y:S02]  /*f930*/  SYNCS.PHASECHK.TRANS64.TRYWAIT P0, [R0+URZ+0x30], R20 ;  /* 0x00003014000075a7 */ /* 0x0022a400080011ff */
[----:B--2---:R-:W-:Y:S05]  /*f940*/  @!P0 NANOSLEEP.SYNCS 0x989680 ;  /* 0x009896800000895d */ /* 0x004fea0003900000 */
[----:B------:R-:W2:Y:S02]  /*f950*/  @!P0 SYNCS.PHASECHK.TRANS64 P0, [R0+URZ+0x30], R20 ;  /* 0x00003014000085a7 */ /* 0x000ea400080010ff */
[----:B--2---:R-:W-:Y:S05]  /*f960*/  @!P0 BRA `(.L_x_159) ;  /* 0xfffffffc00f08947 */ /* 0x004fea000383ffff */
[----:B------:R-:W-:Y:S05]  /*f970*/  BRA `(.L_x_158) ;  /* 0xffffffc400447947 */ /* 0x000fea000383ffff */
.L_x_169:
[----:B-1----:R1:W2:Y:S02]  /*f980*/  SYNCS.PHASECHK.TRANS64.TRYWAIT P0, [R0+URZ+0x30], R20 ;  /* 0x00003014000075a7 */ /* 0x0022a400080011ff */
[----:B--2---:R-:W-:Y:S05]  /*f990*/  @!P0 NANOSLEEP.SYNCS 0x989680 ;  /* 0x009896800000895d */ /* 0x004fea0003900000 */
[----:B------:R-:W2:Y:S02]  /*f9a0*/  @!P0 SYNCS.PHASECHK.TRANS64 P0, [R0+URZ+0x30], R20 ;  /* 0x00003014000085a7 */ /* 0x000ea400080010ff */
[----:B--2---:R-:W-:Y:S05]  /*f9b0*/  @!P0 BRA `(.L_x_169) ;  /* 0xfffffffc00f08947 */ /* 0x004fea000383ffff */
[----:B------:R-:W-:Y:S05]  /*f9c0*/  BRA `(.L_x_168) ;  /* 0xffffffd000f07947 */ /* 0x000fea000383ffff */
.L_x_179:
[----:B--2---:R2:W3:Y:S02]  /*f9d0*/  SYNCS.PHASECHK.TRANS64.TRYWAIT P0, [R0+URZ+0x30], R116 ;  /* 0x00003074000075a7 */ /* 0x0044e400080011ff */
[----:B---3--:R-:W-:Y:S05]  /*f9e0*/  @!P0 NANOSLEEP.SYNCS 0x989680 ;  /* 0x009896800000895d */ /* 0x008fea0003900000 */
[----:B------:R-:W3:Y:S02]  /*f9f0*/  @!P0 SYNCS.PHASECHK.TRANS64 P0, [R0+URZ+0x30], R116 ;  /* 0x00003074000085a7 */ /* 0x000ee400080010ff */
[----:B---3--:R-:W-:Y:S05]  /*fa00*/  @!P0 BRA `(.L_x_179) ;  /* 0xfffffffc00f08947 */ /* 0x008fea000383ffff */
[----:B------:R-:W-:Y:S05]  /*fa10*/  BRA `(.L_x_178) ;  /* 0xffffffe0007c7947 */ /* 0x000fea000383ffff */
        .weak           $__internal_0_$__cuda_sm10x_tcgen05_guardrail_trap_col_being_dealloced_not_returned_by_alloc
        .type           $__internal_0_$__cuda_sm10x_tcgen05_guardrail_trap_col_being_dealloced_not_returned_by_alloc,@function
        .size           $__internal_0_$__cuda_sm10x_tcgen05_guardrail_trap_col_being_dealloced_not_returned_by_alloc,($__internal_1_$__cuda_sm10x_tcgen05_guardrail_trap_phase_invalid_during_alloc - $__internal_0_$__cuda_sm10x_tcgen05_guardrail_trap_col_being_dealloced_not_returned_by_alloc)
$__internal_0_$__cuda_sm10x_tcgen05_guardrail_trap_col_being_dealloced_not_returned_by_alloc:
[----:B------:R-:W-:Y:S05]  /*fa20*/  BPT.TRAP 0x1 ;  /* 0x000000040000795c */ /* 0x000fea0000300000 */
[----:B------:R-:W-:-:S04]  /*fa30*/  HFMA2 R3, -RZ, RZ, 0, 0 ;  /* 0x00000000ff037431 */ /* 0x000fc800000001ff */
[----:B------:R-:W-:Y:S05]  /*fa40*/  RET.REL.NODEC R2 `(_ZN7cutlass13device_kernelINS_4gemm6kernel13GemmUniversalIN4cute5tupleIJiiiiEEENS1_10collective13CollectiveMmaINS1_46MainloopSm100TmaUmmaWarpSpecializedBlockScaledILi3ELi2ELi2ENS5_IJNS4_1CILi4EEENSA_ILi2EEENSA_ILi1EEEEEEEENS5_IJNSA_ILi128EEESG_NSA_ILi256EEEEEENS5_IJNS_12float_e5m2_tENS_13float_ue8m0_tEEEENS5_IJNS5_IJlSD_lEEENS4_6LayoutINS5_IJNS5_IJNS5_IJNSA_ILi32EEESB_EEEiEEESQ_NS5_IJSD_iEEEEEENS5_IJNS5_IJNS5_IJNSA_ILi16EEESB_EEEiEEENS5_IJNS5_IJNSA_ILi0EEESD_EEENSA_ILi512EEEEEENS5_IJSW_iEEEEEEEEEEESL_S13_NS4_8TiledMMAINS4_8MMA_AtomIJNS4_21SM100_MMA_MXF8F6F4_SSISJ_SJ_fSK_Li128ELi128ELNS4_4UMMA5MajorE0ELS18_0ELNS17_7ScaleInE0ELS19_0EEEEEENSN_INS5_IJSD_SD_SD_EEENS5_IJSW_SW_SW_EEEEENS5_IJNS4_10UnderscoreES1F_S1F_EEEEENS5_IJNS4_23SM90_TMA_LOAD_MULTICASTES1I_EEENS5_IJNS4_14ComposedLayoutINS4_7SwizzleILi3ELi4ELi3EEENS4_18smem_ptr_flag_bitsILi8EEENSN_INS5_IJNSA_ILi8EEESG_EEENS5_IJSG_SD_EEEEEEENSN_INS5_IJNS5_IJNS5_IJSP_SD_EEENS5_IJSO_SD_EEEEEESD_NS5_IJSB_SC_EEEEEENS5_IJNS5_IJNS5_IJSU_SY_EEESX_EEESW_NS5_IJSD_SY_EEEEEEEEEEEvNS4_8identityES1J_S24_vS25_EENS_8epilogue10collective18CollectiveEpilogueINS27_23Sm100TmaWarpSpecializedILi4ELi2ELi16ELb1ELb0EEEJNS5_IJNSA_ILi64EEESG_SH_EEENS5_IJNSN_IS2C_SD_EENSN_INS5_IJST_SC_EEENS5_IJSD_S2C_EEEEEEEENS_10bfloat16_tESM_S2J_SM_NS27_6fusion15FusionCallbacksIS2B_NS2K_17LinearCombinationIS2J_fS2J_fLNS_15FloatRoundStyleE2EEES2D_S2I_JEEENS4_5SM1004TMEM4LOAD26SM100_TMEM_LOAD_32dp32b16xENS4_13SM90_TMA_LOADENS1K_INS1L_ILi1ELi4ELi3EEENS1N_ILi16EEENSN_INS5_IJS1P_ST_EEENS5_IJST_SD_EEEEEEENS4_39AutoVectorizingCopyWithAssumedAlignmentILi128EEENS4_14SM90_TMA_STOREES30_S32_S32_EEEvvEEEEvNT_6ParamsE) ;  /* 0xffffff04026c7950 */ /* 0x000fea0003c3ffff */
        .weak           $__internal_1_$__cuda_sm10x_tcgen05_guardrail_trap_phase_invalid_during_alloc
        .type           $__internal_1_$__cuda_sm10x_tcgen05_guardrail_trap_phase_invalid_during_alloc,@function
        .size           $__internal_1_$__cuda_sm10x_tcgen05_guardrail_trap_phase_invalid_during_alloc,($__internal_2_$__cuda_sm10x_tcgen05_guardrail_trap_unallocated_columns_being_dealloced - $__internal_1_$__cuda_sm10x_tcgen05_guardrail_trap_phase_invalid_during_alloc)
$__internal_1_$__cuda_sm10x_tcgen05_guardrail_trap_phase_invalid_during_alloc:
[----:B------:R-:W-:Y:S05]  /*fa50*/  BPT.TRAP 0x1 ;  /* 0x000000040000795c */ /* 0x000fea0000300000 */
[----:B------:R-:W-:-:S04]  /*fa60*/  MOV R3, 0x0 ;  /* 0x0000000000037802 */ /* 0x000fc80000000f00 */
[----:B------:R-:W-:Y:S05]  /*fa70*/  RET.REL.NODEC R2 `(_ZN7cutlass13device_kernelINS_4gemm6kernel13GemmUniversalIN4cute5tupleIJiiiiEEENS1_10collective13CollectiveMmaINS1_46MainloopSm100TmaUmmaWarpSpecializedBlockScaledILi3ELi2ELi2ENS5_IJNS4_1CILi4EEENSA_ILi2EEENSA_ILi1EEEEEEEENS5_IJNSA_ILi128EEESG_NSA_ILi256EEEEEENS5_IJNS_12float_e5m2_tENS_13float_ue8m0_tEEEENS5_IJNS5_IJlSD_lEEENS4_6LayoutINS5_IJNS5_IJNS5_IJNSA_ILi32EEESB_EEEiEEESQ_NS5_IJSD_iEEEEEENS5_IJNS5_IJNS5_IJNSA_ILi16EEESB_EEEiEEENS5_IJNS5_IJNSA_ILi0EEESD_EEENSA_ILi512EEEEEENS5_IJSW_iEEEEEEEEEEESL_S13_NS4_8TiledMMAINS4_8MMA_AtomIJNS4_21SM100_MMA_MXF8F6F4_SSISJ_SJ_fSK_Li128ELi128ELNS4_4UMMA5MajorE0ELS18_0ELNS17_7ScaleInE0ELS19_0EEEEEENSN_INS5_IJSD_SD_SD_EEENS5_IJSW_SW_SW_EEEEENS5_IJNS4_10UnderscoreES1F_S1F_EEEEENS5_IJNS4_23SM90_TMA_LOAD_MULTICASTES1I_EEENS5_IJNS4_14ComposedLayoutINS4_7SwizzleILi3ELi4ELi3EEENS4_18smem_ptr_flag_bitsILi8EEENSN_INS5_IJNSA_ILi8EEESG_EEENS5_IJSG_SD_EEEEEEENSN_INS5_IJNS5_IJNS5_IJSP_SD_EEENS5_IJSO_SD_EEEEEESD_NS5_IJSB_SC_EEEEEENS5_IJNS5_IJNS5_IJSU_SY_EEESX_EEESW_NS5_IJSD_SY_EEEEEEEEEEEvNS4_8identityES1J_S24_vS25_EENS_8epilogue10collective18CollectiveEpilogueINS27_23Sm100TmaWarpSpecializedILi4ELi2ELi16ELb1ELb0EEEJNS5_IJNSA_ILi64EEESG_SH_EEENS5_IJNSN_IS2C_SD_EENSN_INS5_IJST_SC_EEENS5_IJSD_S2C_EEEEEEEENS_10bfloat16_tESM_S2J_SM_NS27_6fusion15FusionCallbacksIS2B_NS2K_17LinearCombinationIS2J_fS2J_fLNS_15FloatRoundStyleE2EEES2D_S2I_JEEENS4_5SM1004TMEM4LOAD26SM100_TMEM_LOAD_32dp32b16xENS4_13SM90_TMA_LOADENS1K_INS1L_ILi1ELi4ELi3EEENS1N_ILi16EEENSN_INS5_IJS1P_ST_EEENS5_IJST_SD_EEEEEEENS4_39AutoVectorizingCopyWithAssumedAlignmentILi128EEENS4_14SM90_TMA_STOREES30_S32_S32_EEEvvEEEEvNT_6ParamsE) ;  /* 0xffffff0402607950 */ /* 0x000fea0003c3ffff */
        .weak           $__internal_2_$__cuda_sm10x_tcgen05_guardrail_trap_unallocated_columns_being_dealloced
        .type           $__internal_2_$__cuda_sm10x_tcgen05_guardrail_trap_unallocated_columns_being_dealloced,@function
        .size           $__internal_2_$__cuda_sm10x_tcgen05_guardrail_trap_unallocated_columns_being_dealloced,(.L_x_238 - $__internal_2_$__cuda_sm10x_tcgen05_guardrail_trap_unallocated_columns_being_dealloced)
$__internal_2_$__cuda_sm10x_tcgen05_guardrail_trap_unallocated_columns_being_dealloced:
[----:B------:R-:W-:Y:S05]  /*fa80*/  BPT.TRAP 0x1 ;  /* 0x000000040000795c */ /* 0x000fea0000300000 */
[----:B------:R-:W-:-:S04]  /*fa90*/  HFMA2 R3, -RZ, RZ, 0, 0 ;  /* 0x00000000ff037431 */ /* 0x000fc800000001ff */
[----:B------:R-:W-:Y:S05]  /*faa0*/  RET.REL.NODEC R2 `(_ZN7cutlass13device_kernelINS_4gemm6kernel13GemmUniversalIN4cute5tupleIJiiiiEEENS1_10collective13CollectiveMmaINS1_46MainloopSm100TmaUmmaWarpSpecializedBlockScaledILi3ELi2ELi2ENS5_IJNS4_1CILi4EEENSA_ILi2EEENSA_ILi1EEEEEEEENS5_IJNSA_ILi128EEESG_NSA_ILi256EEEEEENS5_IJNS_12float_e5m2_tENS_13float_ue8m0_tEEEENS5_IJNS5_IJlSD_lEEENS4_6LayoutINS5_IJNS5_IJNS5_IJNSA_ILi32EEESB_EEEiEEESQ_NS5_IJSD_iEEEEEENS5_IJNS5_IJNS5_IJNSA_ILi16EEESB_EEEiEEENS5_IJNS5_IJNSA_ILi0EEESD_EEENSA_ILi512EEEEEENS5_IJSW_iEEEEEEEEEEESL_S13_NS4_8TiledMMAINS4_8MMA_AtomIJNS4_21SM100_MMA_MXF8F6F4_SSISJ_SJ_fSK_Li128ELi128ELNS4_4UMMA5MajorE0ELS18_0ELNS17_7ScaleInE0ELS19_0EEEEEENSN_INS5_IJSD_SD_SD_EEENS5_IJSW_SW_SW_EEEEENS5_IJNS4_10UnderscoreES1F_S1F_EEEEENS5_IJNS4_23SM90_TMA_LOAD_MULTICASTES1I_EEENS5_IJNS4_14ComposedLayoutINS4_7SwizzleILi3ELi4ELi3EEENS4_18smem_ptr_flag_bitsILi8EEENSN_INS5_IJNSA_ILi8EEESG_EEENS5_IJSG_SD_EEEEEEENSN_INS5_IJNS5_IJNS5_IJSP_SD_EEENS5_IJSO_SD_EEEEEESD_NS5_IJSB_SC_EEEEEENS5_IJNS5_IJNS5_IJSU_SY_EEESX_EEESW_NS5_IJSD_SY_EEEEEEEEEEEvNS4_8identityES1J_S24_vS25_EENS_8epilogue10collective18CollectiveEpilogueINS27_23Sm100TmaWarpSpecializedILi4ELi2ELi16ELb1ELb0EEEJNS5_IJNSA_ILi64EEESG_SH_EEENS5_IJNSN_IS2C_SD_EENSN_INS5_IJST_SC_EEENS5_IJSD_S2C_EEEEEEEENS_10bfloat16_tESM_S2J_SM_NS27_6fusion15FusionCallbacksIS2B_NS2K_17LinearCombinationIS2J_fS2J_fLNS_15FloatRoundStyleE2EEES2D_S2I_JEEENS4_5SM1004TMEM4LOAD26SM100_TMEM_LOAD_32dp32b16xENS4_13SM90_TMA_LOADENS1K_INS1L_ILi1ELi4ELi3EEENS1N_ILi16EEENSN_INS5_IJS1P_ST_EEENS5_IJST_SD_EEEEEEENS4_39AutoVectorizingCopyWithAssumedAlignmentILi128EEENS4_14SM90_TMA_STOREES30_S32_S32_EEEvvEEEEvNT_6ParamsE) ;  /* 0xffffff0402547950 */ /* 0x000fea0003c3ffff */
.L_x_237:
[----:B------:R-:W-:-:S00]  /*fab0*/  BRA `(.L_x_237) ;  /* 0xfffffffc00fc7947 */ /* 0x000fc0000383ffff */
[----:B------:R-:W-:-:S00]  /*fac0*/  NOP ;  /* 0x0000000000007918 */ /* 0x000fc00000000000 */
        /* <DEDUP_REMOVED lines=11> */
.L_x_238:


//--------------------- .nv.global.init           --------------------------
	.section	.nv.global.init,"aw",@progbits
.nv.global.init:
	.type		$str$27,@object
	.size		$str$27,($str$28 - $str$27)
$str$27:
        /*0000*/ 	.byte	0x28, 0x61, 0x64, 0x64, 0x72, 0x65, 0x73, 0x73, 0x20, 0x26, 0x20, 0x6d, 0x61, 0x73, 0x6b, 0x29
        /*0010*/ 	.byte	0x20, 0x3d, 0x3d, 0x20, 0x30, 0x00
	.type		$str$28,@object
	.size		$str$28,($str$26 - $str$28)
$str$28:
        /*0016*/ 	.byte	0x2f, 0x74, 0x6d, 0x70, 0x2f, 0x63, 0x75, 0x74, 0x6c, 0x61, 0x73, 0x73, 0x5f, 0x73, 0x77, 0x65
        /*0026*/ 	.byte	0x65, 0x70, 0x5f, 0x73, 0x72, 0x63, 0x2f, 0x69, 0x6e, 0x63, 0x6c, 0x75, 0x64, 0x65, 0x2f, 0x63
        /*0036*/ 	.byte	0x75, 0x74, 0x65, 0x2f, 0x70, 0x6f, 0x69, 0x6e, 0x74, 0x65, 0x72, 0x5f, 0x66, 0x6c, 0x61, 0x67
        /*0046*/ 	.byte	0x67, 0x65, 0x64, 0x2e, 0x68, 0x70, 0x70, 0x00
	.type		$str$26,@object
	.size		$str$26,($str$25 - $str$26)
$str$26:
        /*004e*/ 	.byte	0x2f, 0x74, 0x6d, 0x70, 0x2f, 0x63, 0x75, 0x74, 0x6c, 0x61, 0x73, 0x73, 0x5f, 0x73, 0x77, 0x65
        /*005e*/ 	.byte	0x65, 0x70, 0x5f, 0x73, 0x72, 0x63, 0x2f, 0x69, 0x6e, 0x63, 0x6c, 0x75, 0x64, 0x65, 0x2f, 0x63
        /*006e*/ 	.byte	0x75, 0x74, 0x65, 0x2f, 0x61, 0x74, 0x6f, 0x6d, 0x2f, 0x63, 0x6f, 0x70, 0x79, 0x5f, 0x74, 0x72
        /*007e*/ 	.byte	0x61, 0x69, 0x74, 0x73, 0x5f, 0x73, 0x6d, 0x31, 0x30, 0x30, 0x2e, 0x68, 0x70, 0x70, 0x00
	.type		$str$25,@object
	.size		$str$25,(__unnamed_1 - $str$25)
$str$25:
        /*008d*/ 	.byte	0x28, 0x28, 0x75, 0x69, 0x6e, 0x74, 0x33, 0x32, 0x5f, 0x74, 0x28, 0x74, 0x68, 0x72, 0x65, 0x61
        /*009d*/ 	.byte	0x64, 0x49, 0x64, 0x78, 0x2e, 0x78, 0x29, 0x20, 0x2f, 0x20, 0x33, 0x32, 0x29, 0x20, 0x25, 0x20
        /*00ad*/ 	.byte	0x34, 0x29, 0x20, 0x3d, 0x3d, 0x20, 0x28, 0x28, 0x28, 0x74, 0x6d, 0x65, 0x6d, 0x5f, 0x61, 0x64
        /*00bd*/ 	.byte	0x64, 0x72, 0x20, 0x3e, 0x3e, 0x20, 0x31, 0x36, 0x29, 0x20, 0x2f, 0x20, 0x33, 0x32, 0x29, 0x20
        /*00cd*/ 	.byte	0x25, 0x20, 0x34, 0x29, 0x00
	.type		__unnamed_1,@object
	.size		__unnamed_1,(__unnamed_2 - __unnamed_1)
__unnamed_1:
        /*00d2*/ 	.byte	0x61, 0x75, 0x74, 0x6f, 0x20, 0x63, 0x75, 0x74, 0x65, 0x3a, 0x3a, 0x61, 0x73, 0x5f, 0x70, 0x6f
        /* <DEDUP_REMOVED lines=24> */
        /*0262*/ 	.byte	0x43, 0x3c, 0x32, 0x30, 0x34, 0x38, 0x3e, 0x3e, 0x3e, 0x3e, 0x5d, 0x00
	.type		__unnamed_2,@object
	.size		__unnamed_2,(.L_2 - __unnamed_2)
__unnamed_2:
        /* <DEDUP_REMOVED lines=40> */
        /*04ee*/ 	.byte	0x3a, 0x3a, 0x43, 0x3c, 0x30, 0x3e, 0x3e, 0x3e, 0x3e, 0x5d, 0x00
.L_2:


//--------------------- .nv.shared._ZN7cutlass13device_kernelINS_4gemm6kernel13GemmUniversalIN4cute5tupleIJiiiiEEENS1_10collective13CollectiveMmaINS1_46MainloopSm100TmaUmmaWarpSpecializedBlockScaledILi3ELi2ELi2ENS5_IJNS4_1CILi4EEENSA_ILi2EEENSA_ILi1EEEEEEEENS5_IJNSA_ILi128EEESG_NSA_ILi256EEEEEENS5_IJNS_12float_e5m2_tENS_13float_ue8m0_tEEEENS5_IJNS5_IJlSD_lEEENS4_6LayoutINS5_IJNS5_IJNS5_IJNSA_ILi32EEESB_EEEiEEESQ_NS5_IJSD_iEEEEEENS5_IJNS5_IJNS5_IJNSA_ILi16EEESB_EEEiEEENS5_IJNS5_IJNSA_ILi0EEESD_EEENSA_ILi512EEEEEENS5_IJSW_iEEEEEEEEEEESL_S13_NS4_8TiledMMAINS4_8MMA_AtomIJNS4_21SM100_MMA_MXF8F6F4_SSISJ_SJ_fSK_Li128ELi128ELNS4_4UMMA5MajorE0ELS18_0ELNS17_7ScaleInE0ELS19_0EEEEEENSN_INS5_IJSD_SD_SD_EEENS5_IJSW_SW_SW_EEEEENS5_IJNS4_10UnderscoreES1F_S1F_EEEEENS5_IJNS4_23SM90_TMA_LOAD_MULTICASTES1I_EEENS5_IJNS4_14ComposedLayoutINS4_7SwizzleILi3ELi4ELi3EEENS4_18smem_ptr_flag_bitsILi8EEENSN_INS5_IJNSA_ILi8EEESG_EEENS5_IJSG_SD_EEEEEEENSN_INS5_IJNS5_IJNS5_IJSP_SD_EEENS5_IJSO_SD_EEEEEESD_NS5_IJSB_SC_EEEEEENS5_IJNS5_IJNS5_IJSU_SY_EEESX_EEESW_NS5_IJSD_SY_EEEEEEEEEEEvNS4_8identityES1J_S24_vS25_EENS_8epilogue10collective18CollectiveEpilogueINS27_23Sm100TmaWarpSpecializedILi4ELi2ELi16ELb1ELb0EEEJNS5_IJNSA_ILi64EEESG_SH_EEENS5_IJNSN_IS2C_SD_EENSN_INS5_IJST_SC_EEENS5_IJSD_S2C_EEEEEEEENS_10bfloat16_tESM_S2J_SM_NS27_6fusion15FusionCallbacksIS2B_NS2K_17LinearCombinationIS2J_fS2J_fLNS_15FloatRoundStyleE2EEES2D_S2I_JEEENS4_5SM1004TMEM4LOAD26SM100_TMEM_LOAD_32dp32b16xENS4_13SM90_TMA_LOADENS1K_INS1L_ILi1ELi4ELi3EEENS1N_ILi16EEENSN_INS5_IJS1P_ST_EEENS5_IJST_SD_EEEEEEENS4_39AutoVectorizingCopyWithAssumedAlignmentILi128EEENS4_14SM90_TMA_STOREES30_S32_S32_EEEvvEEEEvNT_6ParamsE --------------------------
	.section	.nv.shared._ZN7cutlass13device_kernelINS_4gemm6kernel13GemmUniversalIN4cute5tupleIJiiiiEEENS1_10collective13CollectiveMmaINS1_46MainloopSm100TmaUmmaWarpSpecializedBlockScaledILi3ELi2ELi2ENS5_IJNS4_1CILi4EEENSA_ILi2EEENSA_ILi1EEEEEEEENS5_IJNSA_ILi128EEESG_NSA_ILi256EEEEEENS5_IJNS_12float_e5m2_tENS_13float_ue8m0_tEEEENS5_IJNS5_IJlSD_lEEENS4_6LayoutINS5_IJNS5_IJNS5_IJNSA_ILi32EEESB_EEEiEEESQ_NS5_IJSD_iEEEEEENS5_IJNS5_IJNS5_IJNSA_ILi16EEESB_EEEiEEENS5_IJNS5_IJNSA_ILi0EEESD_EEENSA_ILi512EEEEEENS5_IJSW_iEEEEEEEEEEESL_S13_NS4_8TiledMMAINS4_8MMA_AtomIJNS4_21SM100_MMA_MXF8F6F4_SSISJ_SJ_fSK_Li128ELi128ELNS4_4UMMA5MajorE0ELS18_0ELNS17_7ScaleInE0ELS19_0EEEEEENSN_INS5_IJSD_SD_SD_EEENS5_IJSW_SW_SW_EEEEENS5_IJNS4_10UnderscoreES1F_S1F_EEEEENS5_IJNS4_23SM90_TMA_LOAD_MULTICASTES1I_EEENS5_IJNS4_14ComposedLayoutINS4_7SwizzleILi3ELi4ELi3EEENS4_18smem_ptr_flag_bitsILi8EEENSN_INS5_IJNSA_ILi8EEESG_EEENS5_IJSG_SD_EEEEEEENSN_INS5_IJNS5_IJNS5_IJSP_SD_EEENS5_IJSO_SD_EEEEEESD_NS5_IJSB_SC_EEEEEENS5_IJNS5_IJNS5_IJSU_SY_EEESX_EEESW_NS5_IJSD_SY_EEEEEEEEEEEvNS4_8identityES1J_S24_vS25_EENS_8epilogue10collective18CollectiveEpilogueINS27_23Sm100TmaWarpSpecializedILi4ELi2ELi16ELb1ELb0EEEJNS5_IJNSA_ILi64EEESG_SH_EEENS5_IJNSN_IS2C_SD_EENSN_INS5_IJST_SC_EEENS5_IJSD_S2C_EEEEEEEENS_10bfloat16_tESM_S2J_SM_NS27_6fusion15FusionCallbacksIS2B_NS2K_17LinearCombinationIS2J_fS2J_fLNS_15FloatRoundStyleE2EEES2D_S2I_JEEENS4_5SM1004TMEM4LOAD26SM100_TMEM_LOAD_32dp32b16xENS4_13SM90_TMA_LOADENS1K_INS1L_ILi1ELi4ELi3EEENS1N_ILi16EEENSN_INS5_IJS1P_ST_EEENS5_IJST_SD_EEEEEEENS4_39AutoVectorizingCopyWithAssumedAlignmentILi128EEENS4_14SM90_TMA_STOREES30_S32_S32_EEEvvEEEEvNT_6ParamsE,"aw",@nobits
	.sectionflags	@""
	.align	16
	.zero		1024


//--------------------- .nv.shared.reserved.0     --------------------------
	.section	.nv.shared.reserved.0,"aw",@nobits
	.weak		__nv_reservedSMEM_offset_0_alias
	.size		__nv_reservedSMEM_offset_0_alias, 0, 64
	.other		__nv_reservedSMEM_offset_0_alias,@"STO_CUDA_RESERVED_SHARED STV_DEFAULT"
__nv_reservedSMEM_offset_0_alias:
	.zero		0
.nv.shared.reserved.0:
	.zero		64
	.weak		__nv_reservedSMEM_tcgen05_partition
	.type		__nv_reservedSMEM_tcgen05_partition,@object
	.size		__nv_reservedSMEM_tcgen05_partition,(.L_0 - __nv_reservedSMEM_tcgen05_partition)
__nv_reservedSMEM_tcgen05_partition:
	.zero		32
.L_0:


//--------------------- .nv.global                --------------------------
	.section	.nv.global,"aw",@nobits
.nv.global:
	.type		_ZN40_INTERNAL_0ae4759a_4_k_cu_a7c22cc0_282454cute1_E,@object
	.size		_ZN40_INTERNAL_0ae4759a_4_k_cu_a7c22cc0_282454cute1_E,(_ZN40_INTERNAL_0ae4759a_4_k_cu_a7c22cc0_282454cuda3std3__45__cpo6cbeginE - _ZN40_INTERNAL_0ae4759a_4_k_cu_a7c22cc0_282454cute1_E)
_ZN40_INTERNAL_0ae4759a_4_k_cu_a7c22cc0_282454cute1_E:
	.zero		1
	.type		_ZN40_INTERNAL_0ae4759a_4_k_cu_a7c22cc0_282454cuda3std3__45__cpo6cbeginE,@object
	.size		_ZN40_INTERNAL_0ae4759a_4_k_cu_a7c22cc0_282454cuda3std3__45__cpo6cbeginE,(_ZN40_INTERNAL_0ae4759a_4_k_cu_a7c22cc0_282454cuda3std3__48in_placeE - _ZN40_INTERNAL_0ae4759a_4_k_cu_a7c22cc0_282454cuda3std3__45__cpo6cbeginE)
_ZN40_INTERNAL_0ae4759a_4_k_cu_a7c22cc0_282454cuda3std3__45__cpo6cbeginE:
	.zero		1
	.type		_ZN40_INTERNAL_0ae4759a_4_k_cu_a7c22cc0_282454cuda3std3__48in_placeE,@object
	.size		_ZN40_INTERNAL_0ae4759a_4_k_cu_a7c22cc0_282454cuda3std3__48in_placeE,(_ZN40_INTERNAL_0ae4759a_4_k_cu_a7c22cc0_282454cuda3std6ranges3__45__cpo9iter_moveE - _ZN40_INTERNAL_0ae4759a_4_k_cu_a7c22cc0_282454cuda3std3__48in_placeE)
_ZN40_INTERNAL_0ae4759a_4_k_cu_a7c22cc0_282454cuda3std3__48in_placeE:
	.zero		1
	.type		_ZN40_INTERNAL_0ae4759a_4_k_cu_a7c22cc0_282454cuda3std6ranges3__45__cpo9iter_moveE,@object
	.size		_ZN40_INTERNAL_0ae4759a_4_k_cu_a7c22cc0_282454cuda3std6ranges3__45__cpo9iter_moveE,(_ZN40_INTERNAL_0ae4759a_4_k_cu_a7c22cc0_282454cuda3std3__45__cpo5beginE - _ZN40_INTERNAL_0ae4759a_4_k_cu_a7c22cc0_282454cuda3std6ranges3__45__cpo9iter_moveE)
_ZN40_INTERNAL_0ae4759a_4_k_cu_a7c22cc0_282454cuda3std6ranges3__45__cpo9iter_moveE:
	.zero		1
	.type		_ZN40_INTERNAL_0ae4759a_4_k_cu_a7c22cc0_282454cuda3std3__45__cpo5beginE,@object
	.size		_ZN40_INTERNAL_0ae4759a_4_k_cu_a7c22cc0_282454cuda3std3__45__cpo5beginE,(_ZN40_INTERNAL_0ae4759a_4_k_cu_a7c22cc0_282454cuda3std3__442_GLOBAL__N__0ae4759a_4_k_cu_a7c22cc0_282456ignoreE - _ZN40_INTERNAL_0ae4759a_4_k_cu_a7c22cc0_282454cuda3std3__45__cpo5beginE)
_ZN40_INTERNAL_0ae4759a_4_k_cu_a7c22cc0_282454cuda3std3__45__cpo5beginE:
	.zero		1
	.type		_ZN40_INTERNAL_0ae4759a_4_k_cu_a7c22cc0_282454cuda3std3__442_GLOBAL__N__0ae4759a_4_k_cu_a7c22cc0_282456ignoreE,@object
	.size		_ZN40_INTERNAL_0ae4759a_4_k_cu_a7c22cc0_282454cuda3std3__442_GLOBAL__N__0ae4759a_4_k_cu_a7c22cc0_282456ignoreE,(_ZN40_INTERNAL_0ae4759a_4_k_cu_a7c22cc0_282454cute7productE - _ZN40_INTERNAL_0ae4759a_4_k_cu_a7c22cc0_282454cuda3std3__442_GLOBAL__N__0ae4759a_4_k_cu_a7c22cc0_282456ignoreE)
_ZN40_INTERNAL_0ae4759a_4_k_cu_a7c22cc0_282454cuda3std3__442_GLOBAL__N__0ae4759a_4_k_cu_a7c22cc0_282456ignoreE:
	.zero		1
	.type		_ZN40_INTERNAL_0ae4759a_4_k_cu_a7c22cc0_282454cute7productE,@object
	.size		_ZN40_INTERNAL_0ae4759a_4_k_cu_a7c22cc0_282454cute7productE,(_ZN40_INTERNAL_0ae4759a_4_k_cu_a7c22cc0_282454cuda3std3__45__cpo3endE - _ZN40_INTERNAL_0ae4759a_4_k_cu_a7c22cc0_282454cute7productE)
_ZN40_INTERNAL_0ae4759a_4_k_cu_a7c22cc0_282454cute7productE:
	.zero		1
	.type		_ZN40_INTERNAL_0ae4759a_4_k_cu_a7c22cc0_282454cuda3std3__45__cpo3endE,@object
	.size		_ZN40_INTERNAL_0ae4759a_4_k_cu_a7c22cc0_282454cuda3std3__45__cpo3endE,(_ZN40_INTERNAL_0ae4759a_4_k_cu_a7c22cc0_282454cuda3std3__419piecewise_constructE - _ZN40_INTERNAL_0ae4759a_4_k_cu_a7c22cc0_282454cuda3std3__45__cpo3endE)
_ZN40_INTERNAL_0ae4759a_4_k_cu_a7c22cc0_282454cuda3std3__45__cpo3endE:
	.zero		1
	.type		_ZN40_INTERNAL_0ae4759a_4_k_cu_a7c22cc0_282454cuda3std3__419piecewise_constructE,@object
	.size		_ZN40_INTERNAL_0ae4759a_4_k_cu_a7c22cc0_282454cuda3std3__419piecewise_constructE,(_ZN40_INTERNAL_0ae4759a_4_k_cu_a7c22cc0_282454cuda3std3__45__cpo4cendE - _ZN40_INTERNAL_0ae4759a_4_k_cu_a7c22cc0_282454cuda3std3__419piecewise_constructE)
_ZN40_INTERNAL_0ae4759a_4_k_cu_a7c22cc0_282454cuda3std3__419piecewise_constructE:
	.zero		1
	.type		_ZN40_INTERNAL_0ae4759a_4_k_cu_a7c22cc0_282454cuda3std3__45__cpo4cendE,@object
	.size		_ZN40_INTERNAL_0ae4759a_4_k_cu_a7c22cc0_282454cuda3std3__45__cpo4cendE,(_ZN40_INTERNAL_0ae4759a_4_k_cu_a7c22cc0_282454cuda3std6ranges3__45__cpo4swapE - _ZN40_INTERNAL_0ae4759a_4_k_cu_a7c22cc0_282454cuda3std3__45__cpo4cendE)
_ZN40_INTERNAL_0ae4759a_4_k_cu_a7c22cc0_282454cuda3std3__45__cpo4cendE:
	.zero		1
	.type		_ZN40_INTERNAL_0ae4759a_4_k_cu_a7c22cc0_282454cuda3std6ranges3__45__cpo4swapE,@object
	.size		_ZN40_INTERNAL_0ae4759a_4_k_cu_a7c22cc0_282454cuda3std6ranges3__45__cpo4swapE,(.L_10 - _ZN40_INTERNAL_0ae4759a_4_k_cu_a7c22cc0_282454cuda3std6ranges3__45__cpo4swapE)
_ZN40_INTERNAL_0ae4759a_4_k_cu_a7c22cc0_282454cuda3std6ranges3__45__cpo4swapE:
	.zero		1
.L_10:


//--------------------- .nv.constant0._ZN7cutlass13device_kernelINS_4gemm6kernel13GemmUniversalIN4cute5tupleIJiiiiEEENS1_10collective13CollectiveMmaINS1_46MainloopSm100TmaUmmaWarpSpecializedBlockScaledILi3ELi2ELi2ENS5_IJNS4_1CILi4EEENSA_ILi2EEENSA_ILi1EEEEEEEENS5_IJNSA_ILi128EEESG_NSA_ILi256EEEEEENS5_IJNS_12float_e5m2_tENS_13float_ue8m0_tEEEENS5_IJNS5_IJlSD_lEEENS4_6LayoutINS5_IJNS5_IJNS5_IJNSA_ILi32EEESB_EEEiEEESQ_NS5_IJSD_iEEEEEENS5_IJNS5_IJNS5_IJNSA_ILi16EEESB_EEEiEEENS5_IJNS5_IJNSA_ILi0EEESD_EEENSA_ILi512EEEEEENS5_IJSW_iEEEEEEEEEEESL_S13_NS4_8TiledMMAINS4_8MMA_AtomIJNS4_21SM100_MMA_MXF8F6F4_SSISJ_SJ_fSK_Li128ELi128ELNS4_4UMMA5MajorE0ELS18_0ELNS17_7ScaleInE0ELS19_0EEEEEENSN_INS5_IJSD_SD_SD_EEENS5_IJSW_SW_SW_EEEEENS5_IJNS4_10UnderscoreES1F_S1F_EEEEENS5_IJNS4_23SM90_TMA_LOAD_MULTICASTES1I_EEENS5_IJNS4_14ComposedLayoutINS4_7SwizzleILi3ELi4ELi3EEENS4_18smem_ptr_flag_bitsILi8EEENSN_INS5_IJNSA_ILi8EEESG_EEENS5_IJSG_SD_EEEEEEENSN_INS5_IJNS5_IJNS5_IJSP_SD_EEENS5_IJSO_SD_EEEEEESD_NS5_IJSB_SC_EEEEEENS5_IJNS5_IJNS5_IJSU_SY_EEESX_EEESW_NS5_IJSD_SY_EEEEEEEEEEEvNS4_8identityES1J_S24_vS25_EENS_8epilogue10collective18CollectiveEpilogueINS27_23Sm100TmaWarpSpecializedILi4ELi2ELi16ELb1ELb0EEEJNS5_IJNSA_ILi64EEESG_SH_EEENS5_IJNSN_IS2C_SD_EENSN_INS5_IJST_SC_EEENS5_IJSD_S2C_EEEEEEEENS_10bfloat16_tESM_S2J_SM_NS27_6fusion15FusionCallbacksIS2B_NS2K_17LinearCombinationIS2J_fS2J_fLNS_15FloatRoundStyleE2EEES2D_S2I_JEEENS4_5SM1004TMEM4LOAD26SM100_TMEM_LOAD_32dp32b16xENS4_13SM90_TMA_LOADENS1K_INS1L_ILi1ELi4ELi3EEENS1N_ILi16EEENSN_INS5_IJS1P_ST_EEENS5_IJST_SD_EEEEEEENS4_39AutoVectorizingCopyWithAssumedAlignmentILi128EEENS4_14SM90_TMA_STOREES30_S32_S32_EEEvvEEEEvNT_6ParamsE --------------------------
	.section	.nv.constant0._ZN7cutlass13device_kernelINS_4gemm6kernel13GemmUniversalIN4cute5tupleIJiiiiEEENS1_10collective13CollectiveMmaINS1_46MainloopSm100TmaUmmaWarpSpecializedBlockScaledILi3ELi2ELi2ENS5_IJNS4_1CILi4EEENSA_ILi2EEENSA_ILi1EEEEEEEENS5_IJNSA_ILi128EEESG_NSA_ILi256EEEEEENS5_IJNS_12float_e5m2_tENS_13float_ue8m0_tEEEENS5_IJNS5_IJlSD_lEEENS4_6LayoutINS5_IJNS5_IJNS5_IJNSA_ILi32EEESB_EEEiEEESQ_NS5_IJSD_iEEEEEENS5_IJNS5_IJNS5_IJNSA_ILi16EEESB_EEEiEEENS5_IJNS5_IJNSA_ILi0EEESD_EEENSA_ILi512EEEEEENS5_IJSW_iEEEEEEEEEEESL_S13_NS4_8TiledMMAINS4_8MMA_AtomIJNS4_21SM100_MMA_MXF8F6F4_SSISJ_SJ_fSK_Li128ELi128ELNS4_4UMMA5MajorE0ELS18_0ELNS17_7ScaleInE0ELS19_0EEEEEENSN_INS5_IJSD_SD_SD_EEENS5_IJSW_SW_SW_EEEEENS5_IJNS4_10UnderscoreES1F_S1F_EEEEENS5_IJNS4_23SM90_TMA_LOAD_MULTICASTES1I_EEENS5_IJNS4_14ComposedLayoutINS4_7SwizzleILi3ELi4ELi3EEENS4_18smem_ptr_flag_bitsILi8EEENSN_INS5_IJNSA_ILi8EEESG_EEENS5_IJSG_SD_EEEEEEENSN_INS5_IJNS5_IJNS5_IJSP_SD_EEENS5_IJSO_SD_EEEEEESD_NS5_IJSB_SC_EEEEEENS5_IJNS5_IJNS5_IJSU_SY_EEESX_EEESW_NS5_IJSD_SY_EEEEEEEEEEEvNS4_8identityES1J_S24_vS25_EENS_8epilogue10collective18CollectiveEpilogueINS27_23Sm100TmaWarpSpecializedILi4ELi2ELi16ELb1ELb0EEEJNS5_IJNSA_ILi64EEESG_SH_EEENS5_IJNSN_IS2C_SD_EENSN_INS5_IJST_SC_EEENS5_IJSD_S2C_EEEEEEEENS_10bfloat16_tESM_S2J_SM_NS27_6fusion15FusionCallbacksIS2B_NS2K_17LinearCombinationIS2J_fS2J_fLNS_15FloatRoundStyleE2EEES2D_S2I_JEEENS4_5SM1004TMEM4LOAD26SM100_TMEM_LOAD_32dp32b16xENS4_13SM90_TMA_LOADENS1K_INS1L_ILi1ELi4ELi3EEENS1N_ILi16EEENSN_INS5_IJS1P_ST_EEENS5_IJST_SD_EEEEEEENS4_39AutoVectorizingCopyWithAssumedAlignmentILi128EEENS4_14SM90_TMA_STOREES30_S32_S32_EEEvvEEEEvNT_6ParamsE,"a",@progbits
	.sectionflags	@""
	.align	4
.nv.constant0._ZN7cutlass13device_kernelINS_4gemm6kernel13GemmUniversalIN4cute5tupleIJiiiiEEENS1_10collective13CollectiveMmaINS1_46MainloopSm100TmaUmmaWarpSpecializedBlockScaledILi3ELi2ELi2ENS5_IJNS4_1CILi4EEENSA_ILi2EEENSA_ILi1EEEEEEEENS5_IJNSA_ILi128EEESG_NSA_ILi256EEEEEENS5_IJNS_12float_e5m2_tENS_13float_ue8m0_tEEEENS5_IJNS5_IJlSD_lEEENS4_6LayoutINS5_IJNS5_IJNS5_IJNSA_ILi32EEESB_EEEiEEESQ_NS5_IJSD_iEEEEEENS5_IJNS5_IJNS5_IJNSA_ILi16EEESB_EEEiEEENS5_IJNS5_IJNSA_ILi0EEESD_EEENSA_ILi512EEEEEENS5_IJSW_iEEEEEEEEEEESL_S13_NS4_8TiledMMAINS4_8MMA_AtomIJNS4_21SM100_MMA_MXF8F6F4_SSISJ_SJ_fSK_Li128ELi128ELNS4_4UMMA5MajorE0ELS18_0ELNS17_7ScaleInE0ELS19_0EEEEEENSN_INS5_IJSD_SD_SD_EEENS5_IJSW_SW_SW_EEEEENS5_IJNS4_10UnderscoreES1F_S1F_EEEEENS5_IJNS4_23SM90_TMA_LOAD_MULTICASTES1I_EEENS5_IJNS4_14ComposedLayoutINS4_7SwizzleILi3ELi4ELi3EEENS4_18smem_ptr_flag_bitsILi8EEENSN_INS5_IJNSA_ILi8EEESG_EEENS5_IJSG_SD_EEEEEEENSN_INS5_IJNS5_IJNS5_IJSP_SD_EEENS5_IJSO_SD_EEEEEESD_NS5_IJSB_SC_EEEEEENS5_IJNS5_IJNS5_IJSU_SY_EEESX_EEESW_NS5_IJSD_SY_EEEEEEEEEEEvNS4_8identityES1J_S24_vS25_EENS_8epilogue10collective18CollectiveEpilogueINS27_23Sm100TmaWarpSpecializedILi4ELi2ELi16ELb1ELb0EEEJNS5_IJNSA_ILi64EEESG_SH_EEENS5_IJNSN_IS2C_SD_EENSN_INS5_IJST_SC_EEENS5_IJSD_S2C_EEEEEEEENS_10bfloat16_tESM_S2J_SM_NS27_6fusion15FusionCallbacksIS2B_NS2K_17LinearCombinationIS2J_fS2J_fLNS_15FloatRoundStyleE2EEES2D_S2I_JEEENS4_5SM1004TMEM4LOAD26SM100_TMEM_LOAD_32dp32b16xENS4_13SM90_TMA_LOADENS1K_INS1L_ILi1ELi4ELi3EEENS1N_ILi16EEENSN_INS5_IJS1P_ST_EEENS5_IJST_SD_EEEEEEENS4_39AutoVectorizingCopyWithAssumedAlignmentILi128EEENS4_14SM90_TMA_STOREES30_S32_S32_EEEvvEEEEvNT_6ParamsE:
	.zero		3968


//--------------------- SYMBOLS --------------------------

	.type		.nv.reservedSmem.offset0,@object
	.size		.nv.reservedSmem.offset0,0x4
	.type		.nv.reservedSmem.cap,@object
	.size		.nv.reservedSmem.cap,0x4
	.type		__assertfail,@function
